	.target	sm_90a

	.elftype	@"ET_EXEC"


//--------------------- .note.nv.tkinfo           --------------------------
	.section	.note.nv.tkinfo,"",@"SHT_NOTE"
	.sectionflags	@"SHF_NOTE_NV_TKINFO"
	.tkinfo
        /*0018*/ 	.word	0x00000002
        /*0030*/ 	.string	""
        /*0030*/ 	.string	"ptxas"
        /*0030*/ 	.string	"Cuda compilation tools, release 13.0, V13.0.88"
        /*0030*/ 	.string	"Build cuda_13.0.r13.0/compiler.36424714_0"
        /*0030*/ 	.string	"-arch sm_90a -m 64 "



//--------------------- .note.nv.cuinfo           --------------------------
	.section	.note.nv.cuinfo,"",@"SHT_NOTE"
	.sectionflags	@"SHF_NOTE_NV_CUINFO"
        /*0018*/ 	.short	0x0002
        /*001a*/ 	.short	0x005a
        /*001c*/ 	.short	0x0082
	.zero		2


//--------------------- .nv.info                  --------------------------
	.section	.nv.info,"",@"SHT_CUDA_INFO"
	.align	4


	//----- nvinfo : EIATTR_REGCOUNT
	.align		4
        /*0000*/ 	.byte	0x04, 0x2f
        /*0002*/ 	.short	(.L_12 - .L_11)
	.align		4
.L_11:
        /*0004*/ 	.word	index@(_ZN7cutlass13device_kernelINS_4gemm6kernel13GemmUniversalIN4cute5tupleIJiiiiEEENS1_10collective13CollectiveMmaINS1_37MainloopSm90TmaGmmaWarpSpecializedFP8ILi6ENS5_IJNS4_1CILi2EEENSA_ILi1EEESC_EEENS1_35KernelTmaWarpSpecializedCooperativeEEENS5_IJNSA_ILi192EEENSA_ILi384EEENSA_ILi64EEEEEENS_12float_e4m3_tENS5_IJlSC_lEEESK_SL_NS4_8TiledMMAINS4_8MMA_AtomIJNS4_4SM904GMMA31MMA_64x192x32_F32E4M3E4M3_SS_TNILNSP_7ScaleInE1ELSR_1EEEEEENS4_6LayoutISD_NS5_IJSC_NSA_ILi0EEESV_EEEEENS5_IJNS4_10UnderscoreESY_SY_EEEEENS4_13SM90_TMA_LOADENS4_14ComposedLayoutINS4_7SwizzleILi2ELi4ELi3EEENS4_18smem_ptr_flag_bitsILi8EEENSU_INS5_IJNSA_ILi8EEESI_EEENS5_IJSI_SC_EEEEEEEvNS4_8identityENS4_23SM90_TMA_LOAD_MULTICASTES1B_vS1C_EENS_8epilogue10collective6detail29Sm90TmaWarpSpecializedAdapterINS1G_15DefaultEpilogueISK_SL_SL_NS1F_6thread17LinearCombinationISK_Li1EffLNS1K_9ScaleType4KindE0ELNS_15FloatRoundStyleE2ESK_EENS1_15EpilogueDefaultEEEEEvvEEEEvNT_6ParamsE)
        /*0008*/ 	.word	0x000000a8


	//----- nvinfo : EIATTR_FRAME_SIZE
	.align		4
.L_12:
        /*000c*/ 	.byte	0x04, 0x11
        /*000e*/ 	.short	(.L_14 - .L_13)
	.align		4
.L_13:
        /*0010*/ 	.word	index@(_ZN7cutlass13device_kernelINS_4gemm6kernel13GemmUniversalIN4cute5tupleIJiiiiEEENS1_10collective13CollectiveMmaINS1_37MainloopSm90TmaGmmaWarpSpecializedFP8ILi6ENS5_IJNS4_1CILi2EEENSA_ILi1EEESC_EEENS1_35KernelTmaWarpSpecializedCooperativeEEENS5_IJNSA_ILi192EEENSA_ILi384EEENSA_ILi64EEEEEENS_12float_e4m3_tENS5_IJlSC_lEEESK_SL_NS4_8TiledMMAINS4_8MMA_AtomIJNS4_4SM904GMMA31MMA_64x192x32_F32E4M3E4M3_SS_TNILNSP_7ScaleInE1ELSR_1EEEEEENS4_6LayoutISD_NS5_IJSC_NSA_ILi0EEESV_EEEEENS5_IJNS4_10UnderscoreESY_SY_EEEEENS4_13SM90_TMA_LOADENS4_14ComposedLayoutINS4_7SwizzleILi2ELi4ELi3EEENS4_18smem_ptr_flag_bitsILi8EEENSU_INS5_IJNSA_ILi8EEESI_EEENS5_IJSI_SC_EEEEEEEvNS4_8identityENS4_23SM90_TMA_LOAD_MULTICASTES1B_vS1C_EENS_8epilogue10collective6detail29Sm90TmaWarpSpecializedAdapterINS1G_15DefaultEpilogueISK_SL_SL_NS1F_6thread17LinearCombinationISK_Li1EffLNS1K_9ScaleType4KindE0ELNS_15FloatRoundStyleE2ESK_EENS1_15EpilogueDefaultEEEEEvvEEEEvNT_6ParamsE)
        /*0014*/ 	.word	0x00000e78


	//----- nvinfo : EIATTR_MIN_STACK_SIZE
	.align		4
.L_14:
        /*0018*/ 	.byte	0x04, 0x12
        /*001a*/ 	.short	(.L_16 - .L_15)
	.align		4
.L_15:
        /*001c*/ 	.word	index@(_ZN7cutlass13device_kernelINS_4gemm6kernel13GemmUniversalIN4cute5tupleIJiiiiEEENS1_10collective13CollectiveMmaINS1_37MainloopSm90TmaGmmaWarpSpecializedFP8ILi6ENS5_IJNS4_1CILi2EEENSA_ILi1EEESC_EEENS1_35KernelTmaWarpSpecializedCooperativeEEENS5_IJNSA_ILi192EEENSA_ILi384EEENSA_ILi64EEEEEENS_12float_e4m3_tENS5_IJlSC_lEEESK_SL_NS4_8TiledMMAINS4_8MMA_AtomIJNS4_4SM904GMMA31MMA_64x192x32_F32E4M3E4M3_SS_TNILNSP_7ScaleInE1ELSR_1EEEEEENS4_6LayoutISD_NS5_IJSC_NSA_ILi0EEESV_EEEEENS5_IJNS4_10UnderscoreESY_SY_EEEEENS4_13SM90_TMA_LOADENS4_14ComposedLayoutINS4_7SwizzleILi2ELi4ELi3EEENS4_18smem_ptr_flag_bitsILi8EEENSU_INS5_IJNSA_ILi8EEESI_EEENS5_IJSI_SC_EEEEEEEvNS4_8identityENS4_23SM90_TMA_LOAD_MULTICASTES1B_vS1C_EENS_8epilogue10collective6detail29Sm90TmaWarpSpecializedAdapterINS1G_15DefaultEpilogueISK_SL_SL_NS1F_6thread17LinearCombinationISK_Li1EffLNS1K_9ScaleType4KindE0ELNS_15FloatRoundStyleE2ESK_EENS1_15EpilogueDefaultEEEEEvvEEEEvNT_6ParamsE)
        /*0020*/ 	.word	0x00000e78
.L_16:


//--------------------- .nv.compat                --------------------------
	.section	.nv.compat,"",@"SHT_CUDA_COMPAT_INFO"
	.align	4
        /*0000*/ 	.byte	0x02, 0x09, 0x01, 0x00, 0x02, 0x02, 0x04, 0x00, 0x02, 0x05, 0x05, 0x00, 0x03, 0x07, 0x01, 0x01
        /*0010*/ 	.byte	0x02, 0x03, 0x01, 0x00, 0x02, 0x06, 0x01, 0x00, 0x04, 0x0b, 0x08, 0x00, 0x00, 0x00, 0x00, 0x00
        /*0020*/ 	.byte	0x00, 0x00, 0x00, 0x00


//--------------------- .nv.info._ZN7cutlass13device_kernelINS_4gemm6kernel13GemmUniversalIN4cute5tupleIJiiiiEEENS1_10collective13CollectiveMmaINS1_37MainloopSm90TmaGmmaWarpSpecializedFP8ILi6ENS5_IJNS4_1CILi2EEENSA_ILi1EEESC_EEENS1_35KernelTmaWarpSpecializedCooperativeEEENS5_IJNSA_ILi192EEENSA_ILi384EEENSA_ILi64EEEEEENS_12float_e4m3_tENS5_IJlSC_lEEESK_SL_NS4_8TiledMMAINS4_8MMA_AtomIJNS4_4SM904GMMA31MMA_64x192x32_F32E4M3E4M3_SS_TNILNSP_7ScaleInE1ELSR_1EEEEEENS4_6LayoutISD_NS5_IJSC_NSA_ILi0EEESV_EEEEENS5_IJNS4_10UnderscoreESY_SY_EEEEENS4_13SM90_TMA_LOADENS4_14ComposedLayoutINS4_7SwizzleILi2ELi4ELi3EEENS4_18smem_ptr_flag_bitsILi8EEENSU_INS5_IJNSA_ILi8EEESI_EEENS5_IJSI_SC_EEEEEEEvNS4_8identityENS4_23SM90_TMA_LOAD_MULTICASTES1B_vS1C_EENS_8epilogue10collective6detail29Sm90TmaWarpSpecializedAdapterINS1G_15DefaultEpilogueISK_SL_SL_NS1F_6thread17LinearCombinationISK_Li1EffLNS1K_9ScaleType4KindE0ELNS_15FloatRoundStyleE2ESK_EENS1_15EpilogueDefaultEEEEEvvEEEEvNT_6ParamsE --------------------------
	.section	.nv.info._ZN7cutlass13device_kernelINS_4gemm6kernel13GemmUniversalIN4cute5tupleIJiiiiEEENS1_10collective13CollectiveMmaINS1_37MainloopSm90TmaGmmaWarpSpecializedFP8ILi6ENS5_IJNS4_1CILi2EEENSA_ILi1EEESC_EEENS1_35KernelTmaWarpSpecializedCooperativeEEENS5_IJNSA_ILi192EEENSA_ILi384EEENSA_ILi64EEEEEENS_12float_e4m3_tENS5_IJlSC_lEEESK_SL_NS4_8TiledMMAINS4_8MMA_AtomIJNS4_4SM904GMMA31MMA_64x192x32_F32E4M3E4M3_SS_TNILNSP_7ScaleInE1ELSR_1EEEEEENS4_6LayoutISD_NS5_IJSC_NSA_ILi0EEESV_EEEEENS5_IJNS4_10UnderscoreESY_SY_EEEEENS4_13SM90_TMA_LOADENS4_14ComposedLayoutINS4_7SwizzleILi2ELi4ELi3EEENS4_18smem_ptr_flag_bitsILi8EEENSU_INS5_IJNSA_ILi8EEESI_EEENS5_IJSI_SC_EEEEEEEvNS4_8identityENS4_23SM90_TMA_LOAD_MULTICASTES1B_vS1C_EENS_8epilogue10collective6detail29Sm90TmaWarpSpecializedAdapterINS1G_15DefaultEpilogueISK_SL_SL_NS1F_6thread17LinearCombinationISK_Li1EffLNS1K_9ScaleType4KindE0ELNS_15FloatRoundStyleE2ESK_EENS1_15EpilogueDefaultEEEEEvvEEEEvNT_6ParamsE,"",@"SHT_CUDA_INFO"
	.sectionflags	@""
	.align	4


	//----- nvinfo : EIATTR_CUDA_API_VERSION
	.align		4
        /*0000*/ 	.byte	0x04, 0x37
        /*0002*/ 	.short	(.L_18 - .L_17)
.L_17:
        /*0004*/ 	.word	0x00000082


	//----- nvinfo : EIATTR_KPARAM_INFO
	.align		4
.L_18:
        /*0008*/ 	.byte	0x04, 0x17
        /*000a*/ 	.short	(.L_20 - .L_19)
.L_19:
        /*000c*/ 	.word	0x00000000
        /*0010*/ 	.short	0x0000
        /*0012*/ 	.short	0x0070
        /*0014*/ 	.byte	0x00, 0xf0, 0x01, 0x10


	//----- nvinfo : EIATTR_SPARSE_MMA_MASK
	.align		4
.L_20:
        /*0018*/ 	.byte	0x03, 0x50
        /*001a*/ 	.short	0x0000


	//----- nvinfo : EIATTR_MAXREG_COUNT
	.align		4
        /*001c*/ 	.byte	0x03, 0x1b
        /*001e*/ 	.short	0x00a8


	//----- nvinfo : EIATTR_NUM_BARRIERS
	.align		4
        /*0020*/ 	.byte	0x02, 0x4c
        /*0022*/ 	.byte	0x01
	.zero		1


	//----- nvinfo : EIATTR_ANNOTATIONS
	.align		4
        /*0024*/ 	.byte	0x04, 0x55
        /*0026*/ 	.short	(.L_22 - .L_21)


	//   ....[0]....
.L_21:
        /*0028*/ 	.word	0x00000001
        /*002c*/ 	.byte	0x70, 0x07, 0x00, 0x00, 0x01, 0x00, 0x00, 0x00, 0x40, 0x08, 0x00, 0x00, 0x01, 0x00, 0x00, 0x00
        /* <DEDUP_REMOVED lines=2713> */
        /*a9cc*/ 	.byte	0x20, 0x89, 0x03, 0x00, 0x01, 0x00, 0x00, 0x00, 0x70, 0x89, 0x03, 0x00


	//----- nvinfo : EIATTR_MERCURY_ISA_VERSION
	.align		4
.L_22:
        /*a9d8*/ 	.byte	0x03, 0x5f
        /*a9da*/ 	.short	0x0101


	//----- nvinfo : EIATTR_INT_WARP_WIDE_INSTR_OFFSETS
	.align		4
        /*a9dc*/ 	.byte	0x04, 0x31
        /*a9de*/ 	.short	(.L_24 - .L_23)


	//   ....[0]....
.L_23:
        /*a9e0*/ 	.word	0x00000590


	//   ....[1]....
        /*a9e4*/ 	.word	0x000005b0


	//   ....[2]....
        /*a9e8*/ 	.word	0x00000710


	//----- nvinfo : EIATTR_COOP_GROUP_MASK_REGIDS
	.align		4
.L_24:
        /*a9ec*/ 	.byte	0x04, 0x29
        /*a9ee*/ 	.short	(.L_26 - .L_25)


	//   ....[0]....
.L_25:
        /*a9f0*/ 	.word	0xffffffff


	//   ....[1]....
        /*a9f4*/ 	.word	0xffffffff


	//   ....[2]....
        /*a9f8*/ 	.word	0xffffffff


	//   ....[3]....
        /*a9fc*/ 	.word	0xffffffff


	//   ....[4]....
        /*aa00*/ 	.word	0xffffffff


	//   ....[5]....
        /*aa04*/ 	.word	0xffffffff


	//----- nvinfo : EIATTR_COOP_GROUP_INSTR_OFFSETS
	.align		4
.L_26:
        /*aa08*/ 	.byte	0x04, 0x28
        /*aa0a*/ 	.short	(.L_28 - .L_27)


	//   ....[0]....
.L_27:
        /*aa0c*/ 	.word	0x00000070


	//   ....[1]....
        /*aa10*/ 	.word	0x00000080


	//   ....[2]....
        /*aa14*/ 	.word	0x000001a0


	//   ....[3]....
        /*aa18*/ 	.word	0x00000400


	//   ....[4]....
        /*aa1c*/ 	.word	0x00000880


	//   ....[5]....
        /*aa20*/ 	.word	0x000039e0


	//----- nvinfo : EIATTR_REG_RECONFIG
	.align		4
.L_28:
        /*aa24*/ 	.byte	0x01, 0x54
	.zero		2


	//----- nvinfo : EIATTR_MBARRIER_INSTR_OFFSETS
	.align		4
        /*aa28*/ 	.byte	0x04, 0x39
        /*aa2a*/ 	.short	(.L_30 - .L_29)


	//   ....[0]....
.L_29:
        /*aa2c*/ 	.word	0x00000320
        /*aa30*/ 	.word	0x000000ff
        /*aa34*/ 	.word	0x00000000
        /*aa38*/ 	.short	0x0100
        /*aa3a*/ 	.byte	0x09
	.zero		1


	//   ....[1]....
        /*aa3c*/ 	.word	0x00000330
        /*aa40*/ 	.word	0x000000ff
        /*aa44*/ 	.word	0x00000030
        /*aa48*/ 	.short	0x0100
        /*aa4a*/ 	.byte	0x09
	.zero		1


	//   ....[2]....
        /*aa4c*/ 	.word	0x00000340
        /*aa50*/ 	.word	0x000000ff
        /*aa54*/ 	.word	0x00000008
        /*aa58*/ 	.short	0x0100
        /*aa5a*/ 	.byte	0x09
	.zero		1


	//   ....[3]....
        /*aa5c*/ 	.word	0x00000350
        /*aa60*/ 	.word	0x000000ff
        /*aa64*/ 	.word	0x00000038
        /*aa68*/ 	.short	0x0100
        /*aa6a*/ 	.byte	0x09
	.zero		1


	//   ....[4]....
        /*aa6c*/ 	.word	0x00000360
        /*aa70*/ 	.word	0x000000ff
        /*aa74*/ 	.word	0x00000010
        /*aa78*/ 	.short	0x0100
        /*aa7a*/ 	.byte	0x09
	.zero		1


	//   ....[5]....
        /*aa7c*/ 	.word	0x00000370
        /*aa80*/ 	.word	0x000000ff
        /*aa84*/ 	.word	0x00000040
        /*aa88*/ 	.short	0x0100
        /*aa8a*/ 	.byte	0x09
	.zero		1


	//   ....[6]....
        /*aa8c*/ 	.word	0x00000380
        /*aa90*/ 	.word	0x000000ff
        /*aa94*/ 	.word	0x00000018
        /*aa98*/ 	.short	0x0100
        /*aa9a*/ 	.byte	0x09
	.zero		1


	//   ....[7]....
        /*aa9c*/ 	.word	0x00000390
        /*aaa0*/ 	.word	0x000000ff
        /*aaa4*/ 	.word	0x00000048
        /*aaa8*/ 	.short	0x0100
        /*aaaa*/ 	.byte	0x09
	.zero		1


	//   ....[8]....
        /*aaac*/ 	.word	0x000003a0
        /*aab0*/ 	.word	0x000000ff
        /*aab4*/ 	.word	0x00000020
        /*aab8*/ 	.short	0x0100
        /*aaba*/ 	.byte	0x09
	.zero		1


	//   ....[9]....
        /*aabc*/ 	.word	0x000003b0
        /*aac0*/ 	.word	0x000000ff
        /*aac4*/ 	.word	0x00000050
        /*aac8*/ 	.short	0x0100
        /*aaca*/ 	.byte	0x09
	.zero		1


	//   ....[10]....
        /*aacc*/ 	.word	0x000003c0
        /*aad0*/ 	.word	0x000000ff
        /*aad4*/ 	.word	0x00000028
        /*aad8*/ 	.short	0x0100
        /*aada*/ 	.byte	0x09
	.zero		1


	//   ....[11]....
        /*aadc*/ 	.word	0x000003d0
        /*aae0*/ 	.word	0x000000ff
        /*aae4*/ 	.word	0x00000058
        /*aae8*/ 	.short	0x0100
        /*aaea*/ 	.byte	0x09
	.zero		1


	//   ....[12]....
        /*aaec*/ 	.word	0x000007a0
        /*aaf0*/ 	.word	0x000000ff
        /*aaf4*/ 	.word	0x00000070
        /*aaf8*/ 	.short	0x0100
        /*aafa*/ 	.byte	0x06
	.zero		1


	//   ....[13]....
        /*aafc*/ 	.word	0x00000820
        /*ab00*/ 	.word	0x000000ff
        /*ab04*/ 	.word	0x00000078
        /*ab08*/ 	.short	0x0100
        /*ab0a*/ 	.byte	0x06
	.zero		1


	//   ....[14]....
        /*ab0c*/ 	.word	0x00003dd0
        /*ab10*/ 	.word	0x000000ff
        /*ab14*/ 	.word	0x00000000
        /*ab18*/ 	.short	0x010a
        /*ab1a*/ 	.byte	0x07
	.zero		1


	//   ....[15]....
        /*ab1c*/ 	.word	0x00003e30
        /*ab20*/ 	.word	0x000000ff
        /*ab24*/ 	.word	0x00000000
        /*ab28*/ 	.short	0x010a
        /*ab2a*/ 	.byte	0x07
	.zero		1


	//   ....[16]....
        /*ab2c*/ 	.word	0x0000b890
        /*ab30*/ 	.word	0x000000ff
        /*ab34*/ 	.word	0x00000000
        /*ab38*/ 	.short	0x010a
        /*ab3a*/ 	.byte	0x09
	.zero		1


	//   ....[17]....
        /*ab3c*/ 	.word	0x0000b8d0
        /*ab40*/ 	.word	0x000000ff
        /*ab44*/ 	.word	0x00000000
        /*ab48*/ 	.short	0x010a
        /*ab4a*/ 	.byte	0x09
	.zero		1


	//   ....[18]....
        /*ab4c*/ 	.word	0x00014720
        /*ab50*/ 	.word	0x00000002
        /*ab54*/ 	.word	0x00000000
        /*ab58*/ 	.short	0x0101
        /*ab5a*/ 	.byte	0x3f
	.zero		1


	//   ....[19]....
        /*ab5c*/ 	.word	0x00019ff0
        /*ab60*/ 	.word	0x00000000
        /*ab64*/ 	.word	0x00000000
        /*ab68*/ 	.short	0x0101
        /*ab6a*/ 	.byte	0x3f
	.zero		1


	//   ....[20]....
        /*ab6c*/ 	.word	0x00037a50
        /*ab70*/ 	.word	0x0000000d
        /*ab74*/ 	.word	0x00000030
        /*ab78*/ 	.short	0x010a
        /*ab7a*/ 	.byte	0x3f
	.zero		1


	//   ....[21]....
        /*ab7c*/ 	.word	0x00037de0
        /*ab80*/ 	.word	0x00000002
        /*ab84*/ 	.word	0x00000078
        /*ab88*/ 	.short	0x0101
        /*ab8a*/ 	.byte	0x3f
	.zero		1


	//   ....[22]....
        /*ab8c*/ 	.word	0x00038590
        /*ab90*/ 	.word	0x00000003
        /*ab94*/ 	.word	0x00000000
        /*ab98*/ 	.short	0x010a
        /*ab9a*/ 	.byte	0x3f
	.zero		1


	//   ....[23]....
        /*ab9c*/ 	.word	0x00038620
        /*aba0*/ 	.word	0x00000003
        /*aba4*/ 	.word	0x00000000
        /*aba8*/ 	.short	0x010a
        /*abaa*/ 	.byte	0x3f
	.zero		1


	//   ....[24]....
        /*abac*/ 	.word	0x000386b0
        /*abb0*/ 	.word	0x00000003
        /*abb4*/ 	.word	0x00000000
        /*abb8*/ 	.short	0x010a
        /*abba*/ 	.byte	0x3f
	.zero		1


	//   ....[25]....
        /*abbc*/ 	.word	0x00038740
        /*abc0*/ 	.word	0x00000003
        /*abc4*/ 	.word	0x00000000
        /*abc8*/ 	.short	0x010a
        /*abca*/ 	.byte	0x3f
	.zero		1


	//   ....[26]....
        /*abcc*/ 	.word	0x000387d0
        /*abd0*/ 	.word	0x00000003
        /*abd4*/ 	.word	0x00000000
        /*abd8*/ 	.short	0x010a
        /*abda*/ 	.byte	0x3f
	.zero		1


	//   ....[27]....
        /*abdc*/ 	.word	0x00038860
        /*abe0*/ 	.word	0x00000003
        /*abe4*/ 	.word	0x00000000
        /*abe8*/ 	.short	0x010a
        /*abea*/ 	.byte	0x3f
	.zero		1


	//   ....[28]....
        /*abec*/ 	.word	0x000388d0
        /*abf0*/ 	.word	0x00000003
        /*abf4*/ 	.word	0x00000000
        /*abf8*/ 	.short	0x010a
        /*abfa*/ 	.byte	0x3f
	.zero		1


	//   ....[29]....
        /*abfc*/ 	.word	0x00038940
        /*ac00*/ 	.word	0x00000000
        /*ac04*/ 	.word	0x00000000
        /*ac08*/ 	.short	0x010a
        /*ac0a*/ 	.byte	0x3f
	.zero		1


	//   ....[30]....
        /*ac0c*/ 	.word	0x00038a20
        /*ac10*/ 	.word	0x0000000d
        /*ac14*/ 	.word	0x00000030
        /*ac18*/ 	.short	0x010a
        /*ac1a*/ 	.byte	0x3f
	.zero		1


	//   ....[31]....
        /*ac1c*/ 	.word	0x00038af0
        /*ac20*/ 	.word	0x00000003
        /*ac24*/ 	.word	0x00000000
        /*ac28*/ 	.short	0x010a
        /*ac2a*/ 	.byte	0x3f
	.zero		1


	//   ....[32]....
        /*ac2c*/ 	.word	0x00038b40
        /*ac30*/ 	.word	0x00000003
        /*ac34*/ 	.word	0x00000000
        /*ac38*/ 	.short	0x010a
        /*ac3a*/ 	.byte	0x3f
	.zero		1


	//   ....[33]....
        /*ac3c*/ 	.word	0x00038b90
        /*ac40*/ 	.word	0x00000003
        /*ac44*/ 	.word	0x00000000
        /*ac48*/ 	.short	0x010a
        /*ac4a*/ 	.byte	0x3f
	.zero		1


	//   ....[34]....
        /*ac4c*/ 	.word	0x00038be0
        /*ac50*/ 	.word	0x00000003
        /*ac54*/ 	.word	0x00000000
        /*ac58*/ 	.short	0x010a
        /*ac5a*/ 	.byte	0x3f
	.zero		1


	//   ....[35]....
        /*ac5c*/ 	.word	0x00038c30
        /*ac60*/ 	.word	0x00000003
        /*ac64*/ 	.word	0x00000000
        /*ac68*/ 	.short	0x010a
        /*ac6a*/ 	.byte	0x3f
	.zero		1


	//----- nvinfo : EIATTR_NUM_MBARRIERS
	.align		4
.L_30:
        /*ac6c*/ 	.byte	0x03, 0x38
        /*ac6e*/ 	.short	0x000e


	//----- nvinfo : EIATTR_EXIT_INSTR_OFFSETS
	.align		4
        /*ac70*/ 	.byte	0x04, 0x1c
        /*ac72*/ 	.short	(.L_32 - .L_31)


	//   ....[0]....
.L_31:
        /*ac74*/ 	.word	0x00000a10


	//   ....[1]....
        /*ac78*/ 	.word	0x000012b0


	//   ....[2]....
        /*ac7c*/ 	.word	0x00037160


	//   ....[3]....
        /*ac80*/ 	.word	0x00037700


	//   ....[4]....
        /*ac84*/ 	.word	0x000388b0


	//----- nvinfo : EIATTR_MAX_THREADS
	.align		4
.L_32:
        /*ac88*/ 	.byte	0x04, 0x05
        /*ac8a*/ 	.short	(.L_34 - .L_33)
.L_33:
        /*ac8c*/ 	.word	0x00000180
        /*ac90*/ 	.word	0x00000001
        /*ac94*/ 	.word	0x00000001


	//----- nvinfo : EIATTR_CRS_STACK_SIZE
	.align		4
.L_34:
        /*ac98*/ 	.byte	0x04, 0x1e
        /*ac9a*/ 	.short	(.L_36 - .L_35)
.L_35:
        /*ac9c*/ 	.word	0x00000000


	//----- nvinfo : EIATTR_CBANK_PARAM_SIZE
	.align		4
.L_36:
        /*aca0*/ 	.byte	0x03, 0x19
        /*aca2*/ 	.short	0x0470


	//----- nvinfo : EIATTR_PARAM_CBANK
	.align		4
        /*aca4*/ 	.byte	0x04, 0x0a
        /*aca6*/ 	.short	(.L_38 - .L_37)
	.align		4
.L_37:
        /*aca8*/ 	.word	index@(.nv.constant0._ZN7cutlass13device_kernelINS_4gemm6kernel13GemmUniversalIN4cute5tupleIJiiiiEEENS1_10collective13CollectiveMmaINS1_37MainloopSm90TmaGmmaWarpSpecializedFP8ILi6ENS5_IJNS4_1CILi2EEENSA_ILi1EEESC_EEENS1_35KernelTmaWarpSpecializedCooperativeEEENS5_IJNSA_ILi192EEENSA_ILi384EEENSA_ILi64EEEEEENS_12float_e4m3_tENS5_IJlSC_lEEESK_SL_NS4_8TiledMMAINS4_8MMA_AtomIJNS4_4SM904GMMA31MMA_64x192x32_F32E4M3E4M3_SS_TNILNSP_7ScaleInE1ELSR_1EEEEEENS4_6LayoutISD_NS5_IJSC_NSA_ILi0EEESV_EEEEENS5_IJNS4_10UnderscoreESY_SY_EEEEENS4_13SM90_TMA_LOADENS4_14ComposedLayoutINS4_7SwizzleILi2ELi4ELi3EEENS4_18smem_ptr_flag_bitsILi8EEENSU_INS5_IJNSA_ILi8EEESI_EEENS5_IJSI_SC_EEEEEEEvNS4_8identityENS4_23SM90_TMA_LOAD_MULTICASTES1B_vS1C_EENS_8epilogue10collective6detail29Sm90TmaWarpSpecializedAdapterINS1G_15DefaultEpilogueISK_SL_SL_NS1F_6thread17LinearCombinationISK_Li1EffLNS1K_9ScaleType4KindE0ELNS_15FloatRoundStyleE2ESK_EENS1_15EpilogueDefaultEEEEEvvEEEEvNT_6ParamsE)
        /*acac*/ 	.short	0x0210
        /*acae*/ 	.short	0x0470


	//----- nvinfo : EIATTR_SW_WAR
	.align		4
.L_38:
        /*acb0*/ 	.byte	0x04, 0x36
        /*acb2*/ 	.short	(.L_40 - .L_39)
.L_39:
        /*acb4*/ 	.word	0x00000008
.L_40:


//--------------------- .nv.callgraph             --------------------------
	.section	.nv.callgraph,"",@"SHT_CUDA_CALLGRAPH"
	.align	4
	.sectionentsize	8
	.align		4
        /*0000*/ 	.word	0x00000000
	.align		4
        /*0004*/ 	.word	0xffffffff
	.align		4
        /*0008*/ 	.word	0x00000000
	.align		4
        /*000c*/ 	.word	0xfffffffe
	.align		4
        /*0010*/ 	.word	0x00000000
	.align		4
        /*0014*/ 	.word	0xfffffffd
	.align		4
        /*0018*/ 	.word	0x00000000
	.align		4
        /*001c*/ 	.word	0xfffffffc


//--------------------- .nv.constant4             --------------------------
	.section	.nv.constant4,"a",@progbits
	.align	8
	.align		8
.nv.constant4:
        /*0000*/ 	.dword	_ZN40_INTERNAL_51f35d6f_4_k_cu_3c57cc73_127974cuda3std3__45__cpo5beginE
	.align		8
        /*0008*/ 	.dword	_ZN40_INTERNAL_51f35d6f_4_k_cu_3c57cc73_127974cuda3std3__45__cpo3endE
	.align		8
        /*0010*/ 	.dword	_ZN40_INTERNAL_51f35d6f_4_k_cu_3c57cc73_127974cuda3std3__45__cpo6cbeginE
	.align		8
        /*0018*/ 	.dword	_ZN40_INTERNAL_51f35d6f_4_k_cu_3c57cc73_127974cuda3std3__45__cpo4cendE
	.align		8
        /*0020*/ 	.dword	_ZN40_INTERNAL_51f35d6f_4_k_cu_3c57cc73_127974cuda3std3__442_GLOBAL__N__51f35d6f_4_k_cu_3c57cc73_127976ignoreE
	.align		8
        /*0028*/ 	.dword	_ZN40_INTERNAL_51f35d6f_4_k_cu_3c57cc73_127974cuda3std3__419piecewise_constructE
	.align		8
        /*0030*/ 	.dword	_ZN40_INTERNAL_51f35d6f_4_k_cu_3c57cc73_127974cuda3std3__48in_placeE
	.align		8
        /*0038*/ 	.dword	_ZN40_INTERNAL_51f35d6f_4_k_cu_3c57cc73_127974cuda3std6ranges3__45__cpo4swapE
	.align		8
        /*0040*/ 	.dword	_ZN40_INTERNAL_51f35d6f_4_k_cu_3c57cc73_127974cuda3std6ranges3__45__cpo9iter_moveE
	.align		8
        /*0048*/ 	.dword	_ZN40_INTERNAL_51f35d6f_4_k_cu_3c57cc73_127974cute7productE
	.align		8
        /*0050*/ 	.dword	_ZN40_INTERNAL_51f35d6f_4_k_cu_3c57cc73_127974cute1_E


//--------------------- .text._ZN7cutlass13device_kernelINS_4gemm6kernel13GemmUniversalIN4cute5tupleIJiiiiEEENS1_10collective13CollectiveMmaINS1_37MainloopSm90TmaGmmaWarpSpecializedFP8ILi6ENS5_IJNS4_1CILi2EEENSA_ILi1EEESC_EEENS1_35KernelTmaWarpSpecializedCooperativeEEENS5_IJNSA_ILi192EEENSA_ILi384EEENSA_ILi64EEEEEENS_12float_e4m3_tENS5_IJlSC_lEEESK_SL_NS4_8TiledMMAINS4_8MMA_AtomIJNS4_4SM904GMMA31MMA_64x192x32_F32E4M3E4M3_SS_TNILNSP_7ScaleInE1ELSR_1EEEEEENS4_6LayoutISD_NS5_IJSC_NSA_ILi0EEESV_EEEEENS5_IJNS4_10UnderscoreESY_SY_EEEEENS4_13SM90_TMA_LOADENS4_14ComposedLayoutINS4_7SwizzleILi2ELi4ELi3EEENS4_18smem_ptr_flag_bitsILi8EEENSU_INS5_IJNSA_ILi8EEESI_EEENS5_IJSI_SC_EEEEEEEvNS4_8identityENS4_23SM90_TMA_LOAD_MULTICASTES1B_vS1C_EENS_8epilogue10collective6detail29Sm90TmaWarpSpecializedAdapterINS1G_15DefaultEpilogueISK_SL_SL_NS1F_6thread17LinearCombinationISK_Li1EffLNS1K_9ScaleType4KindE0ELNS_15FloatRoundStyleE2ESK_EENS1_15EpilogueDefaultEEEEEvvEEEEvNT_6ParamsE --------------------------
	.section	.text._ZN7cutlass13device_kernelINS_4gemm6kernel13GemmUniversalIN4cute5tupleIJiiiiEEENS1_10collective13CollectiveMmaINS1_37MainloopSm90TmaGmmaWarpSpecializedFP8ILi6ENS5_IJNS4_1CILi2EEENSA_ILi1EEESC_EEENS1_35KernelTmaWarpSpecializedCooperativeEEENS5_IJNSA_ILi192EEENSA_ILi384EEENSA_ILi64EEEEEENS_12float_e4m3_tENS5_IJlSC_lEEESK_SL_NS4_8TiledMMAINS4_8MMA_AtomIJNS4_4SM904GMMA31MMA_64x192x32_F32E4M3E4M3_SS_TNILNSP_7ScaleInE1ELSR_1EEEEEENS4_6LayoutISD_NS5_IJSC_NSA_ILi0EEESV_EEEEENS5_IJNS4_10UnderscoreESY_SY_EEEEENS4_13SM90_TMA_LOADENS4_14ComposedLayoutINS4_7SwizzleILi2ELi4ELi3EEENS4_18smem_ptr_flag_bitsILi8EEENSU_INS5_IJNSA_ILi8EEESI_EEENS5_IJSI_SC_EEEEEEEvNS4_8identityENS4_23SM90_TMA_LOAD_MULTICASTES1B_vS1C_EENS_8epilogue10collective6detail29Sm90TmaWarpSpecializedAdapterINS1G_15DefaultEpilogueISK_SL_SL_NS1F_6thread17LinearCombinationISK_Li1EffLNS1K_9ScaleType4KindE0ELNS_15FloatRoundStyleE2ESK_EENS1_15EpilogueDefaultEEEEEvvEEEEvNT_6ParamsE,"ax",@progbits
	.align	128
.text._ZN7cutlass13device_kernelINS_4gemm6kernel13GemmUniversalIN4cute5tupleIJiiiiEEENS1_10collective13CollectiveMmaINS1_37MainloopSm90TmaGmmaWarpSpecializedFP8ILi6ENS5_IJNS4_1CILi2EEENSA_ILi1EEESC_EEENS1_35KernelTmaWarpSpecializedCooperativeEEENS5_IJNSA_ILi192EEENSA_ILi384EEENSA_ILi64EEEEEENS_12float_e4m3_tENS5_IJlSC_lEEESK_SL_NS4_8TiledMMAINS4_8MMA_AtomIJNS4_4SM904GMMA31MMA_64x192x32_F32E4M3E4M3_SS_TNILNSP_7ScaleInE1ELSR_1EEEEEENS4_6LayoutISD_NS5_IJSC_NSA_ILi0EEESV_EEEEENS5_IJNS4_10UnderscoreESY_SY_EEEEENS4_13SM90_TMA_LOADENS4_14ComposedLayoutINS4_7SwizzleILi2ELi4ELi3EEENS4_18smem_ptr_flag_bitsILi8EEENSU_INS5_IJNSA_ILi8EEESI_EEENS5_IJSI_SC_EEEEEEEvNS4_8identityENS4_23SM90_TMA_LOAD_MULTICASTES1B_vS1C_EENS_8epilogue10collective6detail29Sm90TmaWarpSpecializedAdapterINS1G_15DefaultEpilogueISK_SL_SL_NS1F_6thread17LinearCombinationISK_Li1EffLNS1K_9ScaleType4KindE0ELNS_15FloatRoundStyleE2ESK_EENS1_15EpilogueDefaultEEEEEvvEEEEvNT_6ParamsE:
        .type           _ZN7cutlass13device_kernelINS_4gemm6kernel13GemmUniversalIN4cute5tupleIJiiiiEEENS1_10collective13CollectiveMmaINS1_37MainloopSm90TmaGmmaWarpSpecializedFP8ILi6ENS5_IJNS4_1CILi2EEENSA_ILi1EEESC_EEENS1_35KernelTmaWarpSpecializedCooperativeEEENS5_IJNSA_ILi192EEENSA_ILi384EEENSA_ILi64EEEEEENS_12float_e4m3_tENS5_IJlSC_lEEESK_SL_NS4_8TiledMMAINS4_8MMA_AtomIJNS4_4SM904GMMA31MMA_64x192x32_F32E4M3E4M3_SS_TNILNSP_7ScaleInE1ELSR_1EEEEEENS4_6LayoutISD_NS5_IJSC_NSA_ILi0EEESV_EEEEENS5_IJNS4_10UnderscoreESY_SY_EEEEENS4_13SM90_TMA_LOADENS4_14ComposedLayoutINS4_7SwizzleILi2ELi4ELi3EEENS4_18smem_ptr_flag_bitsILi8EEENSU_INS5_IJNSA_ILi8EEESI_EEENS5_IJSI_SC_EEEEEEEvNS4_8identityENS4_23SM90_TMA_LOAD_MULTICASTES1B_vS1C_EENS_8epilogue10collective6detail29Sm90TmaWarpSpecializedAdapterINS1G_15DefaultEpilogueISK_SL_SL_NS1F_6thread17LinearCombinationISK_Li1EffLNS1K_9ScaleType4KindE0ELNS_15FloatRoundStyleE2ESK_EENS1_15EpilogueDefaultEEEEEvvEEEEvNT_6ParamsE,@function
        .size           _ZN7cutlass13device_kernelINS_4gemm6kernel13GemmUniversalIN4cute5tupleIJiiiiEEENS1_10collective13CollectiveMmaINS1_37MainloopSm90TmaGmmaWarpSpecializedFP8ILi6ENS5_IJNS4_1CILi2EEENSA_ILi1EEESC_EEENS1_35KernelTmaWarpSpecializedCooperativeEEENS5_IJNSA_ILi192EEENSA_ILi384EEENSA_ILi64EEEEEENS_12float_e4m3_tENS5_IJlSC_lEEESK_SL_NS4_8TiledMMAINS4_8MMA_AtomIJNS4_4SM904GMMA31MMA_64x192x32_F32E4M3E4M3_SS_TNILNSP_7ScaleInE1ELSR_1EEEEEENS4_6LayoutISD_NS5_IJSC_NSA_ILi0EEESV_EEEEENS5_IJNS4_10UnderscoreESY_SY_EEEEENS4_13SM90_TMA_LOADENS4_14ComposedLayoutINS4_7SwizzleILi2ELi4ELi3EEENS4_18smem_ptr_flag_bitsILi8EEENSU_INS5_IJNSA_ILi8EEESI_EEENS5_IJSI_SC_EEEEEEEvNS4_8identityENS4_23SM90_TMA_LOAD_MULTICASTES1B_vS1C_EENS_8epilogue10collective6detail29Sm90TmaWarpSpecializedAdapterINS1G_15DefaultEpilogueISK_SL_SL_NS1F_6thread17LinearCombinationISK_Li1EffLNS1K_9ScaleType4KindE0ELNS_15FloatRoundStyleE2ESK_EENS1_15EpilogueDefaultEEEEEvvEEEEvNT_6ParamsE,(.L_x_850 - _ZN7cutlass13device_kernelINS_4gemm6kernel13GemmUniversalIN4cute5tupleIJiiiiEEENS1_10collective13CollectiveMmaINS1_37MainloopSm90TmaGmmaWarpSpecializedFP8ILi6ENS5_IJNS4_1CILi2EEENSA_ILi1EEESC_EEENS1_35KernelTmaWarpSpecializedCooperativeEEENS5_IJNSA_ILi192EEENSA_ILi384EEENSA_ILi64EEEEEENS_12float_e4m3_tENS5_IJlSC_lEEESK_SL_NS4_8TiledMMAINS4_8MMA_AtomIJNS4_4SM904GMMA31MMA_64x192x32_F32E4M3E4M3_SS_TNILNSP_7ScaleInE1ELSR_1EEEEEENS4_6LayoutISD_NS5_IJSC_NSA_ILi0EEESV_EEEEENS5_IJNS4_10UnderscoreESY_SY_EEEEENS4_13SM90_TMA_LOADENS4_14ComposedLayoutINS4_7SwizzleILi2ELi4ELi3EEENS4_18smem_ptr_flag_bitsILi8EEENSU_INS5_IJNSA_ILi8EEESI_EEENS5_IJSI_SC_EEEEEEEvNS4_8identityENS4_23SM90_TMA_LOAD_MULTICASTES1B_vS1C_EENS_8epilogue10collective6detail29Sm90TmaWarpSpecializedAdapterINS1G_15DefaultEpilogueISK_SL_SL_NS1F_6thread17LinearCombinationISK_Li1EffLNS1K_9ScaleType4KindE0ELNS_15FloatRoundStyleE2ESK_EENS1_15EpilogueDefaultEEEEEvvEEEEvNT_6ParamsE)
        .other          _ZN7cutlass13device_kernelINS_4gemm6kernel13GemmUniversalIN4cute5tupleIJiiiiEEENS1_10collective13CollectiveMmaINS1_37MainloopSm90TmaGmmaWarpSpecializedFP8ILi6ENS5_IJNS4_1CILi2EEENSA_ILi1EEESC_EEENS1_35KernelTmaWarpSpecializedCooperativeEEENS5_IJNSA_ILi192EEENSA_ILi384EEENSA_ILi64EEEEEENS_12float_e4m3_tENS5_IJlSC_lEEESK_SL_NS4_8TiledMMAINS4_8MMA_AtomIJNS4_4SM904GMMA31MMA_64x192x32_F32E4M3E4M3_SS_TNILNSP_7ScaleInE1ELSR_1EEEEEENS4_6LayoutISD_NS5_IJSC_NSA_ILi0EEESV_EEEEENS5_IJNS4_10UnderscoreESY_SY_EEEEENS4_13SM90_TMA_LOADENS4_14ComposedLayoutINS4_7SwizzleILi2ELi4ELi3EEENS4_18smem_ptr_flag_bitsILi8EEENSU_INS5_IJNSA_ILi8EEESI_EEENS5_IJSI_SC_EEEEEEEvNS4_8identityENS4_23SM90_TMA_LOAD_MULTICASTES1B_vS1C_EENS_8epilogue10collective6detail29Sm90TmaWarpSpecializedAdapterINS1G_15DefaultEpilogueISK_SL_SL_NS1F_6thread17LinearCombinationISK_Li1EffLNS1K_9ScaleType4KindE0ELNS_15FloatRoundStyleE2ESK_EENS1_15EpilogueDefaultEEEEEvvEEEEvNT_6ParamsE,@"STO_CUDA_ENTRY STV_DEFAULT"
_ZN7cutlass13device_kernelINS_4gemm6kernel13GemmUniversalIN4cute5tupleIJiiiiEEENS1_10collective13CollectiveMmaINS1_37MainloopSm90TmaGmmaWarpSpecializedFP8ILi6ENS5_IJNS4_1CILi2EEENSA_ILi1EEESC_EEENS1_35KernelTmaWarpSpecializedCooperativeEEENS5_IJNSA_ILi192EEENSA_ILi384EEENSA_ILi64EEEEEENS_12float_e4m3_tENS5_IJlSC_lEEESK_SL_NS4_8TiledMMAINS4_8MMA_AtomIJNS4_4SM904GMMA31MMA_64x192x32_F32E4M3E4M3_SS_TNILNSP_7ScaleInE1ELSR_1EEEEEENS4_6LayoutISD_NS5_IJSC_NSA_ILi0EEESV_EEEEENS5_IJNS4_10UnderscoreESY_SY_EEEEENS4_13SM90_TMA_LOADENS4_14ComposedLayoutINS4_7SwizzleILi2ELi4ELi3EEENS4_18smem_ptr_flag_bitsILi8EEENSU_INS5_IJNSA_ILi8EEESI_EEENS5_IJSI_SC_EEEEEEEvNS4_8identityENS4_23SM90_TMA_LOAD_MULTICASTES1B_vS1C_EENS_8epilogue10collective6detail29Sm90TmaWarpSpecializedAdapterINS1G_15DefaultEpilogueISK_SL_SL_NS1F_6thread17LinearCombinationISK_Li1EffLNS1K_9ScaleType4KindE0ELNS_15FloatRoundStyleE2ESK_EENS1_15EpilogueDefaultEEEEEvvEEEEvNT_6ParamsE:
[----:B------:R-:W0:Y:S02]  /*0000*/  LDC R1, c[0x0][0x28] ;  /* 0x00000a00ff017b82 */ /* 0x000e240000000800 */
[----:B0-----:R-:W-:Y:S01]  /*0010*/  VIADD R1, R1, 0xfffff188 ;  /* 0xfffff18801017836 */ /* 0x001fe20000000000 */
[----:B------:R-:W0:Y:S01]  /*0020*/  S2R R4, SR_TID.X ;  /* 0x0000000000047919 */ /* 0x000e220000002100 */
[----:B------:R-:W-:Y:S01]  /*0030*/  ELECT P0, URZ, PT ;  /* 0x00000000003f782f */ /* 0x000fe20003800000 */
[----:B------:R-:W-:Y:S01]  /*0040*/  BSSY B0, `(.L_x_0) ;  /* 0x0000015000007945 */ /* 0x000fe20003800000 */
[--C-:B0-----:R-:W-:Y:S02]  /*0050*/  SHF.R.U32.HI R0, RZ, 0x5, R4.reuse ;  /* 0x00000005ff007819 */ /* 0x101fe40000011604 */
[----:B------:R-:W-:-:S03]  /*0060*/  SHF.R.U32.HI R2, RZ, 0x7, R4 ;  /* 0x00000007ff027819 */ /* 0x000fc60000011604 */
[----:B------:R-:W0:Y:S04]  /*0070*/  SHFL.IDX PT, R3, R0, RZ, 0x1f ;  /* 0x00001fff00037589 */ /* 0x000e2800000e0000 */
[----:B------:R-:W1:Y:S01]  /*0080*/  SHFL.IDX PT, R2, R2, RZ, 0x1f ;  /* 0x00001fff02027589 */ /* 0x000e6200000e0000 */
[----:B0-----:R-:W-:Y:S02]  /*0090*/  R2UR UR4, R3 ;  /* 0x00000000030472ca */ /* 0x001fe400000e0000 */
[----:B-1----:R-:W-:-:S11]  /*00a0*/  R2UR UR6, R2 ;  /* 0x00000000020672ca */ /* 0x002fd600000e0000 */
[----:B------:R-:W-:Y:S02]  /*00b0*/  USHF.R.S32.HI UR5, URZ, 0x1f, UR4 ;  /* 0x0000001f3f057899 */ /* 0x000fe40008011404 */
[----:B------:R-:W-:Y:S02]  /*00c0*/  ISETP.NE.OR P0, PT, RZ, UR4, !P0 ;  /* 0x00000004ff007c0c */ /* 0x000fe4000c705670 */
[----:B------:R-:W-:-:S04]  /*00d0*/  ULEA.HI UR5, UR5, UR4, URZ, 0x2 ;  /* 0x0000000405057291 */ /* 0x000fc8000f8f103f */
[----:B------:R-:W-:-:S04]  /*00e0*/  ULOP3.LUT UR5, UR5, 0xfffffffc, URZ, 0xc0, !UPT ;  /* 0xfffffffc05057892 */ /* 0x000fc8000f8ec03f */
[----:B------:R-:W-:-:S03]  /*00f0*/  UIADD3 UR8, UR4, -UR5, URZ ;  /* 0x8000000504087290 */ /* 0x000fc6000fffe03f */
[----:B------:R-:W-:Y:S09]  /*0100*/  @P0 BRA `(.L_x_1) ;  /* 0x0000000000200947 */ /* 0x000ff20003800000 */
[----:B------:R-:W-:Y:S02]  /*0110*/  ULDC.64 UR4, c[0x0][0x198] ;  /* 0x0000660000047ab9 */ /* 0x000fe40000000a00 */
[----:B------:R-:W-:Y:S02]  /*0120*/  UIADD3 UR10, UP0, UR4, 0xf0, URZ ;  /* 0x000000f0040a7890 */ /* 0x000fe4000ff1e03f */
[----:B------:R-:W-:Y:S02]  /*0130*/  UIADD3 UR4, UP1, UR4, 0x1f0, URZ ;  /* 0x000001f004047890 */ /* 0x000fe4000ff3e03f */
[----:B------:R-:W-:Y:S02]  /*0140*/  UIADD3.X UR11, URZ, UR5, URZ, UP0, !UPT ;  /* 0x000000053f0b7290 */ /* 0x000fe400087fe43f */
[----:B------:R-:W-:-:S07]  /*0150*/  UIADD3.X UR5, URZ, UR5, URZ, UP1, !UPT ;  /* 0x000000053f057290 */ /* 0x000fce0008ffe43f */
[----:B------:R0:W-:Y:S02]  /*0160*/  UTMACCTL.PF [UR10] ;  /* 0x000000000a0079b9 */ /* 0x0001e40008040000 */
[----:B------:R0:W-:Y:S02]  /*0170*/  UTMACCTL.PF [UR4] ;  /* 0x00000000040079b9 */ /* 0x0001e40008040000 */
[----:B0-----:R-:W-:Y:S01]  /*0180*/  NOP ;  /* 0x0000000000007918 */ /* 0x001fe20000000000 */
.L_x_1:
[----:B------:R-:W-:Y:S05]  /*0190*/  BSYNC B0 ;  /* 0x0000000000007941 */ /* 0x000fea0003800000 */
.L_x_0:
[----:B------:R-:W0:Y:S01]  /*01a0*/  SHFL.IDX PT, R3, R0, RZ, 0x1f ;  /* 0x00001fff00037589 */ /* 0x000e2200000e0000 */
[----:B------:R-:W-:Y:S01]  /*01b0*/  UISETP.NE.AND UP0, UPT, UR8, 0x3, UPT ;  /* 0x000000030800788c */ /* 0x000fe2000bf05270 */
[----:B------:R-:W-:Y:S01]  /*01c0*/  ISETP.NE.AND P1, PT, RZ, UR6, PT ;  /* 0x00000006ff007c0c */ /* 0x000fe2000bf25270 */
[----:B------:R-:W-:Y:S02]  /*01d0*/  UIADD3 UR10, UR6, -0x1, URZ ;  /* 0xffffffff060a7890 */ /* 0x000fe4000fffe03f */
[----:B------:R-:W-:Y:S02]  /*01e0*/  UISETP.EQ.OR UP0, UPT, UR8, URZ, !UP0 ;  /* 0x0000003f0800728c */ /* 0x000fe4000c702670 */
[----:B------:R-:W-:Y:S02]  /*01f0*/  UISETP.GE.U32.AND UP1, UPT, UR10, 0x2, UPT ;  /* 0x000000020a00788c */ /* 0x000fe4000bf26070 */
[----:B------:R-:W-:-:S04]  /*0200*/  UISETP.EQ.AND UP0, UPT, UR6, URZ, UP0 ;  /* 0x0000003f0600728c */ /* 0x000fc80008702270 */
[----:B------:R-:W-:-:S04]  /*0210*/  USEL UR13, URZ, 0x1, !UP0 ;  /* 0x000000013f0d7887 */ /* 0x000fc8000c000000 */
[----:B------:R-:W-:Y:S01]  /*0220*/  USEL UR13, UR13, 0x2, UP1 ;  /* 0x000000020d0d7887 */ /* 0x000fe20008800000 */
[----:B0-----:R-:W-:-:S13]  /*0230*/  ISETP.NE.AND P0, PT, R3, RZ, PT ;  /* 0x000000ff0300720c */ /* 0x001fda0003f05270 */
[----:B------:R-:W-:Y:S05]  /*0240*/  @P0 BRA `(.L_x_2) ;  /* 0x0000000000680947 */ /* 0x000fea0003800000 */
[----:B------:R-:W0:Y:S01]  /*0250*/  S2UR UR9, SR_CgaCtaId ;  /* 0x00000000000979c3 */ /* 0x000e220000008800 */
[----:B------:R-:W-:Y:S01]  /*0260*/  UMOV UR4, 0x400 ;  /* 0x0000040000047882 */ /* 0x000fe20000000000 */
[----:B------:R-:W-:Y:S01]  /*0270*/  UMOV UR5, 0x1 ;  /* 0x0000000100057882 */ /* 0x000fe20000000000 */
[----:B------:R-:W-:Y:S01]  /*0280*/  UMOV UR6, 0x4 ;  /* 0x0000000400067882 */ /* 0x000fe20000000000 */
[----:B------:R-:W-:Y:S01]  /*0290*/  ELECT P0, URZ, PT ;  /* 0x00000000003f782f */ /* 0x000fe20003800000 */
[----:B------:R-:W-:-:S04]  /*02a0*/  UIADD3 UR6, -UR6, 0x100000, URZ ;  /* 0x0010000006067890 */ /* 0x000fc8000fffe13f */
[----:B------:R-:W-:Y:S02]  /*02b0*/  USHF.L.U32 UR7, UR6, 0xb, URZ ;  /* 0x0000000b06077899 */ /* 0x000fe4000800063f */
[----:B------:R-:W-:Y:S02]  /*02c0*/  USHF.L.U32 UR6, UR6, 0x1, URZ ;  /* 0x0000000106067899 */ /* 0x000fe4000800063f */
[----:B0-----:R-:W-:Y:S02]  /*02d0*/  ULEA UR9, UR9, UR4, 0x18 ;  /* 0x0000000409097291 */ /* 0x001fe4000f8ec03f */
[----:B------:R-:W-:-:S04]  /*02e0*/  UIADD3 UR4, -UR5, 0x100000, URZ ;  /* 0x0010000005047890 */ /* 0x000fc8000fffe13f */
[----:B------:R-:W-:Y:S02]  /*02f0*/  USHF.L.U32 UR5, UR4, 0xb, URZ ;  /* 0x0000000b04057899 */ /* 0x000fe4000800063f */
[----:B------:R-:W-:Y:S01]  /*0300*/  USHF.L.U32 UR4, UR4, 0x1, URZ ;  /* 0x0000000104047899 */ /* 0x000fe2000800063f */
[----:B------:R-:W0:Y:S11]  /*0310*/  FENCE.VIEW.ASYNC.S ;  /* 0x00000000000073c6 */ /* 0x000e360000000000 */
[----:B0-----:R0:W1:Y:S01]  /*0320*/  SYNCS.EXCH.64 URZ, [UR9], UR4 ;  /* 0x00000004093f75b2 */ /* 0x0010620008000100 */
[----:B------:R0:W2:Y:S01]  /*0330*/  SYNCS.EXCH.64 URZ, [UR9+0x30], UR6 ;  /* 0x00003006093f75b2 */ /* 0x0000a20008000100 */
[----:B------:R0:W3:Y:S01]  /*0340*/  SYNCS.EXCH.64 URZ, [UR9+0x8], UR4 ;  /* 0x00000804093f75b2 */ /* 0x0000e20008000100 */
[----:B------:R0:W4:Y:S01]  /*0350*/  SYNCS.EXCH.64 URZ, [UR9+0x38], UR6 ;  /* 0x00003806093f75b2 */ /* 0x0001220008000100 */
[----:B------:R0:W0:Y:S01]  /*0360*/  SYNCS.EXCH.64 URZ, [UR9+0x10], UR4 ;  /* 0x00001004093f75b2 */ /* 0x0000220008000100 */
[----:B------:R0:W0:Y:S01]  /*0370*/  SYNCS.EXCH.64 URZ, [UR9+0x40], UR6 ;  /* 0x00004006093f75b2 */ /* 0x0000220008000100 */
[----:B------:R0:W0:Y:S01]  /*0380*/  SYNCS.EXCH.64 URZ, [UR9+0x18], UR4 ;  /* 0x00001804093f75b2 */ /* 0x0000220008000100 */
[----:B------:R0:W0:Y:S01]  /*0390*/  SYNCS.EXCH.64 URZ, [UR9+0x48], UR6 ;  /* 0x00004806093f75b2 */ /* 0x0000220008000100 */
[----:B------:R0:W0:Y:S01]  /*03a0*/  SYNCS.EXCH.64 URZ, [UR9+0x20], UR4 ;  /* 0x00002004093f75b2 */ /* 0x0000220008000100 */
[----:B------:R0:W0:Y:S01]  /*03b0*/  SYNCS.EXCH.64 URZ, [UR9+0x50], UR6 ;  /* 0x00005006093f75b2 */ /* 0x0000220008000100 */
[----:B------:R0:W0:Y:S01]  /*03c0*/  SYNCS.EXCH.64 URZ, [UR9+0x28], UR4 ;  /* 0x00002804093f75b2 */ /* 0x0000220008000100 */
[----:B------:R0:W0:Y:S01]  /*03d0*/  SYNCS.EXCH.64 URZ, [UR9+0x58], UR6 ;  /* 0x00005806093f75b2 */ /* 0x0000220008000100 */
[----:B------:R-:W-:Y:S01]  /*03e0*/  NOP ;  /* 0x0000000000007918 */ /* 0x000fe20000000000 */
.L_x_2:
[----:B------:R-:W-:Y:S01]  /*03f0*/  SHF.R.S32.HI R2, RZ, 0x1f, R4 ;  /* 0x0000001fff027819 */ /* 0x000fe20000011404 */
[----:B------:R-:W5:Y:S01]  /*0400*/  SHFL.IDX PT, R0, R0, RZ, 0x1f ;  /* 0x00001fff00007589 */ /* 0x000f6200000e0000 */
[----:B0-----:R-:W0:Y:S01]  /*0410*/  S2UR UR9, SR_CTAID.X ;  /* 0x00000000000979c3 */ /* 0x001e220000002500 */
[----:B------:R-:W-:Y:S02]  /*0420*/  ELECT P0, URZ, PT ;  /* 0x00000000003f782f */ /* 0x000fe40003800000 */
[----:B------:R-:W-:Y:S01]  /*0430*/  LEA.HI R2, R2, R4, RZ, 0x7 ;  /* 0x0000000402027211 */ /* 0x000fe200078f38ff */
[----:B------:R-:W-:Y:S01]  /*0440*/  ULDC UR4, c[0x0][0x150] ;  /* 0x0000540000047ab9 */ /* 0x000fe20000000800 */
[----:B------:R-:W-:Y:S01]  /*0450*/  SHF.R.S32.HI R6, RZ, 0x1f, R3 ;  /* 0x0000001fff067819 */ /* 0x000fe20000011403 */
[----:B------:R-:W-:Y:S01]  /*0460*/  NOP ;  /* 0x0000000000007918 */ /* 0x000fe20000000000 */
[----:B------:R-:W-:Y:S01]  /*0470*/  LOP3.LUT R2, R2, 0xffffff80, RZ, 0xc0, !PT ;  /* 0xffffff8002027812 */ /* 0x000fe200078ec0ff */
[----:B------:R-:W-:Y:S01]  /*0480*/  NOP ;  /* 0x0000000000007918 */ /* 0x000fe20000000000 */
[----:B------:R-:W-:Y:S01]  /*0490*/  LEA.HI R6, R6, R3, RZ, 0x2 ;  /* 0x0000000306067211 */ /* 0x000fe200078f10ff */
[----:B------:R-:W1:Y:S02]  /*04a0*/  LDC R8, c[0x0][0x144] ;  /* 0x00005100ff087b82 */ /* 0x000e640000000800 */
[----:B------:R-:W-:Y:S01]  /*04b0*/  IMAD.IADD R4, R4, 0x1, -R2 ;  /* 0x0000000104047824 */ /* 0x000fe200078e0a02 */
[----:B------:R-:W-:Y:S01]  /*04c0*/  LOP3.LUT R6, R6, 0x3ffffffc, RZ, 0xc0, !PT ;  /* 0x3ffffffc06067812 */ /* 0x000fe200078ec0ff */
[----:B------:R-:W2:Y:S03]  /*04d0*/  S2R R2, SR_CTAID.Y ;  /* 0x0000000000027919 */ /* 0x000ea60000002600 */
[----:B------:R-:W-:Y:S01]  /*04e0*/  SHF.R.S32.HI R5, RZ, 0x1f, R4 ;  /* 0x0000001fff057819 */ /* 0x000fe20000011404 */
[----:B------:R-:W-:Y:S01]  /*04f0*/  IMAD.IADD R6, R3, 0x1, -R6 ;  /* 0x0000000103067824 */ /* 0x000fe200078e0a06 */
[----:B------:R-:W3:Y:S02]  /*0500*/  LDC R13, c[0x0][0x148] ;  /* 0x00005200ff0d7b82 */ /* 0x000ee40000000800 */
[----:B------:R-:W-:-:S02]  /*0510*/  LEA.HI R5, R5, R4, RZ, 0x3 ;  /* 0x0000000405057211 */ /* 0x000fc400078f18ff */
[----:B-----5:R-:W-:Y:S02]  /*0520*/  ISETP.NE.OR P0, PT, R0, RZ, !P0 ;  /* 0x000000ff0000720c */ /* 0x020fe40004705670 */
[--C-:B------:R-:W-:Y:S02]  /*0530*/  SHF.R.S32.HI R0, RZ, 0x3, R5.reuse ;  /* 0x00000003ff007819 */ /* 0x100fe40000011405 */
[----:B------:R-:W-:Y:S02]  /*0540*/  SHF.R.S32.HI R5, RZ, 0x1f, R5 ;  /* 0x0000001fff057819 */ /* 0x000fe40000011405 */
[----:B0-----:R-:W-:Y:S02]  /*0550*/  I2FP.F32.U32 R7, UR9 ;  /* 0x0000000900077c45 */ /* 0x001fe40008201000 */
[----:B------:R-:W-:-:S03]  /*0560*/  LEA.HI R5, R5, R0, RZ, 0x2 ;  /* 0x0000000005057211 */ /* 0x000fc600078f10ff */
[----:B------:R-:W-:Y:S01]  /*0570*/  FMUL R7, R7, UR4 ;  /* 0x0000000407077c20 */ /* 0x000fe20008400000 */
[----:B------:R-:W-:Y:S01]  /*0580*/  LOP3.LUT R5, R5, 0xfffffffc, RZ, 0xc0, !PT ;  /* 0xfffffffc05057812 */ /* 0x000fe200078ec0ff */
[----:B------:R-:W-:Y:S01]  /*0590*/  VOTEU.ALL UP0, P0 ;  /* 0x00000000003f7886 */ /* 0x000fe20000000000 */
[----:B------:R-:W-:Y:S01]  /*05a0*/  ULDC UR4, c[0x0][0x154] ;  /* 0x0000550000047ab9 */ /* 0x000fe20000000800 */
[----:B------:R-:W-:Y:S02]  /*05b0*/  VOTEU.ALL UP1, P0 ;  /* 0x00000000003f7886 */ /* 0x000fe40000020000 */
[----:B------:R-:W0:Y:S01]  /*05c0*/  F2I.U32.TRUNC.NTZ R7, R7 ;  /* 0x0000000700077305 */ /* 0x000e22000020f000 */
[----:B------:R-:W-:Y:S01]  /*05d0*/  IMAD.IADD R5, R0, 0x1, -R5 ;  /* 0x0000000100057824 */ /* 0x000fe200078e0a05 */
[----:B------:R-:W5:Y:S01]  /*05e0*/  @!UP0 S2UR UR7, SR_CgaCtaId ;  /* 0x00000000000789c3 */ /* 0x000f620000008800 */
[----:B------:R-:W-:Y:S02]  /*05f0*/  @!UP0 UMOV UR6, 0x400 ;  /* 0x0000040000068882 */ /* 0x000fe40000000000 */
[----:B------:R-:W-:Y:S01]  /*0600*/  IMAD R5, R6, 0x4, R5 ;  /* 0x0000000406057824 */ /* 0x000fe200078e0205 */
[----:B--2---:R-:W-:-:S04]  /*0610*/  I2FP.F32.U32 R6, R2 ;  /* 0x0000000200067245 */ /* 0x004fc80000201000 */
[----:B------:R-:W-:Y:S01]  /*0620*/  LEA.HI R0, R5, R5, RZ, 0x1 ;  /* 0x0000000505007211 */ /* 0x000fe200078f08ff */
[----:B------:R-:W-:Y:S01]  /*0630*/  FMUL R6, R6, UR4 ;  /* 0x0000000406067c20 */ /* 0x000fe20008400000 */
[----:B------:R-:W-:Y:S02]  /*0640*/  UMOV UR4, 0x20 ;  /* 0x0000002000047882 */ /* 0x000fe40000000000 */
[----:B------:R-:W-:Y:S01]  /*0650*/  LOP3.LUT R0, R0, 0xfffffffe, RZ, 0xc0, !PT ;  /* 0xfffffffe00007812 */ /* 0x000fe200078ec0ff */
[----:B0-----:R-:W-:Y:S01]  /*0660*/  IMAD.MOV R11, RZ, RZ, -R7 ;  /* 0x000000ffff0b7224 */ /* 0x001fe200078e0a07 */
[----:B------:R-:W-:-:S04]  /*0670*/  @!UP0 UIADD3 UR4, -UR4, 0x100000, URZ ;  /* 0x0010000004048890 */ /* 0x000fc8000fffe13f */
[----:B------:R-:W-:Y:S02]  /*0680*/  @!UP0 USHF.L.U32 UR5, UR4, 0xb, URZ ;  /* 0x0000000b04058899 */ /* 0x000fe4000800063f */
[----:B------:R-:W-:Y:S01]  /*0690*/  @!UP0 USHF.L.U32 UR4, UR4, 0x1, URZ ;  /* 0x0000000104048899 */ /* 0x000fe2000800063f */
[----:B------:R-:W0:Y:S01]  /*06a0*/  F2I.U32.TRUNC.NTZ R6, R6 ;  /* 0x0000000600067305 */ /* 0x000e22000020f000 */
[----:B------:R-:W2:Y:S01]  /*06b0*/  LDC R7, c[0x0][0x140] ;  /* 0x00005000ff077b82 */ /* 0x000ea20000000800 */
[----:B-1----:R-:W-:Y:S02]  /*06c0*/  IMAD R11, R8, R11, UR9 ;  /* 0x00000009080b7e24 */ /* 0x002fe4000f8e020b */
[----:B------:R-:W-:-:S05]  /*06d0*/  IMAD.IADD R0, R5, 0x1, -R0 ;  /* 0x0000000105007824 */ /* 0x000fca00078e0a00 */
[----:B------:R-:W-:Y:S01]  /*06e0*/  ISETP.NE.AND P2, PT, R0, R11, PT ;  /* 0x0000000b0000720c */ /* 0x000fe20003f45270 */
[C---:B------:R-:W-:Y:S01]  /*06f0*/  IMAD.SHL.U32 R0, R5.reuse, 0x4, RZ ;  /* 0x0000000405007824 */ /* 0x040fe200078e00ff */
[----:B-----5:R-:W-:Y:S01]  /*0700*/  @!UP0 ULEA UR6, UR7, UR6, 0x18 ;  /* 0x0000000607068291 */ /* 0x020fe2000f8ec03f */
[----:B------:R-:W-:Y:S01]  /*0710*/  VOTEU.ALL UP0, P0 ;  /* 0x00000000003f7886 */ /* 0x000fe20000000000 */
[----:B------:R-:W-:Y:S01]  /*0720*/  LOP3.LUT P0, RZ, R4, 0x7, RZ, 0xc0, !PT ;  /* 0x0000000704ff7812 */ /* 0x000fe2000780c0ff */
[----:B0-----:R-:W-:Y:S01]  /*0730*/  IMAD.MOV R12, RZ, RZ, -R6 ;  /* 0x000000ffff0c7224 */ /* 0x001fe200078e0a06 */
[----:B------:R-:W-:-:S03]  /*0740*/  LOP3.LUT R9, R5, 0xc, R0, 0x78, !PT ;  /* 0x0000000c05097812 */ /* 0x000fc600078e7800 */
[----:B---3--:R-:W-:Y:S01]  /*0750*/  IMAD R5, R13, R12, R2 ;  /* 0x0000000c0d057224 */ /* 0x008fe200078e0202 */
[C---:B------:R-:W-:Y:S01]  /*0760*/  ISETP.LT.U32.AND P0, PT, R9.reuse, 0x2, !P0 ;  /* 0x000000020900780c */ /* 0x040fe20004701070 */
[----:B------:R0:W-:Y:S02]  /*0770*/  STL [R1+0x858], R9 ;  /* 0x0008580901007387 */ /* 0x0001e40000100800 */
[----:B------:R-:W-:Y:S02]  /*0780*/  @P2 LEA.HI R0, R9, R9, RZ, 0x1 ;  /* 0x0000000909002211 */ /* 0x000fe400078f08ff */
[----:B------:R-:W1:Y:S02]  /*0790*/  FENCE.VIEW.ASYNC.S ;  /* 0x00000000000073c6 */ /* 0x000e640000000000 */
[----:B-1----:R0:W1:Y:S01]  /*07a0*/  @!UP0 SYNCS.EXCH.64 URZ, [UR6+0x70], UR4 ;  /* 0x00007004063f85b2 */ /* 0x0020620008000100 */
[----:B--2---:R-:W-:Y:S02]  /*07b0*/  ISETP.EQ.U32.AND P5, PT, R7, 0x1, PT ;  /* 0x000000010700780c */ /* 0x004fe40003fa2070 */
[----:B------:R-:W-:-:S04]  /*07c0*/  @P2 SHF.R.S32.HI R0, RZ, 0x1, R0 ;  /* 0x00000001ff002819 */ /* 0x000fc80000011400 */
[----:B------:R-:W-:Y:S01]  /*07d0*/  @P2 ISETP.NE.AND P3, PT, R0, R5, PT ;  /* 0x000000050000220c */ /* 0x000fe20003f65270 */
[----:B------:R-:W-:Y:S01]  /*07e0*/  IMAD.MOV.U32 R0, RZ, RZ, 0x1 ;  /* 0x00000001ff007424 */ /* 0x000fe200078e00ff */
[----:B------:R-:W-:Y:S02]  /*07f0*/  SEL R5, RZ, 0x1, !P0 ;  /* 0x00000001ff057807 */ /* 0x000fe40004000000 */
[----:B------:R-:W-:-:S04]  /*0800*/  @P2 SEL R0, RZ, 0x1, P3 ;  /* 0x00000001ff002807 */ /* 0x000fc80001800000 */
[----:B------:R-:W-:Y:S01]  /*0810*/  LOP3.LUT R0, R0, R5, RZ, 0xc0, !PT ;  /* 0x0000000500007212 */ /* 0x000fe200078ec0ff */
[----:B------:R0:W2:Y:S01]  /*0820*/  @!UP1 SYNCS.EXCH.64 URZ, [UR6+0x78], UR4 ;  /* 0x00007804063f95b2 */ /* 0x0000a20008000100 */
[----:B------:R-:W-:-:S03]  /*0830*/  NOP ;  /* 0x0000000000007918 */ /* 0x000fc60000000000 */
[----:B------:R0:W-:Y:S01]  /*0840*/  STL [R1+0x854], R0 ;  /* 0x0008540001007387 */ /* 0x0001e20000100800 */
[----:B-1----:R-:W-:Y:S05]  /*0850*/  @!P5 BRA `(.L_x_3) ;  /* 0x000000000008d947 */ /* 0x002fea0003800000 */
[----:B--2-4-:R-:W-:Y:S01]  /*0860*/  UCGABAR_ARV ;  /* 0x00000000000079c7 */ /* 0x014fe20008000000 */
[----:B------:R-:W-:Y:S05]  /*0870*/  BRA `(.L_x_4) ;  /* 0x0000000000047947 */ /* 0x000fea0003800000 */
.L_x_3:
[----:B--2-4-:R-:W-:Y:S01]  /*0880*/  NOP ;  /* 0x0000000000007918 */ /* 0x014fe20000000000 */
.L_x_4:
[----:B0-----:R-:W0:Y:S01]  /*0890*/  LDC R0, c[0x0][0x65c] ;  /* 0x00019700ff007b82 */ /* 0x001e220000000800 */
[----:B------:R-:W-:Y:S02]  /*08a0*/  IMAD.U32 R4, RZ, RZ, UR9 ;  /* 0x00000009ff047e24 */ /* 0x000fe4000f8e00ff */
[----:B------:R-:W-:Y:S01]  /*08b0*/  IMAD.MOV.U32 R5, RZ, RZ, RZ ;  /* 0x000000ffff057224 */ /* 0x000fe200078e00ff */
[----:B0-----:R-:W-:-:S13]  /*08c0*/  ISETP.NE.AND P4, PT, R0, 0x1, PT ;  /* 0x000000010000780c */ /* 0x001fda0003f85270 */
[----:B------:R-:W0:Y:S01]  /*08d0*/  @P4 LDC R7, c[0x0][0x10] ;  /* 0x00000400ff074b82 */ /* 0x000e220000000800 */
[----:B------:R-:W-:Y:S02]  /*08e0*/  @P4 IMAD.MOV.U32 R3, RZ, RZ, RZ ;  /* 0x000000ffff034224 */ /* 0x000fe400078e00ff */
[----:B------:R-:W-:-:S05]  /*08f0*/  @P4 IMAD.MOV.U32 R15, RZ, RZ, RZ ;  /* 0x000000ffff0f4224 */ /* 0x000fca00078e00ff */
[----:B------:R-:W1:Y:S01]  /*0900*/  @!P4 LDC R9, c[0x0][0xc] ;  /* 0x00000300ff09cb82 */ /* 0x000e620000000800 */
[----:B0-----:R-:W-:-:S04]  /*0910*/  @P4 IMAD.WIDE.U32 R6, R7, UR9, R2 ;  /* 0x0000000907064c25 */ /* 0x001fc8000f8e0002 */
[----:B------:R-:W-:Y:S02]  /*0920*/  @P4 IMAD.MOV.U32 R8, RZ, RZ, R6 ;  /* 0x000000ffff084224 */ /* 0x000fe400078e0006 */
[----:B------:R-:W-:Y:S02]  /*0930*/  @P4 IMAD.IADD R16, R7, 0x1, R15 ;  /* 0x0000000107104824 */ /* 0x000fe400078e020f */
[----:B-1----:R-:W-:-:S04]  /*0940*/  @!P4 IMAD.WIDE.U32 R4, R2, R9, R4 ;  /* 0x000000090204c225 */ /* 0x002fc800078e0004 */
[----:B------:R-:W-:Y:S02]  /*0950*/  @!P4 IMAD.MOV.U32 R8, RZ, RZ, R4 ;  /* 0x000000ffff08c224 */ /* 0x000fe400078e0004 */
[----:B------:R-:W-:-:S03]  /*0960*/  @!P4 IMAD.MOV.U32 R16, RZ, RZ, R5 ;  /* 0x000000ffff10c224 */ /* 0x000fc600078e0005 */
[----:B------:R0:W-:Y:S04]  /*0970*/  STL [R1+0x860], R8 ;  /* 0x0008600801007387 */ /* 0x0001e80000100800 */
[----:B------:R0:W-:Y:S01]  /*0980*/  STL [R1+0x85c], R16 ;  /* 0x00085c1001007387 */ /* 0x0001e20000100800 */
[----:B------:R-:W-:Y:S05]  /*0990*/  @!P5 BRA `(.L_x_5) ;  /* 0x00000000000cd947 */ /* 0x000fea0003800000 */
[----:B------:R-:W-:Y:S01]  /*09a0*/  UCGABAR_WAIT ;  /* 0x0000000000007dc7 */ /* 0x000fe20008000000 */
[----:B------:R-:W-:Y:S01]  /*09b0*/  CCTL.IVALL ;  /* 0x00000000ff00798f */ /* 0x000fe20002000000 */
[----:B------:R-:W-:Y:S05]  /*09c0*/  BRA `(.L_x_6) ;  /* 0x0000000000047947 */ /* 0x000fea0003800000 */
.L_x_5:
[----:B------:R-:W-:Y:S06]  /*09d0*/  BAR.SYNC.DEFER_BLOCKING 0x0 ;  /* 0x0000000000007b1d */ /* 0x000fec0000010000 */
.L_x_6:
[----:B------:R-:W-:Y:S05]  /*09e0*/  @!P1 BRA `(.L_x_7) ;  /* 0x0000036400e09947 */ /* 0x000fea0003800000 */
[----:B------:R-:W-:-:S06]  /*09f0*/  UISETP.GT.U32.AND UP0, UPT, UR10, 0x1, UPT ;  /* 0x000000010a00788c */ /* 0x000fcc000bf04070 */
[----:B------:R-:W-:-:S13]  /*0a00*/  PLOP3.LUT P0, PT, PT, PT, UP0, 0x80, 0x0 ;  /* 0x000000000000781c */ /* 0x000fda0003f0f008 */
[----:B------:R-:W-:Y:S05]  /*0a10*/  @P0 EXIT ;  /* 0x000000000000094d */ /* 0x000fea0003800000 */
[----:B------:R-:W-:Y:S01]  /*0a20*/  IMAD.MOV.U32 R5, RZ, RZ, -0x1 ;  /* 0xffffffffff057424 */ /* 0x000fe200078e00ff */
[----:B------:R-:W-:Y:S01]  /*0a30*/  ULDC.64 UR4, c[0x0][0x650] ;  /* 0x0001940000047ab9 */ /* 0x000fe20000000a00 */
[----:B------:R-:W-:Y:S01]  /*0a40*/  IMAD.MOV.U32 R4, RZ, RZ, -0x1 ;  /* 0xffffffffff047424 */ /* 0x000fe200078e00ff */
[----:B------:R-:W-:Y:S01]  /*0a50*/  ISETP.GE.U32.AND P0, PT, R8, UR4, PT ;  /* 0x0000000408007c0c */ /* 0x000fe2000bf06070 */
[----:B------:R-:W-:Y:S01]  /*0a60*/  UMOV UR12, 0xffffffff ;  /* 0xffffffff000c7882 */ /* 0x000fe20000000000 */
[----:B------:R1:W-:Y:S01]  /*0a70*/  STL [R1+0x864], R5 ;  /* 0x0008640501007387 */ /* 0x0003e20000100800 */
[----:B------:R-:W-:Y:S02]  /*0a80*/  PRMT R0, RZ, 0x7610, R0 ;  /* 0x00007610ff007816 */ /* 0x000fe40000000000 */
[----:B------:R-:W-:Y:S01]  /*0a90*/  ISETP.GE.U32.AND.EX P0, PT, R16, UR5, PT, P0 ;  /* 0x0000000510007c0c */ /* 0x000fe2000bf06100 */
[----:B------:R1:W-:-:S12]  /*0aa0*/  STL [R1+0x868], R4 ;  /* 0x0008680401007387 */ /* 0x0003d80000100800 */
[----:B-1----:R-:W-:Y:S05]  /*0ab0*/  @P0 BRA `(.L_x_8) ;  /* 0x00000004003c0947 */ /* 0x002fea0003800000 */
[----:B------:R-:W-:Y:S01]  /*0ac0*/  ULDC.64 UR14, c[0x0][0x628] ;  /* 0x00018a00000e7ab9 */ /* 0x000fe20000000a00 */
[----:B------:R-:W1:Y:S01]  /*0ad0*/  LDC.64 R6, c[0x0][0x620] ;  /* 0x00018800ff067b82 */ /* 0x000e620000000a00 */
[----:B------:R-:W-:Y:S01]  /*0ae0*/  ISETP.NE.U32.AND P0, PT, RZ, UR14, PT ;  /* 0x0000000eff007c0c */ /* 0x000fe2000bf05070 */
[----:B------:R-:W-:Y:S01]  /*0af0*/  ULDC UR11, c[0x0][0x630] ;  /* 0x00018c00000b7ab9 */ /* 0x000fe20000000800 */
[----:B------:R-:W-:Y:S02]  /*0b00*/  R2UR UR4, R8 ;  /* 0x00000000080472ca */ /* 0x000fe400000e0000 */
[----:B------:R-:W-:Y:S02]  /*0b10*/  ISETP.NE.AND.EX P0, PT, RZ, UR15, PT, P0 ;  /* 0x0000000fff007c0c */ /* 0x000fe4000bf05300 */
[----:B------:R-:W-:-:S11]  /*0b20*/  R2UR UR5, R16 ;  /* 0x00000000100572ca */ /* 0x000fd600000e0000 */
[----:B------:R-:W-:Y:S05]  /*0b30*/  @!P0 BRA `(.L_x_9) ;  /* 0x0000000000308947 */ /* 0x000fea0003800000 */
[----:B------:R-:W-:Y:S01]  /*0b40*/  R2UR UR4, R8 ;  /* 0x00000000080472ca */ /* 0x000fe200000e0000 */
[----:B------:R-:W-:Y:S01]  /*0b50*/  ULDC UR8, c[0x0][0x634] ;  /* 0x00018d0000087ab9 */ /* 0x000fe20000000800 */
[----:B------:R-:W-:-:S11]  /*0b60*/  R2UR UR10, R16 ;  /* 0x00000000100a72ca */ /* 0x000fd600000e0000 */
[----:B------:R-:W-:-:S04]  /*0b70*/  UIADD3 UR8, UP0, UR4, UR8, URZ ;  /* 0x0000000804087290 */ /* 0x000fc8000ff1e03f */
[----:B------:R-:W-:-:S04]  /*0b80*/  UIADD3.X UR10, URZ, UR10, URZ, UP0, !UPT ;  /* 0x0000000a3f0a7290 */ /* 0x000fc800087fe43f */
[----:B------:R-:W-:-:S04]  /*0b90*/  UIMAD.WIDE.U32 UR4, UR10, UR14, URZ ;  /* 0x0000000e0a0472a5 */ /* 0x000fc8000f8e003f */
[----:B------:R-:W-:Y:S02]  /*0ba0*/  UIMAD.WIDE.U32 UR6, UP0, UR8, UR15, UR4 ;  /* 0x0000000f080672a5 */ /* 0x000fe4000f800004 */
[----:B------:R-:W-:Y:S02]  /*0bb0*/  UIMAD.WIDE.U32 UR4, UR8, UR14, URZ ;  /* 0x0000000e080472a5 */ /* 0x000fe4000f8e003f */
[----:B------:R-:W-:Y:S02]  /*0bc0*/  UIADD3.X UR9, URZ, URZ, URZ, UP0, !UPT ;  /* 0x0000003f3f097290 */ /* 0x000fe400087fe43f */
[----:B------:R-:W-:Y:S01]  /*0bd0*/  UIADD3 URZ, UP0, UR5, UR6, URZ ;  /* 0x00000006053f7290 */ /* 0x000fe2000ff1e03f */
[----:B------:R-:W-:-:S03]  /*0be0*/  UMOV UR8, UR7 ;  /* 0x0000000700087c82 */ /* 0x000fc60008000000 */
[----:B------:R-:W-:-:S12]  /*0bf0*/  UIMAD.WIDE.U32.X UR4, UR10, UR15, UR8, UP0 ;  /* 0x0000000f0a0472a5 */ /* 0x000fd800080e0408 */
.L_x_9:
[----:B------:R-:W-:Y:S01]  /*0c00*/  USHF.R.U64 UR12, UR4, UR11, UR5 ;  /* 0x0000000b040c7299 */ /* 0x000fe20008001205 */
[----:B------:R-:W2:Y:S01]  /*0c10*/  LDC.64 R20, c[0x0][0x640] ;  /* 0x00019000ff147b82 */ /* 0x000ea20000000a00 */
[----:B------:R-:W-:Y:S01]  /*0c20*/  USHF.R.U32.HI UR4, URZ, UR11, UR5 ;  /* 0x0000000b3f047299 */ /* 0x000fe20008011605 */
[----:B------:R-:W-:Y:S02]  /*0c30*/  IMAD.MOV.U32 R4, RZ, RZ, R8 ;  /* 0x000000ffff047224 */ /* 0x000fe400078e0008 */
[----:B------:R-:W-:Y:S01]  /*0c40*/  IMAD R12, R13, R12, R2 ;  /* 0x0000000c0d0c7224 */ /* 0x000fe200078e0202 */
[----:B------:R-:W-:Y:S01]  /*0c50*/  IADD3 R3, P0, RZ, -UR12, RZ ;  /* 0x8000000cff037c10 */ /* 0x000fe2000ff1e0ff */
[----:B------:R-:W-:Y:S02]  /*0c60*/  IMAD.MOV.U32 R13, RZ, RZ, 0x1 ;  /* 0x00000001ff0d7424 */ /* 0x000fe400078e00ff */
[----:B------:R-:W3:Y:S02]  /*0c70*/  LDC R10, c[0x0][0x618] ;  /* 0x00018600ff0a7b82 */ /* 0x000ee40000000800 */
[----:B------:R-:W-:-:S04]  /*0c80*/  IMAD.X R5, RZ, RZ, ~UR4, P0 ;  /* 0x80000004ff057e24 */ /* 0x000fc800080e06ff */
[-C--:B-1----:R-:W-:Y:S02]  /*0c90*/  IMAD R0, R5, R6.reuse, RZ ;  /* 0x0000000605007224 */ /* 0x082fe400078e02ff */
[----:B------:R-:W1:Y:S01]  /*0ca0*/  LDC R14, c[0x0][0x608] ;  /* 0x00018200ff0e7b82 */ /* 0x000e620000000800 */
[----:B------:R-:W-:Y:S02]  /*0cb0*/  IMAD.MOV.U32 R5, RZ, RZ, R16 ;  /* 0x000000ffff057224 */ /* 0x000fe400078e0010 */
[----:B------:R-:W-:-:S05]  /*0cc0*/  IMAD.WIDE.U32 R4, R3, R6, R4 ;  /* 0x0000000603047225 */ /* 0x000fca00078e0004 */
[----:B------:R-:W4:Y:S01]  /*0cd0*/  LDC R18, c[0x0][0x658] ;  /* 0x00019600ff127b82 */ /* 0x000f220000000800 */
[----:B------:R-:W-:Y:S01]  /*0ce0*/  IMAD R3, R3, R7, R0 ;  /* 0x0000000703037224 */ /* 0x000fe200078e0200 */
[----:B--2---:R-:W-:-:S03]  /*0cf0*/  ISETP.NE.U32.AND P0, PT, R20, RZ, PT ;  /* 0x000000ff1400720c */ /* 0x004fc60003f05070 */
[----:B------:R-:W-:Y:S01]  /*0d00*/  IMAD.IADD R3, R5, 0x1, R3 ;  /* 0x0000000105037824 */ /* 0x000fe200078e0203 */
[----:B------:R-:W-:Y:S01]  /*0d10*/  ISETP.NE.AND.EX P0, PT, R21, RZ, PT, P0 ;  /* 0x000000ff1500720c */ /* 0x000fe20003f05300 */
[----:B------:R-:W-:Y:S01]  /*0d20*/  IMAD.MOV.U32 R5, RZ, RZ, -0x1 ;  /* 0xffffffffff057424 */ /* 0x000fe200078e00ff */
[----:B0-----:R-:W0:Y:S02]  /*0d30*/  LDC R16, c[0x0][0x600] ;  /* 0x00018000ff107b82 */ /* 0x001e240000000800 */
[-CC-:B---3--:R-:W-:Y:S02]  /*0d40*/  SHF.R.U64 R8, R4, R10.reuse, R3.reuse ;  /* 0x0000000a04087219 */ /* 0x188fe40000001203 */
[----:B------:R-:W-:-:S04]  /*0d50*/  SHF.R.U32.HI R3, RZ, R10, R3 ;  /* 0x0000000aff037219 */ /* 0x000fc80000011603 */
[----:B------:R-:W2:Y:S01]  /*0d60*/  LDC R15, c[0x0][0x648] ;  /* 0x00019200ff0f7b82 */ /* 0x000ea20000000800 */
[-CC-:B-1----:R-:W-:Y:S02]  /*0d70*/  SHF.R.U64 R23, R8, R14.reuse, R3.reuse ;  /* 0x0000000e08177219 */ /* 0x182fe40000001203 */
[----:B------:R-:W-:-:S05]  /*0d80*/  SHF.R.U32.HI R3, RZ, R14, R3 ;  /* 0x0000000eff037219 */ /* 0x000fca0000011603 */
[----:B------:R-:W1:Y:S01]  /*0d90*/  LDC R17, c[0x0][0x638] ;  /* 0x00018e00ff117b82 */ /* 0x000e620000000800 */
[-CC-:B----4-:R-:W-:Y:S02]  /*0da0*/  SHF.R.U64 R10, R23, R18.reuse, R3.reuse ;  /* 0x00000012170a7219 */ /* 0x190fe40000001203 */
[-C--:B------:R-:W-:Y:S02]  /*0db0*/  SHF.L.U32 R0, R5, R18.reuse, RZ ;  /* 0x0000001205007219 */ /* 0x080fe400000006ff */
[----:B------:R-:W-:Y:S01]  /*0dc0*/  SHF.R.U32.HI R3, RZ, R18, R3 ;  /* 0x00000012ff037219 */ /* 0x000fe20000011603 */
[----:B------:R-:W-:Y:S01]  /*0dd0*/  IMAD.MOV.U32 R2, RZ, RZ, R10 ;  /* 0x000000ffff027224 */ /* 0x000fe200078e000a */
[----:B------:R-:W-:Y:S01]  /*0de0*/  LOP3.LUT R0, RZ, R0, RZ, 0x33, !PT ;  /* 0x00000000ff007212 */ /* 0x000fe200078e33ff */
[----:B------:R-:W3:Y:S01]  /*0df0*/  LDC R19, c[0x0][0x610] ;  /* 0x00018400ff137b82 */ /* 0x000ee20000000800 */
[----:B------:R-:W-:Y:S05]  /*0e00*/  @!P0 BRA `(.L_x_10) ;  /* 0x0000000000288947 */ /* 0x000fea0003800000 */
[----:B------:R-:W4:Y:S02]  /*0e10*/  LDC R7, c[0x0][0x64c] ;  /* 0x00019300ff077b82 */ /* 0x000f240000000800 */
[----:B----4-:R-:W-:-:S05]  /*0e20*/  IADD3 R7, P0, R10, R7, RZ ;  /* 0x000000070a077210 */ /* 0x010fca0007f1e0ff */
[----:B------:R-:W-:-:S04]  /*0e30*/  IMAD.X R9, RZ, RZ, R3, P0 ;  /* 0x000000ffff097224 */ /* 0x000fc800000e0603 */
[----:B------:R-:W-:-:S04]  /*0e40*/  IMAD.WIDE.U32 R2, R9, R20, RZ ;  /* 0x0000001409027225 */ /* 0x000fc800078e00ff */
[----:B------:R-:W-:-:S04]  /*0e50*/  IMAD.WIDE.U32 R4, P0, R7, R21, R2 ;  /* 0x0000001507047225 */ /* 0x000fc80007800002 */
[----:B------:R-:W-:-:S04]  /*0e60*/  IMAD.WIDE.U32 R2, R7, R20, RZ ;  /* 0x0000001407027225 */ /* 0x000fc800078e00ff */
[----:B------:R-:W-:Y:S01]  /*0e70*/  IMAD.X R7, RZ, RZ, RZ, P0 ;  /* 0x000000ffff077224 */ /* 0x000fe200000e06ff */
[----:B------:R-:W-:Y:S01]  /*0e80*/  IADD3 RZ, P0, R3, R4, RZ ;  /* 0x0000000403ff7210 */ /* 0x000fe20007f1e0ff */
[----:B------:R-:W-:-:S04]  /*0e90*/  IMAD.MOV.U32 R6, RZ, RZ, R5 ;  /* 0x000000ffff067224 */ /* 0x000fc800078e0005 */
[----:B------:R-:W-:-:S08]  /*0ea0*/  IMAD.WIDE.U32.X R2, R9, R21, R6, P0 ;  /* 0x0000001509027225 */ /* 0x000fd000000e0406 */
.L_x_10:
[----:B--2---:R-:W-:Y:S01]  /*0eb0*/  SHF.R.U64 R4, R2, R15, R3 ;  /* 0x0000000f02047219 */ /* 0x004fe20000001203 */
[----:B0-----:R-:W-:Y:S01]  /*0ec0*/  VIADD R5, R16, 0xffffffff ;  /* 0xffffffff10057836 */ /* 0x001fe20000000000 */
[----:B------:R-:W-:Y:S02]  /*0ed0*/  SHF.L.U32 R2, R13, R18, RZ ;  /* 0x000000120d027219 */ /* 0x000fe400000006ff */
[----:B------:R-:W-:Y:S01]  /*0ee0*/  LOP3.LUT R3, R23, R0, RZ, 0xc0, !PT ;  /* 0x0000000017037212 */ /* 0x000fe200078ec0ff */
[----:B------:R-:W-:Y:S01]  /*0ef0*/  IMAD.MOV R6, RZ, RZ, -R4 ;  /* 0x000000ffff067224 */ /* 0x000fe200078e0a04 */
[----:B------:R-:W-:Y:S02]  /*0f00*/  SEL R0, R11, R12, !P4 ;  /* 0x0000000c0b007207 */ /* 0x000fe40006000000 */
[----:B------:R-:W-:Y:S01]  /*0f10*/  LOP3.LUT R5, R8, R5, RZ, 0xc0, !PT ;  /* 0x0000000508057212 */ /* 0x000fe200078ec0ff */
[----:B------:R-:W-:Y:S02]  /*0f20*/  IMAD R7, R2, R4, R3 ;  /* 0x0000000402077224 */ /* 0x000fe400078e0203 */
[----:B-1----:R-:W-:-:S02]  /*0f30*/  IMAD R3, R6, R17, R10 ;  /* 0x0000001106037224 */ /* 0x002fc400078e020a */
[----:B---3--:R-:W-:Y:S02]  /*0f40*/  IMAD R2, R7, R19, R0 ;  /* 0x0000001307027224 */ /* 0x008fe400078e0200 */
[----:B------:R-:W-:Y:S02]  /*0f50*/  IMAD R3, R3, R16, R5 ;  /* 0x0000001003037224 */ /* 0x000fe400078e0205 */
[----:B------:R-:W-:-:S03]  /*0f60*/  IMAD.MOV.U32 R0, RZ, RZ, 0x1 ;  /* 0x00000001ff007424 */ /* 0x000fc600078e00ff */
[----:B------:R-:W-:Y:S02]  /*0f70*/  SEL R4, R3, R2, !P4 ;  /* 0x0000000203047207 */ /* 0x000fe40006000000 */
[----:B------:R-:W-:-:S03]  /*0f80*/  SEL R2, R2, R3, !P4 ;  /* 0x0000000302027207 */ /* 0x000fc60006000000 */
[----:B------:R1:W-:Y:S04]  /*0f90*/  STL [R1+0x868], R4 ;  /* 0x0008680401007387 */ /* 0x0003e80000100800 */
[----:B------:R1:W-:Y:S02]  /*0fa0*/  STL [R1+0x864], R2 ;  /* 0x0008640201007387 */ /* 0x0003e40000100800 */
.L_x_8:
[----:B------:R-:W-:-:S08]  /*0fb0*/  NOP ;  /* 0x0000000000007918 */ /* 0x000fd00000000000 */
[----:B------:R-:W2:Y:S02]  /*0fc0*/  USETMAXREG.TRY_ALLOC.CTAPOOL UP0, 0xf0 ;  /* 0x000000f0000079c8 */ /* 0x000ea40008000600 */
[----:B--2---:R-:W-:-:S13]  /*0fd0*/  PLOP3.LUT P0, PT, PT, PT, UP0, 0x80, 0x0 ;  /* 0x000000000000781c */ /* 0x004fda0003f0f008 */
[----:B------:R-:W-:Y:S05]  /*0fe0*/  @!P0 BRA `(.L_x_8) ;  /* 0xfffffffc00f08947 */ /* 0x000fea000383ffff */
[----:B------:R-:W-:Y:S01]  /*0ff0*/  ULDC.64 UR4, c[0x0][0x598] ;  /* 0x0001660000047ab9 */ /* 0x000fe20000000a00 */
[----:B------:R-:W-:Y:S01]  /*1000*/  ULDC.64 UR18, c[0x0][0x208] ;  /* 0x0000820000127ab9 */ /* 0x000fe20000000a00 */
[----:B------:R-:W-:-:S04]  /*1010*/  ISETP.NE.U32.AND P0, PT, RZ, UR4, PT ;  /* 0x00000004ff007c0c */ /* 0x000fc8000bf05070 */
[----:B------:R-:W-:-:S13]  /*1020*/  ISETP.NE.AND.EX P0, PT, RZ, UR5, PT, P0 ;  /* 0x00000005ff007c0c */ /* 0x000fda000bf05300 */
[----:B------:R-:W-:Y:S05]  /*1030*/  @!P0 BRA `(.L_x_11) ;  /* 0x0000000000208947 */ /* 0x000fea0003800000 */
[----:B-1----:R-:W1:Y:S02]  /*1040*/  LDC.64 R2, c[0x0][0x598] ;  /* 0x00016600ff027b82 */ /* 0x002e640000000a00 */
[----:B-1----:R-:W2:Y:S02]  /*1050*/  LDG.E.64 R2, desc[UR18][R2.64] ;  /* 0x0000001202027981 */ /* 0x002ea4000c1e1b00 */
[----:B--2---:R-:W-:-:S04]  /*1060*/  ISETP.NE.U32.AND P0, PT, R2, RZ, PT ;  /* 0x000000ff0200720c */ /* 0x004fc80003f05070 */
[----:B------:R-:W-:-:S13]  /*1070*/  ISETP.NE.AND.EX P0, PT, R3, RZ, PT, P0 ;  /* 0x000000ff0300720c */ /* 0x000fda0003f05300 */
[----:B------:R-:W-:Y:S05]  /*1080*/  @!P0 BRA `(.L_x_11) ;  /* 0x00000000000c8947 */ /* 0x000fea0003800000 */
[----:B------:R-:W2:Y:S02]  /*1090*/  LD.E R2, desc[UR18][R2.64] ;  /* 0x0000001202027980 */ /* 0x000ea4000c101900 */
[----:B--2---:R-:W-:Y:S01]  /*10a0*/  R2UR UR17, R2 ;  /* 0x00000000021172ca */ /* 0x004fe200000e0000 */
[----:B------:R-:W-:-:S14]  /*10b0*/  BRA `(.L_x_12) ;  /* 0x0000000000247947 */ /* 0x000fdc0003800000 */
.L_x_11:
[----:B------:R-:W-:Y:S02]  /*10c0*/  ULDC.64 UR4, c[0x0][0x588] ;  /* 0x0001620000047ab9 */ /* 0x000fe40000000a00 */
[----:B------:R-:W-:-:S04]  /*10d0*/  ISETP.NE.U32.AND P0, PT, RZ, UR4, PT ;  /* 0x00000004ff007c0c */ /* 0x000fc8000bf05070 */
[----:B------:R-:W-:-:S13]  /*10e0*/  ISETP.NE.AND.EX P0, PT, RZ, UR5, PT, P0 ;  /* 0x00000005ff007c0c */ /* 0x000fda000bf05300 */
[----:B------:R-:W-:Y:S05]  /*10f0*/  @!P0 BRA `(.L_x_13) ;  /* 0x0000000000108947 */ /* 0x000fea0003800000 */
[----:B-1----:R-:W1:Y:S02]  /*1100*/  LDC.64 R2, c[0x0][0x588] ;  /* 0x00016200ff027b82 */ /* 0x002e640000000a00 */
[----:B-1----:R-:W2:Y:S02]  /*1110*/  LDG.E R2, desc[UR18][R2.64] ;  /* 0x0000001202027981 */ /* 0x002ea4000c1e1900 */
[----:B--2---:R-:W-:Y:S01]  /*1120*/  R2UR UR17, R2 ;  /* 0x00000000021172ca */ /* 0x004fe200000e0000 */
[----:B------:R-:W-:-:S14]  /*1130*/  BRA `(.L_x_12) ;  /* 0x0000000000047947 */ /* 0x000fdc0003800000 */
.L_x_13:
[----:B------:R-:W-:-:S05]  /*1140*/  ULDC UR17, c[0x0][0x580] ;  /* 0x0001600000117ab9 */ /* 0x000fca0000000800 */
.L_x_12:
[----:B------:R-:W-:Y:S02]  /*1150*/  ULDC.64 UR4, c[0x0][0x5a0] ;  /* 0x0001680000047ab9 */ /* 0x000fe40000000a00 */
        /* <DEDUP_REMOVED lines=11> */
.L_x_14:
        /* <DEDUP_REMOVED lines=8> */
.L_x_16:
[----:B------:R-:W-:-:S05]  /*1290*/  ULDC UR24, c[0x0][0x584] ;  /* 0x0001610000187ab9 */ /* 0x000fca0000000800 */
.L_x_15:
[----:B------:R-:W-:-:S13]  /*12a0*/  LOP3.LUT P0, RZ, R0, 0xff, RZ, 0xc0, !PT ;  /* 0x000000ff00ff7812 */ /* 0x000fda000780c0ff */
[----:B------:R-:W-:Y:S05]  /*12b0*/  @!P0 EXIT ;  /* 0x000000000000894d */ /* 0x000fea0003800000 */
[----:B------:R-:W-:Y:S01]  /*12c0*/  ULDC UR4, c[0x0][0x28c] ;  /* 0x0000a30000047ab9 */ /* 0x000fe20000000800 */
[----:B------:R-:W-:Y:S02]  /*12d0*/  ULOP3.LUT UR25, UR13, 0x1, URZ, 0xfc, !UPT ;  /* 0x000000010d197892 */ /* 0x000fe4000f8efc3f */
[----:B------:R-:W-:-:S04]  /*12e0*/  UIADD3 UR4, UR4, 0x3f, URZ ;  /* 0x0000003f04047890 */ /* 0x000fc8000fffe03f */
[----:B------:R-:W-:-:S04]  /*12f0*/  USHF.R.S32.HI UR5, URZ, 0x1f, UR4 ;  /* 0x0000001f3f057899 */ /* 0x000fc80008011404 */
[----:B------:R-:W-:-:S03]  /*1300*/  ULEA.HI UR5, UR5, UR4, URZ, 0x6 ;  /* 0x0000000405057291 */ /* 0x000fc6000f8f303f */
[----:B------:R-:W-:Y:S01]  /*1310*/  UMOV UR4, URZ ;  /* 0x0000003f00047c82 */ /* 0x000fe20008000000 */
[----:B------:R-:W-:-:S03]  /*1320*/  USHF.R.S32.HI UR14, URZ, 0x6, UR5 ;  /* 0x000000063f0e7899 */ /* 0x000fc60008011405 */
[----:B------:R-:W-:-:S09]  /*1330*/  UMOV UR5, URZ ;  /* 0x0000003f00057c82 */ /* 0x000fd20008000000 */
.L_x_811:
[----:B------:R-:W-:Y:S01]  /*1340*/  STL [R1+0x850], RZ ;  /* 0x000850ff01007387 */ /* 0x000fe20000100800 */
[----:B--2---:R-:W2:Y:S01]  /*1350*/  S2UR UR11, SR_CgaCtaId ;  /* 0x00000000000b79c3 */ /* 0x004ea20000008800 */
[----:B------:R-:W-:Y:S01]  /*1360*/  UMOV UR16, 0x400 ;  /* 0x0000040000107882 */ /* 0x000fe20000000000 */
[----:B------:R-:W-:Y:S01]  /*1370*/  UMOV UR6, URZ ;  /* 0x0000003f00067c82 */ /* 0x000fe20008000000 */
[----:B------:R-:W-:Y:S01]  /*1380*/  STL [R1+0x84c], RZ ;  /* 0x00084cff01007387 */ /* 0x000fe20000100800 */
[----:B------:R-:W-:Y:S01]  /*1390*/  UMOV UR7, URZ ;  /* 0x0000003f00077c82 */ /* 0x000fe20008000000 */
[----:B------:R-:W-:Y:S01]  /*13a0*/  UMOV UR8, URZ ;  /* 0x0000003f00087c82 */ /* 0x000fe20008000000 */
[----:B------:R-:W-:Y:S01]  /*13b0*/  UMOV UR26, UR5 ;  /* 0x00000005001a7c82 */ /* 0x000fe20008000000 */
[----:B------:R-:W-:Y:S01]  /*13c0*/  STL [R1+0x848], RZ ;  /* 0x000848ff01007387 */ /* 0x000fe20000100800 */
[----:B01----:R-:W1:Y:S01]  /*13d0*/  LDC R2, c[0x0][0x28c] ;  /* 0x0000a300ff027b82 */ /* 0x003e620000000800 */
[----:B------:R-:W-:-:S02]  /*13e0*/  CS2R R236, SRZ ;  /* 0x0000000000ec7805 */ /* 0x000fc4000001ff00 */
[----:B------:R-:W-:Y:S01]  /*13f0*/  CS2R R234, SRZ ;  /* 0x0000000000ea7805 */ /* 0x000fe2000001ff00 */
[----:B------:R-:W-:Y:S01]  /*1400*/  STL [R1+0x844], RZ ;  /* 0x000844ff01007387 */ /* 0x000fe20000100800 */
[----:B------:R-:W-:Y:S02]  /*1410*/  CS2R R232, SRZ ;  /* 0x0000000000e87805 */ /* 0x000fe4000001ff00 */
[----:B------:R-:W-:Y:S02]  /*1420*/  CS2R R230, SRZ ;  /* 0x0000000000e67805 */ /* 0x000fe4000001ff00 */
[----:B------:R-:W-:Y:S01]  /*1430*/  CS2R R228, SRZ ;  /* 0x0000000000e47805 */ /* 0x000fe2000001ff00 */
[----:B------:R-:W-:Y:S01]  /*1440*/  STL [R1+0x840], RZ ;  /* 0x000840ff01007387 */ /* 0x000fe20000100800 */
[----:B------:R-:W-:Y:S02]  /*1450*/  CS2R R226, SRZ ;  /* 0x0000000000e27805 */ /* 0x000fe4000001ff00 */
[----:B------:R-:W-:-:S02]  /*1460*/  CS2R R224, SRZ ;  /* 0x0000000000e07805 */ /* 0x000fc4000001ff00 */
[----:B------:R-:W-:Y:S01]  /*1470*/  CS2R R222, SRZ ;  /* 0x0000000000de7805 */ /* 0x000fe2000001ff00 */
[----:B------:R-:W-:Y:S01]  /*1480*/  STL [R1+0x83c], RZ ;  /* 0x00083cff01007387 */ /* 0x000fe20000100800 */
[----:B------:R-:W-:Y:S02]  /*1490*/  CS2R R220, SRZ ;  /* 0x0000000000dc7805 */ /* 0x000fe4000001ff00 */
[----:B------:R-:W-:Y:S02]  /*14a0*/  CS2R R218, SRZ ;  /* 0x0000000000da7805 */ /* 0x000fe4000001ff00 */
[----:B------:R-:W-:Y:S01]  /*14b0*/  CS2R R216, SRZ ;  /* 0x0000000000d87805 */ /* 0x000fe2000001ff00 */
[----:B------:R-:W-:Y:S01]  /*14c0*/  STL [R1+0x838], RZ ;  /* 0x000838ff01007387 */ /* 0x000fe20000100800 */
[----:B--2---:R-:W-:Y:S01]  /*14d0*/  ULEA UR16, UR11, UR16, 0x18 ;  /* 0x000000100b107291 */ /* 0x004fe2000f8ec03f */
[----:B------:R-:W-:Y:S02]  /*14e0*/  CS2R R22, SRZ ;  /* 0x0000000000167805 */ /* 0x000fe4000001ff00 */
[----:B------:R-:W-:Y:S01]  /*14f0*/  CS2R R20, SRZ ;  /* 0x0000000000147805 */ /* 0x000fe2000001ff00 */
[----:B------:R-:W-:Y:S01]  /*1500*/  STL [R1+0x834], RZ ;  /* 0x000834ff01007387 */ /* 0x000fe20000100800 */
[----:B------:R-:W-:-:S02]  /*1510*/  CS2R R18, SRZ ;  /* 0x0000000000127805 */ /* 0x000fc4000001ff00 */
[----:B0-----:R-:W-:Y:S02]  /*1520*/  CS2R R16, SRZ ;  /* 0x0000000000107805 */ /* 0x001fe4000001ff00 */
[----:B------:R-:W-:Y:S01]  /*1530*/  CS2R R14, SRZ ;  /* 0x00000000000e7805 */ /* 0x000fe2000001ff00 */
[----:B------:R-:W-:Y:S01]  /*1540*/  STL [R1+0x830], RZ ;  /* 0x000830ff01007387 */ /* 0x000fe20000100800 */
[----:B-1----:R-:W-:Y:S02]  /*1550*/  ISETP.GE.AND P0, PT, R2, 0x1, PT ;  /* 0x000000010200780c */ /* 0x002fe40003f06270 */
[----:B------:R-:W-:Y:S02]  /*1560*/  CS2R R12, SRZ ;  /* 0x00000000000c7805 */ /* 0x000fe4000001ff00 */
[----:B------:R-:W-:Y:S01]  /*1570*/  CS2R R10, SRZ ;  /* 0x00000000000a7805 */ /* 0x000fe2000001ff00 */
[----:B------:R-:W-:Y:S01]  /*1580*/  STL [R1+0x82c], RZ ;  /* 0x00082cff01007387 */ /* 0x000fe20000100800 */
[----:B------:R-:W-:-:S02]  /*1590*/  CS2R R8, SRZ ;  /* 0x0000000000087805 */ /* 0x000fc4000001ff00 */
[----:B---3--:R-:W-:Y:S02]  /*15a0*/  CS2R R6, SRZ ;  /* 0x0000000000067805 */ /* 0x008fe4000001ff00 */
[----:B------:R-:W-:Y:S01]  /*15b0*/  CS2R R4, SRZ ;  /* 0x0000000000047805 */ /* 0x000fe2000001ff00 */
[----:B------:R-:W-:Y:S01]  /*15c0*/  STL [R1+0x828], RZ ;  /* 0x000828ff01007387 */ /* 0x000fe20000100800 */
[----:B------:R-:W-:Y:S01]  /*15d0*/  IMAD.MOV.U32 R3, RZ, RZ, RZ ;  /* 0x000000ffff037224 */ /* 0x000fe200078e00ff */
        /* <DEDUP_REMOVED lines=127> */
[----:B------:R-:W-:-:S03]  /*1dd0*/  CS2R R118, SRZ ;  /* 0x0000000000767805 */ /* 0x000fc6000001ff00 */
[----:B------:R-:W-:Y:S04]  /*1de0*/  STL [R1+0x7a4], RZ ;  /* 0x0007a4ff01007387 */ /* 0x000fe80000100800 */
        /* <DEDUP_REMOVED lines=393> */
[----:B------:R-:W-:Y:S04]  /*3680*/  STL [R1], RZ ;  /* 0x000000ff01007387 */ /* 0x000fe80000100800 */
[----:B------:R-:W-:Y:S04]  /*3690*/  STL [R1+0x4], RZ ;  /* 0x000004ff01007387 */ /* 0x000fe80000100800 */
[----:B------:R-:W-:Y:S04]  /*36a0*/  STL [R1+0x8], RZ ;  /* 0x000008ff01007387 */ /* 0x000fe80000100800 */
[----:B------:R-:W-:Y:S04]  /*36b0*/  STL [R1+0xc], RZ ;  /* 0x00000cff01007387 */ /* 0x000fe80000100800 */
[----:B------:R-:W-:Y:S04]  /*36c0*/  STL [R1+0x10], RZ ;  /* 0x000010ff01007387 */ /* 0x000fe80000100800 */
[----:B------:R-:W-:Y:S04]  /*36d0*/  STL [R1+0x14], RZ ;  /* 0x000014ff01007387 */ /* 0x000fe80000100800 */
[----:B------:R-:W-:Y:S04]  /*36e0*/  STL [R1+0x18], RZ ;  /* 0x000018ff01007387 */ /* 0x000fe80000100800 */
[----:B------:R-:W-:Y:S04]  /*36f0*/  STL [R1+0x1c], RZ ;  /* 0x00001cff01007387 */ /* 0x000fe80000100800 */
[----:B------:R-:W-:Y:S01]  /*3700*/  STL [R1+0x20], RZ ;  /* 0x000020ff01007387 */ /* 0x000fe20000100800 */
[----:B------:R-:W0:Y:S03]  /*3710*/  S2R R0, SR_TID.X ;  /* 0x0000000000007919 */ /* 0x000e260000002100 */
        /* <DEDUP_REMOVED lines=8> */
[----:B0-----:R-:W-:-:S03]  /*37a0*/  LOP3.LUT R0, R0, 0x80, RZ, 0xc0, !PT ;  /* 0x0000008000007812 */ /* 0x001fc600078ec0ff */
[----:B------:R-:W-:Y:S01]  /*37b0*/  STL [R1+0x44], RZ ;  /* 0x000044ff01007387 */ /* 0x000fe20000100800 */
[----:B------:R-:W-:-:S03]  /*37c0*/  SHF.R.U32.HI R0, RZ, 0x7, R0 ;  /* 0x00000007ff007819 */ /* 0x000fc60000011600 */
        /* <DEDUP_REMOVED lines=33> */
[----:B------:R-:W0:Y:S04]  /*39e0*/  SHFL.IDX PT, R0, R0, RZ, 0x1f ;  /* 0x00001fff00007589 */ /* 0x000e2800000e0000 */
[----:B------:R1:W-:Y:S04]  /*39f0*/  STL [R1+0xcc], RZ ;  /* 0x0000ccff01007387 */ /* 0x0003e80000100800 */
[----:B------:R1:W-:Y:S04]  /*3a00*/  STL [R1+0xd0], RZ ;  /* 0x0000d0ff01007387 */ /* 0x0003e80000100800 */
[----:B------:R1:W-:Y:S04]  /*3a10*/  STL [R1+0xd4], RZ ;  /* 0x0000d4ff01007387 */ /* 0x0003e80000100800 */
[----:B------:R1:W-:Y:S04]  /*3a20*/  STL [R1+0xd8], RZ ;  /* 0x0000d8ff01007387 */ /* 0x0003e80000100800 */
[----:B------:R1:W-:Y:S04]  /*3a30*/  STL [R1+0xdc], RZ ;  /* 0x0000dcff01007387 */ /* 0x0003e80000100800 */
[----:B------:R1:W-:Y:S01]  /*3a40*/  STL [R1+0xe0], RZ ;  /* 0x0000e0ff01007387 */ /* 0x0003e20000100800 */
[----:B0-----:R-:W-:Y:S01]  /*3a50*/  R2UR UR9, R0 ;  /* 0x00000000000972ca */ /* 0x001fe200000e0000 */
[----:B------:R-:W-:-:S02]  /*3a60*/  IMAD.U32 R0, RZ, RZ, UR4 ;  /* 0x00000004ff007e24 */ /* 0x000fc4000f8e00ff */
[----:B------:R1:W-:Y:S04]  /*3a70*/  STL [R1+0xe4], RZ ;  /* 0x0000e4ff01007387 */ /* 0x0003e80000100800 */
[----:B------:R1:W-:Y:S04]  /*3a80*/  STL [R1+0xe8], RZ ;  /* 0x0000e8ff01007387 */ /* 0x0003e80000100800 */
[----:B------:R1:W-:Y:S02]  /*3a90*/  STL [R1+0xec], RZ ;  /* 0x0000ecff01007387 */ /* 0x0003e40000100800 */
[----:B------:R-:W-:-:S02]  /*3aa0*/  ULEA.HI UR10, UR9, UR9, URZ, 0x1 ;  /* 0x00000009090a7291 */ /* 0x000fc4000f8f083f */
[----:B------:R1:W-:Y:S02]  /*3ab0*/  STL [R1+0xf0], RZ ;  /* 0x0000f0ff01007387 */ /* 0x0003e40000100800 */
[----:B------:R-:W-:Y:S02]  /*3ac0*/  ULOP3.LUT UR10, UR10, 0xffffe, URZ, 0xc0, !UPT ;  /* 0x000ffffe0a0a7892 */ /* 0x000fe4000f8ec03f */
[----:B------:R1:W-:Y:S02]  /*3ad0*/  STL [R1+0xf4], RZ ;  /* 0x0000f4ff01007387 */ /* 0x0003e40000100800 */
[----:B------:R-:W-:Y:S02]  /*3ae0*/  UIADD3 UR10, UR9, -UR10, URZ ;  /* 0x8000000a090a7290 */ /* 0x000fe4000fffe03f */
[----:B------:R1:W-:Y:S02]  /*3af0*/  STL [R1+0xf8], RZ ;  /* 0x0000f8ff01007387 */ /* 0x0003e40000100800 */
[----:B------:R-:W-:-:S02]  /*3b00*/  ULEA UR10, UR10, UR16, 0xc ;  /* 0x000000100a0a7291 */ /* 0x000fc4000f8e603f */
[----:B------:R1:W-:Y:S02]  /*3b10*/  STL [R1+0xfc], RZ ;  /* 0x0000fcff01007387 */ /* 0x0003e40000100800 */
[----:B------:R-:W-:Y:S02]  /*3b20*/  UIADD3 UR10, UR10, 0x180, URZ ;  /* 0x000001800a0a7890 */ /* 0x000fe4000fffe03f */
[----:B------:R1:W-:Y:S02]  /*3b30*/  STL [R1+0x100], RZ ;  /* 0x000100ff01007387 */ /* 0x0003e40000100800 */
[----:B------:R-:W-:Y:S02]  /*3b40*/  USHF.R.U32.HI UR10, URZ, 0x4, UR10 ;  /* 0x000000043f0a7899 */ /* 0x000fe4000801160a */
[----:B------:R1:W-:Y:S02]  /*3b50*/  STL [R1+0x104], RZ ;  /* 0x000104ff01007387 */ /* 0x0003e40000100800 */
[----:B------:R-:W-:-:S02]  /*3b60*/  ULOP3.LUT UR15, UR10, 0x3fff, URZ, 0xc0, !UPT ;  /* 0x00003fff0a0f7892 */ /* 0x000fc4000f8ec03f */
[----:B------:R1:W-:Y:S04]  /*3b70*/  STL [R1+0x108], RZ ;  /* 0x000108ff01007387 */ /* 0x0003e80000100800 */
        /* <DEDUP_REMOVED lines=28> */
[----:B------:R1:W-:Y:S01]  /*3d40*/  STL [R1+0x17c], RZ ;  /* 0x00017cff01007387 */ /* 0x0003e20000100800 */
[----:B------:R-:W-:Y:S05]  /*3d50*/  @!P0 BRA `(.L_x_17) ;  /* 0x0000007800888947 */ /* 0x000fea0003800000 */
[----:B------:R-:W-:-:S06]  /*3d60*/  UISETP.NE.AND UP0, UPT, UR25, 0x3, UPT ;  /* 0x000000031900788c */ /* 0x000fcc000bf05270 */
[----:B------:R-:W-:-:S13]  /*3d70*/  PLOP3.LUT P1, PT, PT, PT, UP0, 0x80, 0x0 ;  /* 0x000000000000781c */ /* 0x000fda0003f2f008 */
[----:B------:R-:W-:Y:S05]  /*3d80*/  @!P1 BRA `(.L_x_18) ;  /* 0x0000000000049947 */ /* 0x000fea0003800000 */
[----:B------:R-:W-:Y:S01]  /*3d90*/  BPT.TRAP 0x1 ;  /* 0x000000040000795c */ /* 0x000fe20000300000 */
.L_x_18:
[----:B------:R-:W-:Y:S01]  /*3da0*/  ULEA UR7, UR5, UR16, 0x3 ;  /* 0x0000001005077291 */ /* 0x000fe2000f8e183f */
[----:B------:R-:W-:-:S05]  /*3db0*/  IMAD.U32 R0, RZ, RZ, UR4 ;  /* 0x00000004ff007e24 */ /* 0x000fca000f8e00ff */
[----:B------:R-:W-:-:S04]  /*3dc0*/  SHF.L.U32 R0, R0, 0x1f, RZ ;  /* 0x0000001f00007819 */ /* 0x000fc800000006ff */
[----:B------:R0:W2:Y:S01]  /*3dd0*/  SYNCS.PHASECHK.TRANS64.TRYWAIT P0, [UR7], R0 ;  /* 0x00000000ff0075a7 */ /* 0x0000a20008000147 */
[----:B------:R-:W-:Y:S05]  /*3de0*/  @!P1 BRA `(.L_x_19) ;  /* 0x0000000000049947 */ /* 0x000fea0003800000 */
[----:B------:R-:W-:Y:S01]  /*3df0*/  BPT.TRAP 0x1 ;  /* 0x000000040000795c */ /* 0x000fe20000300000 */
.L_x_19:
[----:B------:R3:W-:Y:S01]  /*3e00*/  STL [R1+0x850], RZ ;  /* 0x000850ff01007387 */ /* 0x0007e20000100800 */
[----:B------:R-:W-:Y:S01]  /*3e10*/  UMOV UR6, 0x2 ;  /* 0x0000000200067882 */ /* 0x000fe20000000000 */
[----:B--2---:R-:W-:Y:S05]  /*3e20*/  @P0 BRA `(.L_x_20) ;  /* 0x0000000000080947 */ /* 0x004fea0003800000 */
[----:B------:R-:W2:Y:S02]  /*3e30*/  SYNCS.PHASECHK.TRANS64.TRYWAIT P0, [UR7], R0 ;  /* 0x00000000ff0075a7 */ /* 0x000ea40008000147 */
[----:B--2---:R-:W-:Y:S05]  /*3e40*/  @!P0 BRA `(.L_x_21) ;  /* 0x00000348009c8947 */ /* 0x004fea0003800000 */
.L_x_20:
[----:B------:R-:W-:Y:S01]  /*3e50*/  UIADD3 UR7, UR16, 0x12180, URZ ;  /* 0x0001218010077890 */ /* 0x000fe2000fffe03f */
[----:B------:R-:W-:Y:S01]  /*3e60*/  WARPGROUP.ARRIVE ;  /* 0x00000000000079c5 */ /* 0x000fe20000000000 */
[----:B------:R-:W-:Y:S01]  /*3e70*/  ULOP3.LUT UR8, UR15, 0x10000, URZ, 0xfc, !UPT ;  /* 0x000100000f087892 */ /* 0x000fe2000f8efc3f */
[----:B------:R-:W-:Y:S01]  /*3e80*/  STL [R1+0x84c], RZ ;  /* 0x00084cff01007387 */ /* 0x000fe20000100800 */
[----:B------:R-:W-:Y:S01]  /*3e90*/  USHF.R.U32.HI UR7, URZ, 0x4, UR7 ;  /* 0x000000043f077899 */ /* 0x000fe20008011607 */
[----:B------:R-:W-:Y:S01]  /*3ea0*/  UMOV UR9, 0x80000020 ;  /* 0x8000002000097882 */ /* 0x000fe20000000000 */
[----:B------:R-:W-:Y:S02]  /*3eb0*/  UMOV UR11, 0x80000020 ;  /* 0x80000020000b7882 */ /* 0x000fe40000000000 */
[----:B------:R-:W-:Y:S01]  /*3ec0*/  ULOP3.LUT UR7, UR7, 0x3fff, URZ, 0xc0, !UPT ;  /* 0x00003fff07077892 */ /* 0x000fe2000f8ec03f */
[----:B------:R-:W-:Y:S01]  /*3ed0*/  STL [R1+0x848], RZ ;  /* 0x000848ff01007387 */ /* 0x000fe20000100800 */
[----:B------:R-:W-:Y:S01]  /*3ee0*/  UMOV UR21, UR9 ;  /* 0x0000000900157c82 */ /* 0x000fe20008000000 */
[----:B------:R-:W-:Y:S01]  /*3ef0*/  UMOV UR23, 0x80000020 ;  /* 0x8000002000177882 */ /* 0x000fe20000000000 */
[----:B------:R-:W-:Y:S01]  /*3f00*/  ULOP3.LUT UR26, UR7, 0x10000, URZ, 0xfc, !UPT ;  /* 0x00010000071a7892 */ /* 0x000fe2000f8efc3f */
[----:B------:R-:W-:Y:S01]  /*3f10*/  STL [R1+0x844], RZ ;  /* 0x000844ff01007387 */ /* 0x000fe20000100800 */
[----:B------:R-:W-:-:S02]  /*3f20*/  UIMAD UR7, UR5, 0x300, UR8 ;  /* 0x00000300050778a4 */ /* 0x000fc4000f8e0208 */
[----:B------:R-:W-:Y:S01]  /*3f30*/  UIMAD UR26, UR5, 0x600, UR26 ;  /* 0x00000600051a78a4 */ /* 0x000fe2000f8e021a */
[----:B------:R-:W-:Y:S03]  /*3f40*/  STL [R1+0x840], RZ ;  /* 0x000840ff01007387 */ /* 0x000fe60000100800 */
[----:B------:R-:W-:Y:S01]  /*3f50*/  UIADD3 UR22, UR26, 0x300, URZ ;  /* 0x000003001a167890 */ /* 0x000fe2000fffe03f */
[----:B------:R-:W-:Y:S01]  /*3f60*/  STL [R1+0x83c], RZ ;  /* 0x00083cff01007387 */ /* 0x000fe20000100800 */
[----:B------:R-:W-:Y:S01]  /*3f70*/  UMOV UR8, UR7 ;  /* 0x0000000700087c82 */ /* 0x000fe20008000000 */
[----:B------:R-:W-:Y:S01]  /*3f80*/  UMOV UR10, UR26 ;  /* 0x0000001a000a7c82 */ /* 0x000fe20008000000 */
[----:B------:R-:W-:Y:S01]  /*3f90*/  UMOV UR20, UR8 ;  /* 0x0000000800147c82 */ /* 0x000fe20008000000 */
[----:B------:R-:W-:Y:S01]  /*3fa0*/  QGMMA.64x192x32.F32.E4M3.E4M3 R24, gdesc[UR8], RZ, !UPT, gsb0 ;  /* 0x02e00000081879f3 */ /* 0x000fe2000c0008ff */
        /* <DEDUP_REMOVED lines=50> */
[----:B------:R-:W-:-:S02]  /*42d0*/  WARPGROUP.DEPBAR.LE gsb0, 0x0 ;  /* 0x00008000000079c5 */ /* 0x000fc40000010000 */
[----:B------:R-:W-:Y:S01]  /*42e0*/  WARPGROUP.ARRIVE ;  /* 0x00000000000079c5 */ /* 0x000fe20000000000 */
[----:B------:R-:W-:Y:S01]  /*42f0*/  STL [R1+0x770], RZ ;  /* 0x000770ff01007387 */ /* 0x000fe20000100800 */
[----:B------:R-:W-:Y:S02]  /*4300*/  IMAD.MOV.U32 R235, RZ, RZ, R77 ;  /* 0x000000ffffeb7224 */ /* 0x000fe400078e004d */
[----:B------:R-:W-:Y:S01]  /*4310*/  IMAD.MOV.U32 R234, RZ, RZ, R78 ;  /* 0x000000ffffea7224 */ /* 0x000fe200078e004e */
[----:B------:R-:W-:Y:S01]  /*4320*/  STL [R1+0x76c], RZ ;  /* 0x00076cff01007387 */ /* 0x000fe20000100800 */
[----:B------:R-:W-:Y:S01]  /*4330*/  QGMMA.64x192x32.F32.E4M3.E4M3 R120, gdesc[UR20], RZ, !UPT, gsb0 ;  /* 0x02e00000147879f3 */ /* 0x000fe2000c0008ff */
[----:B------:R-:W-:Y:S01]  /*4340*/  UIADD3 UR20, UR7, 0x200, URZ ;  /* 0x0000020007147890 */ /* 0x000fe2000fffe03f */
[----:B------:R-:W-:Y:S01]  /*4350*/  IMAD.MOV.U32 R233, RZ, RZ, R79 ;  /* 0x000000ffffe97224 */ /* 0x000fe200078e004f */
[----:B------:R-:W-:Y:S01]  /*4360*/  STL [R1+0x768], RZ ;  /* 0x000768ff01007387 */ /* 0x000fe20000100800 */
[----:B------:R-:W-:Y:S01]  /*4370*/  IMAD.MOV.U32 R232, RZ, RZ, R80 ;  /* 0x000000ffffe87224 */ /* 0x000fe200078e0050 */
[----:B------:R-:W-:Y:S01]  /*4380*/  UMOV UR21, 0x80000020 ;  /* 0x8000002000157882 */ /* 0x000fe20000000000 */
[----:B------:R-:W-:Y:S01]  /*4390*/  IMAD.MOV.U32 R231, RZ, RZ, R81 ;  /* 0x000000ffffe77224 */ /* 0x000fe200078e0051 */
[----:B------:R-:W-:Y:S01]  /*43a0*/  STL [R1+0x764], RZ ;  /* 0x000764ff01007387 */ /* 0x000fe20000100800 */
[----:B------:R-:W-:-:S02]  /*43b0*/  IMAD.MOV.U32 R230, RZ, RZ, R82 ;  /* 0x000000ffffe67224 */ /* 0x000fc400078e0052 */
[----:B------:R-:W-:Y:S01]  /*43c0*/  IMAD.MOV.U32 R229, RZ, RZ, R83 ;  /* 0x000000ffffe57224 */ /* 0x000fe200078e0053 */
[----:B------:R-:W-:Y:S01]  /*43d0*/  STL [R1+0x760], RZ ;  /* 0x000760ff01007387 */ /* 0x000fe20000100800 */
[----:B------:R-:W-:Y:S02]  /*43e0*/  IMAD.MOV.U32 R228, RZ, RZ, R84 ;  /* 0x000000ffffe47224 */ /* 0x000fe400078e0054 */
[----:B------:R-:W-:Y:S01]  /*43f0*/  IMAD.MOV.U32 R227, RZ, RZ, R85 ;  /* 0x000000ffffe37224 */ /* 0x000fe200078e0055 */
[----:B------:R-:W-:Y:S01]  /*4400*/  STL [R1+0x75c], RZ ;  /* 0x00075cff01007387 */ /* 0x000fe20000100800 */
[----:B------:R-:W-:Y:S02]  /*4410*/  IMAD.MOV.U32 R226, RZ, RZ, R86 ;  /* 0x000000ffffe27224 */ /* 0x000fe400078e0056 */
        /* <DEDUP_REMOVED lines=45> */
[----:B--2---:R-:W-:Y:S01]  /*46f0*/  IMAD.MOV.U32 R3, RZ, RZ, R117 ;  /* 0x000000ffff037224 */ /* 0x004fe200078e0075 */
[----:B------:R-:W-:Y:S01]  /*4700*/  STL [R1+0x71c], RZ ;  /* 0x00071cff01007387 */ /* 0x000fe20000100800 */
[----:B------:R-:W-:-:S02]  /*4710*/  IMAD.MOV.U32 R2, RZ, RZ, R118 ;  /* 0x000000ffff027224 */ /* 0x000fc400078e0076 */
[----:B0-----:R-:W-:Y:S01]  /*4720*/  IMAD.MOV.U32 R0, RZ, RZ, R119 ;  /* 0x000000ffff007224 */ /* 0x001fe200078e0077 */
        /* <DEDUP_REMOVED lines=29> */
[----:B------:R-:W-:-:S03]  /*4900*/  WARPGROUP.DEPBAR.LE gsb0, 0x0 ;  /* 0x00008000000079c5 */ /* 0x000fc60000010000 */
[----:B------:R-:W-:Y:S04]  /*4910*/  STL.64 [R1+0x180], R24 ;  /* 0x0001801801007387 */ /* 0x000fe80000100a00 */
        /* <DEDUP_REMOVED lines=25> */
[----:B------:R0:W-:Y:S04]  /*4ab0*/  STL [R1+0x250], R76 ;  /* 0x0002504c01007387 */ /* 0x0001e80000100800 */
[----:B------:R-:W-:Y:S04]  /*4ac0*/  STL [R1+0x6a4], RZ ;  /* 0x0006a4ff01007387 */ /* 0x000fe80000100800 */
[----:B------:R-:W-:Y:S01]  /*4ad0*/  STL [R1+0x6a0], RZ ;  /* 0x0006a0ff01007387 */ /* 0x000fe20000100800 */
[----:B0-----:R-:W-:-:S03]  /*4ae0*/  WARPGROUP.ARRIVE ;  /* 0x00000000000079c5 */ /* 0x001fc60000000000 */
[----:B------:R-:W-:Y:S03]  /*4af0*/  STL [R1+0x69c], RZ ;  /* 0x00069cff01007387 */ /* 0x000fe60000100800 */
[----:B------:R-:W-:Y:S01]  /*4b00*/  QGMMA.64x192x32.F32.E4M3.E4M3 R24, gdesc[UR20], RZ, !UPT, gsb0 ;  /* 0x02e00000141879f3 */ /* 0x000fe2000c0008ff */
[----:B------:R-:W-:Y:S01]  /*4b10*/  STL [R1+0x698], RZ ;  /* 0x000698ff01007387 */ /* 0x000fe20000100800 */
[----:B------:R-:W-:Y:S01]  /*4b20*/  UMOV UR22, UR10 ;  /* 0x0000000a00167c82 */ /* 0x000fe20008000000 */
[----:B------:R-:W-:Y:S02]  /*4b30*/  UMOV UR23, UR11 ;  /* 0x0000000b00177c82 */ /* 0x000fe40008000000 */
        /* <DEDUP_REMOVED lines=48> */
[----:B------:R-:W-:Y:S01]  /*4e40*/  STL.64 [R1+0x9b0], R142 ;  /* 0x0009b08e01007387 */ /* 0x000fe20000100a00 */
        /* <DEDUP_REMOVED lines=11> */
[----:B------:R0:W-:Y:S04]  /*4f00*/  STL.64 [R1+0xad8], R120 ;  /* 0x000ad87801007387 */ /* 0x0001e80000100a00 */
[----:B------:R-:W-:Y:S04]  /*4f10*/  STL [R1+0x664], RZ ;  /* 0x000664ff01007387 */ /* 0x000fe80000100800 */
[----:B------:R-:W-:Y:S01]  /*4f20*/  STL [R1+0x660], RZ ;  /* 0x000660ff01007387 */ /* 0x000fe20000100800 */
[----:B0-----:R-:W-:-:S03]  /*4f30*/  WARPGROUP.ARRIVE ;  /* 0x00000000000079c5 */ /* 0x001fc60000000000 */
[----:B------:R-:W-:Y:S04]  /*4f40*/  STL [R1+0x65c], RZ ;  /* 0x00065cff01007387 */ /* 0x000fe80000100800 */
[----:B------:R-:W-:Y:S01]  /*4f50*/  STL [R1+0x658], RZ ;  /* 0x000658ff01007387 */ /* 0x000fe20000100800 */
[----:B------:R-:W-:Y:S03]  /*4f60*/  QGMMA.64x192x32.F32.E4M3.E4M3 R120, gdesc[UR20], RZ, !UPT, gsb0 ;  /* 0x02e00000147879f3 */ /* 0x000fe6000c0008ff */
        /* <DEDUP_REMOVED lines=30> */
[----:B------:R-:W-:Y:S04]  /*5150*/  STL.64 [R1], R120 ;  /* 0x0000007801007387 */ /* 0x000fe80000100a00 */
        /* <DEDUP_REMOVED lines=47> */
[----:B0-----:R-:W3:Y:S04]  /*5450*/  LDL.LU.64 R138, [R1+0xb20] ;  /* 0x000b2000018a7983 */ /* 0x001ee80000300a00 */
[----:B------:R-:W3:Y:S04]  /*5460*/  LDL.LU.64 R136, [R1+0xb18] ;  /* 0x000b180001887983 */ /* 0x000ee80000300a00 */
        /* <DEDUP_REMOVED lines=57> */
[----:B--2---:R-:W2:Y:S04]  /*5800*/  LDL.LU R140, [R1+0x180] ;  /* 0x00018000018c7983 */ /* 0x004ea80000300800 */
[----:B------:R-:W2:Y:S04]  /*5810*/  LDL.LU R141, [R1+0x184] ;  /* 0x00018400018d7983 */ /* 0x000ea80000300800 */
[----:B----4-:R-:W2:Y:S04]  /*5820*/  LDL.LU R142, [R1+0x188] ;  /* 0x00018800018e7983 */ /* 0x010ea80000300800 */
[----:B------:R-:W2:Y:S04]  /*5830*/  LDL.LU R143, [R1+0x18c] ;  /* 0x00018c00018f7983 */ /* 0x000ea80000300800 */
[----:B-1----:R-:W2:Y:S04]  /*5840*/  LDL.LU R144, [R1+0x190] ;  /* 0x0001900001907983 */ /* 0x002ea80000300800 */
[----:B------:R-:W2:Y:S04]  /*5850*/  LDL.LU R145, [R1+0x194] ;  /* 0x0001940001917983 */ /* 0x000ea80000300800 */
[----:B---3--:R-:W2:Y:S04]  /*5860*/  LDL.LU R146, [R1+0x198] ;  /* 0x0001980001927983 */ /* 0x008ea80000300800 */
[----:B------:R-:W2:Y:S04]  /*5870*/  LDL.LU R147, [R1+0x19c] ;  /* 0x00019c0001937983 */ /* 0x000ea80000300800 */
        /* <DEDUP_REMOVED lines=44> */
[----:B------:R-:W2:Y:S01]  /*5b40*/  LDL.LU R192, [R1+0x250] ;  /* 0x0002500001c07983 */ /* 0x000ea20000300800 */
[----:B------:R-:W-:Y:S01]  /*5b50*/  IMAD.MOV.U32 R193, RZ, RZ, R235 ;  /* 0x000000ffffc17224 */ /* 0x000fe200078e00eb */
[----:B------:R-:W-:Y:S01]  /*5b60*/  UIADD3 UR8, UR7, 0x2, URZ ;  /* 0x0000000207087890 */ /* 0x000fe2000fffe03f */
[----:B------:R-:W-:Y:S01]  /*5b70*/  IMAD.MOV.U32 R194, RZ, RZ, R234 ;  /* 0x000000ffffc27224 */ /* 0x000fe200078e00ea */
[----:B------:R-:W-:Y:S01]  /*5b80*/  UIADD3 UR10, UR26, 0x2, URZ ;  /* 0x000000021a0a7890 */ /* 0x000fe2000fffe03f */
[----:B------:R-:W-:Y:S01]  /*5b90*/  IMAD.MOV.U32 R195, RZ, RZ, R233 ;  /* 0x000000ffffc37224 */ /* 0x000fe200078e00e9 */
[----:B------:R-:W-:Y:S01]  /*5ba0*/  UMOV UR9, 0x80000020 ;  /* 0x8000002000097882 */ /* 0x000fe20000000000 */
        /* <DEDUP_REMOVED lines=60> */
[----:B------:R-:W-:Y:S04]  /*5f70*/  STL [R1+0x4d0], RZ ;  /* 0x0004d0ff01007387 */ /* 0x000fe80000100800 */
[----:B------:R-:W-:Y:S04]  /*5f80*/  STL [R1+0x4cc], RZ ;  /* 0x0004ccff01007387 */ /* 0x000fe80000100800 */
[----:B------:R-:W-:Y:S04]  /*5f90*/  STL [R1+0x4c8], RZ ;  /* 0x0004c8ff01007387 */ /* 0x000fe80000100800 */
[----:B------:R-:W-:Y:S04]  /*5fa0*/  STL [R1+0x4c4], RZ ;  /* 0x0004c4ff01007387 */ /* 0x000fe80000100800 */
[----:B------:R-:W-:Y:S04]  /*5fb0*/  STL [R1+0x4c0], RZ ;  /* 0x0004c0ff01007387 */ /* 0x000fe80000100800 */
[----:B------:R-:W-:Y:S04]  /*5fc0*/  STL [R1+0x4bc], RZ ;  /* 0x0004bcff01007387 */ /* 0x000fe80000100800 */
[----:B------:R-:W-:Y:S01]  /*5fd0*/  STL [R1+0x4b8], RZ ;  /* 0x0004b8ff01007387 */ /* 0x000fe20000100800 */
[----:B--2---:R-:W-:-:S06]  /*5fe0*/  WARPGROUP.ARRIVE ;  /* 0x00000000000079c5 */ /* 0x004fcc0000000000 */
[----:B------:R-:W-:Y:S03]  /*5ff0*/  QGMMA.64x192x32.F32.E4M3.E4M3 R140, gdesc[UR8], R140, gsb0 ;  /* 0x02e00000088c79f3 */ /* 0x000fe6000800088c */
[----:B------:R-:W-:Y:S02]  /*6000*/  WARPGROUP.DEPBAR.LE gsb0, 0x0 ;  /* 0x00008000000079c5 */ /* 0x000fe40000010000 */
        /* <DEDUP_REMOVED lines=48> */
[----:B0-----:R-:W2:Y:S04]  /*6310*/  LDL.LU.64 R214, [R1+0xad0] ;  /* 0x000ad00001d67983 */ /* 0x001ea80000300a00 */
[----:B------:R-:W2:Y:S04]  /*6320*/  LDL.LU.64 R212, [R1+0xac8] ;  /* 0x000ac80001d47983 */ /* 0x000ea80000300a00 */
        /* <DEDUP_REMOVED lines=35> */
[----:B------:R-:W2:Y:S01]  /*6560*/  LDL.LU.64 R140, [R1+0x9a8] ;  /* 0x0009a800018c7983 */ /* 0x000ea20000300a00 */
[----:B------:R-:W-:Y:S01]  /*6570*/  UIADD3 UR22, UR26, 0x302, URZ ;  /* 0x000003021a167890 */ /* 0x000fe2000fffe03f */
[----:B------:R-:W-:Y:S01]  /*6580*/  UMOV UR20, UR8 ;  /* 0x0000000800147c82 */ /* 0x000fe20008000000 */
[----:B------:R-:W-:Y:S01]  /*6590*/  UMOV UR21, UR9 ;  /* 0x0000000900157c82 */ /* 0x000fe20008000000 */
[----:B------:R-:W-:Y:S01]  /*65a0*/  UMOV UR23, 0x80000020 ;  /* 0x8000002000177882 */ /* 0x000fe20000000000 */
        /* <DEDUP_REMOVED lines=66> */
[----:B0-----:R-:W2:Y:S04]  /*69d0*/  LDL.LU.64 R140, [R1] ;  /* 0x00000000018c7983 */ /* 0x001ea80000300a00 */
        /* <DEDUP_REMOVED lines=48> */
[----:B------:R-:W-:Y:S01]  /*6ce0*/  WARPGROUP.ARRIVE ;  /* 0x00000000000079c5 */ /* 0x000fe20000000000 */
[----:B------:R-:W-:Y:S01]  /*6cf0*/  UMOV UR21, 0x80000020 ;  /* 0x8000002000157882 */ /* 0x000fe20000000000 */
[----:B------:R-:W-:Y:S01]  /*6d00*/  STL [R1+0x450], RZ ;  /* 0x000450ff01007387 */ /* 0x000fe20000100800 */
[----:B------:R-:W-:Y:S01]  /*6d10*/  UMOV UR9, UR21 ;  /* 0x0000001500097c82 */ /* 0x000fe20008000000 */
[----:B------:R-:W-:-:S02]  /*6d20*/  ULDC UR7, c[0x0][0x50c] ;  /* 0x0001430000077ab9 */ /* 0x000fc40000000800 */
[----:B------:R-:W-:Y:S01]  /*6d30*/  UMOV UR8, UR20 ;  /* 0x0000001400087c82 */ /* 0x000fe20008000000 */
[----:B------:R-:W-:Y:S01]  /*6d40*/  STL [R1+0x44c], RZ ;  /* 0x00044cff01007387 */ /* 0x000fe20000100800 */
[----:B------:R-:W-:Y:S03]  /*6d50*/  QGMMA.64x192x32.F32.E4M3.E4M3 R24, gdesc[UR20], R24, gsb0 ;  /* 0x02e00000141879f3 */ /* 0x000fe60008000818 */
        /* <DEDUP_REMOVED lines=23> */
[----:B--2---:R-:W-:-:S06]  /*6ed0*/  WARPGROUP.ARRIVE ;  /* 0x00000000000079c5 */ /* 0x004fcc0000000000 */
[----:B------:R-:W-:Y:S01]  /*6ee0*/  QGMMA.64x192x32.F32.E4M3.E4M3 R140, gdesc[UR8], R140, gsb0 ;  /* 0x02e00000088c79f3 */ /* 0x000fe2000800088c */
[----:B------:R-:W-:-:S04]  /*6ef0*/  UISETP.NE.AND UP0, UPT, UR7, 0x2, UPT ;  /* 0x000000020700788c */ /* 0x000fc8000bf05270 */
[----:B------:R-:W-:-:S06]  /*6f00*/  USEL UR7, URZ, 0x1, UP0 ;  /* 0x000000013f077887 */ /* 0x000fcc0008000000 */
[----:B------:R-:W-:Y:S02]  /*6f10*/  ISETP.NE.AND P0, PT, RZ, UR7, PT ;  /* 0x00000007ff007c0c */ /* 0x000fe4000bf05270 */
[----:B------:R-:W-:Y:S02]  /*6f20*/  CS2R R236, SRZ ;  /* 0x0000000000ec7805 */ /* 0x000fe4000001ff00 */
[----:B------:R-:W-:Y:S02]  /*6f30*/  CS2R R22, SRZ ;  /* 0x0000000000167805 */ /* 0x000fe4000001ff00 */
[----:B------:R-:W-:Y:S02]  /*6f40*/  CS2R R20, SRZ ;  /* 0x0000000000147805 */ /* 0x000fe4000001ff00 */
[----:B------:R-:W-:Y:S02]  /*6f50*/  CS2R R18, SRZ ;  /* 0x0000000000127805 */ /* 0x000fe4000001ff00 */
[----:B------:R-:W-:-:S02]  /*6f60*/  CS2R R16, SRZ ;  /* 0x0000000000107805 */ /* 0x000fc4000001ff00 */
[----:B------:R-:W-:Y:S02]  /*6f70*/  CS2R R14, SRZ ;  /* 0x00000000000e7805 */ /* 0x000fe4000001ff00 */
[----:B------:R-:W-:Y:S02]  /*6f80*/  CS2R R12, SRZ ;  /* 0x00000000000c7805 */ /* 0x000fe4000001ff00 */
[----:B------:R-:W-:Y:S02]  /*6f90*/  CS2R R10, SRZ ;  /* 0x00000000000a7805 */ /* 0x000fe4000001ff00 */
[----:B------:R-:W-:Y:S02]  /*6fa0*/  CS2R R8, SRZ ;  /* 0x0000000000087805 */ /* 0x000fe4000001ff00 */
[----:B------:R-:W-:Y:S02]  /*6fb0*/  CS2R R6, SRZ ;  /* 0x0000000000067805 */ /* 0x000fe4000001ff00 */
[----:B------:R-:W-:Y:S01]  /*6fc0*/  CS2R R4, SRZ ;  /* 0x0000000000047805 */ /* 0x000fe2000001ff00 */
[----:B------:R-:W-:Y:S01]  /*6fd0*/  IMAD.MOV.U32 R3, RZ, RZ, RZ ;  /* 0x000000ffff037224 */ /* 0x000fe200078e00ff */
[----:B------:R-:W-:-:S02]  /*6fe0*/  WARPGROUP.DEPBAR.LE gsb0, 0x0 ;  /* 0x00008000000079c5 */ /* 0x000fc40000010000 */
[----:B------:R-:W-:Y:S01]  /*6ff0*/  STL.64 [R1], R140 ;  /* 0x0000008c01007387 */ /* 0x000fe20000100a00 */
[----:B------:R-:W-:Y:S02]  /*7000*/  IMAD.MOV.U32 R2, RZ, RZ, R234 ;  /* 0x000000ffff027224 */ /* 0x000fe400078e00ea */
[----:B------:R-:W-:Y:S01]  /*7010*/  IMAD.MOV.U32 R0, RZ, RZ, R235 ;  /* 0x000000ffff007224 */ /* 0x000fe200078e00eb */
        /* <DEDUP_REMOVED lines=47> */
[----:B0-----:R0:W5:Y:S04]  /*7310*/  LDL.LU.64 R214, [R1+0x9a0] ;  /* 0x0009a00001d67983 */ /* 0x0011680000300a00 */
[----:B------:R0:W5:Y:S04]  /*7320*/  LDL.LU.64 R212, [R1+0x998] ;  /* 0x0009980001d47983 */ /* 0x0001680000300a00 */
        /* <DEDUP_REMOVED lines=35> */
[----:B------:R0:W5:Y:S01]  /*7560*/  LDL.LU.64 R140, [R1+0x878] ;  /* 0x00087800018c7983 */ /* 0x0001620000300a00 */
[----:B-1----:R-:W-:-:S02]  /*7570*/  CS2R R234, SRZ ;  /* 0x0000000000ea7805 */ /* 0x002fc4000001ff00 */
[----:B------:R-:W-:Y:S02]  /*7580*/  CS2R R232, SRZ ;  /* 0x0000000000e87805 */ /* 0x000fe4000001ff00 */
[----:B------:R-:W-:Y:S01]  /*7590*/  CS2R R230, SRZ ;  /* 0x0000000000e67805 */ /* 0x000fe2000001ff00 */
[----:B------:R0:W-:Y:S01]  /*75a0*/  STL [R1+0x3f0], RZ ;  /* 0x0003f0ff01007387 */ /* 0x0001e20000100800 */
[----:B------:R-:W-:Y:S02]  /*75b0*/  CS2R R228, SRZ ;  /* 0x0000000000e47805 */ /* 0x000fe4000001ff00 */
[----:B------:R-:W-:Y:S02]  /*75c0*/  CS2R R226, SRZ ;  /* 0x0000000000e27805 */ /* 0x000fe4000001ff00 */
[----:B------:R-:W-:Y:S01]  /*75d0*/  CS2R R224, SRZ ;  /* 0x0000000000e07805 */ /* 0x000fe2000001ff00 */
[----:B------:R0:W-:Y:S01]  /*75e0*/  STL [R1+0x3ec], RZ ;  /* 0x0003ecff01007387 */ /* 0x0001e20000100800 */
[----:B------:R-:W-:-:S02]  /*75f0*/  CS2R R222, SRZ ;  /* 0x0000000000de7805 */ /* 0x000fc4000001ff00 */
[----:B------:R-:W-:Y:S02]  /*7600*/  CS2R R220, SRZ ;  /* 0x0000000000dc7805 */ /* 0x000fe4000001ff00 */
[----:B------:R-:W-:Y:S01]  /*7610*/  CS2R R218, SRZ ;  /* 0x0000000000da7805 */ /* 0x000fe2000001ff00 */
[----:B------:R0:W-:Y:S01]  /*7620*/  STL [R1+0x3e8], RZ ;  /* 0x0003e8ff01007387 */ /* 0x0001e20000100800 */
[----:B------:R-:W-:-:S03]  /*7630*/  CS2R R216, SRZ ;  /* 0x0000000000d87805 */ /* 0x000fc6000001ff00 */
        /* <DEDUP_REMOVED lines=59> */
[----:B------:R-:W2:Y:S04]  /*79f0*/  LDL R3, [R1+0x180] ;  /* 0x0001800001037983 */ /* 0x000ea80000100800 */
[----:B------:R-:W3:Y:S04]  /*7a00*/  LDL R4, [R1+0x184] ;  /* 0x0001840001047983 */ /* 0x000ee80000100800 */
[----:B------:R-:W4:Y:S04]  /*7a10*/  LDL R5, [R1+0x188] ;  /* 0x0001880001057983 */ /* 0x000f280000100800 */
        /* <DEDUP_REMOVED lines=38> */
[----:B------:R1:W-:Y:S04]  /*7c80*/  STL [R1+0x8ec], R89 ;  /* 0x0008ec5901007387 */ /* 0x0003e80000100800 */
[----:B-1----:R-:W2:Y:S04]  /*7c90*/  LDL R89, [R1+0x284] ;  /* 0x0002840001597983 */ /* 0x002ea80000100800 */
[----:B------:R1:W-:Y:S04]  /*7ca0*/  STL [R1+0x8e8], R90 ;  /* 0x0008e85a01007387 */ /* 0x0003e80000100800 */
[----:B-1----:R-:W3:Y:S04]  /*7cb0*/  LDL R90, [R1+0x280] ;  /* 0x00028000015a7983 */ /* 0x002ee80000100800 */
[----:B------:R1:W-:Y:S04]  /*7cc0*/  STL [R1+0x8e4], R91 ;  /* 0x0008e45b01007387 */ /* 0x0003e80000100800 */
[----:B-1----:R-:W4:Y:S04]  /*7cd0*/  LDL R91, [R1+0x27c] ;  /* 0x00027c00015b7983 */ /* 0x002f280000100800 */
[----:B------:R1:W-:Y:S04]  /*7ce0*/  STL [R1+0x8e0], R92 ;  /* 0x0008e05c01007387 */ /* 0x0003e80000100800 */
[----:B-1----:R-:W2:Y:S04]  /*7cf0*/  LDL R92, [R1+0x278] ;  /* 0x00027800015c7983 */ /* 0x002ea80000100800 */
        /* <DEDUP_REMOVED lines=41> */
[----:B-1----:R-:W2:Y:S01]  /*7f90*/  LDL R113, [R1+0x224] ;  /* 0x0002240001717983 */ /* 0x002ea20000100800 */
[----:B----4-:R-:W-:-:S01]  /*7fa0*/  FADD R91, RZ, R91 ;  /* 0x0000005bff5b7221 */ /* 0x010fc20000000000 */
[----:B---3--:R-:W-:Y:S01]  /*7fb0*/  FADD R90, RZ, R90 ;  /* 0x0000005aff5a7221 */ /* 0x008fe20000000000 */
[----:B--2---:R-:W-:-:S01]  /*7fc0*/  FADD R89, RZ, R89 ;  /* 0x00000059ff597221 */ /* 0x004fc20000000000 */
[----:B------:R-:W-:Y:S01]  /*7fd0*/  STL [R1+0x888], R114 ;  /* 0x0008887201007387 */ /* 0x000fe20000100800 */
[----:B------:R-:W-:-:S01]  /*7fe0*/  FADD R2, RZ, R2 ;  /* 0x00000002ff027221 */ /* 0x000fc20000000000 */
[----:B------:R-:W-:Y:S01]  /*7ff0*/  FADD R92, RZ, R92 ;  /* 0x0000005cff5c7221 */ /* 0x000fe20000000000 */
[----:B------:R-:W-:-:S01]  /*8000*/  FADD R0, RZ, R0 ;  /* 0x00000000ff007221 */ /* 0x000fc20000000000 */
        /* <DEDUP_REMOVED lines=16> */
[----:B------:R1:W-:Y:S01]  /*8110*/  STL [R1+0x874], R119 ;  /* 0x0008747701007387 */ /* 0x0003e20000100800 */
[----:B------:R-:W-:-:S01]  /*8120*/  FADD R14, RZ, R14 ;  /* 0x0000000eff0e7221 */ /* 0x000fc20000000000 */
[----:B------:R-:W-:Y:S01]  /*8130*/  FADD R15, RZ, R15 ;  /* 0x0000000fff0f7221 */ /* 0x000fe20000000000 */
        /* <DEDUP_REMOVED lines=45> */
[----:B------:R-:W-:-:S05]  /*8410*/  FADD R111, RZ, R111 ;  /* 0x0000006fff6f7221 */ /* 0x000fca0000000000 */
[----:B------:R2:W-:Y:S04]  /*8420*/  STL [R1+0x300], R111 ;  /* 0x0003006f01007387 */ /* 0x0005e80000100800 */
[----:B------:R3:W-:Y:S04]  /*8430*/  STL [R1+0x304], R110 ;  /* 0x0003046e01007387 */ /* 0x0007e80000100800 */
[----:B------:R4:W-:Y:S01]  /*8440*/  STL [R1+0x308], R109 ;  /* 0x0003086d01007387 */ /* 0x0009e20000100800 */
[----:B------:R-:W-:-:S03]  /*8450*/  FADD R237, RZ, R112 ;  /* 0x00000070ffed7221 */ /* 0x000fc60000000000 */
[----:B------:R0:W-:Y:S04]  /*8460*/  STL [R1+0x30c], R108 ;  /* 0x00030c6c01007387 */ /* 0x0001e80000100800 */
[----:B------:R0:W-:Y:S04]  /*8470*/  STL [R1+0x310], R107 ;  /* 0x0003106b01007387 */ /* 0x0001e80000100800 */
[----:B------:R0:W-:Y:S01]  /*8480*/  STL [R1+0x314], R106 ;  /* 0x0003146a01007387 */ /* 0x0001e20000100800 */
[----:B------:R-:W-:-:S03]  /*8490*/  FADD R236, RZ, R113 ;  /* 0x00000071ffec7221 */ /* 0x000fc60000000000 */
[----:B------:R0:W-:Y:S04]  /*84a0*/  STL [R1+0x318], R105 ;  /* 0x0003186901007387 */ /* 0x0001e80000100800 */
        /* <DEDUP_REMOVED lines=14> */
[----:B-1----:R-:W4:Y:S04]  /*8590*/  LDL R119, [R1+0x288] ;  /* 0x0002880001777983 */ /* 0x002f280000100800 */
[----:B------:R1:W-:Y:S04]  /*85a0*/  STL [R1+0x354], R90 ;  /* 0x0003545a01007387 */ /* 0x0003e80000100800 */
[----:B------:R-:W4:Y:S04]  /*85b0*/  LDL R118, [R1+0x28c] ;  /* 0x00028c0001767983 */ /* 0x000f280000100800 */
[----:B------:R1:W-:Y:S04]  /*85c0*/  STL [R1+0x358], R89 ;  /* 0x0003585901007387 */ /* 0x0003e80000100800 */
[----:B------:R-:W4:Y:S04]  /*85d0*/  LDL R117, [R1+0x290] ;  /* 0x0002900001757983 */ /* 0x000f280000100800 */
[----:B------:R-:W4:Y:S04]  /*85e0*/  LDL R116, [R1+0x294] ;  /* 0x0002940001747983 */ /* 0x000f280000100800 */
[----:B------:R-:W4:Y:S04]  /*85f0*/  LDL R115, [R1+0x298] ;  /* 0x0002980001737983 */ /* 0x000f280000100800 */
[----:B------:R-:W4:Y:S04]  /*8600*/  LDL R114, [R1+0x29c] ;  /* 0x00029c0001727983 */ /* 0x000f280000100800 */
[----:B------:R-:W4:Y:S04]  /*8610*/  LDL R113, [R1+0x2a0] ;  /* 0x0002a00001717983 */ /* 0x000f280000100800 */
[----:B------:R-:W4:Y:S04]  /*8620*/  LDL R112, [R1+0x2a4] ;  /* 0x0002a40001707983 */ /* 0x000f280000100800 */
[----:B--2---:R-:W2:Y:S04]  /*8630*/  LDL R111, [R1+0x2a8] ;  /* 0x0002a800016f7983 */ /* 0x004ea80000100800 */
[----:B---3--:R-:W3:Y:S04]  /*8640*/  LDL R110, [R1+0x2ac] ;  /* 0x0002ac00016e7983 */ /* 0x008ee80000100800 */
[----:B----4-:R-:W4:Y:S04]  /*8650*/  LDL R109, [R1+0x2b0] ;  /* 0x0002b000016d7983 */ /* 0x010f280000100800 */
[----:B0-----:R-:W4:Y:S04]  /*8660*/  LDL R108, [R1+0x2b4] ;  /* 0x0002b400016c7983 */ /* 0x001f280000100800 */
        /* <DEDUP_REMOVED lines=17> */
[----:B-1----:R-:W4:Y:S04]  /*8780*/  LDL R90, [R1+0x2fc] ;  /* 0x0002fc00015a7983 */ /* 0x002f280000100800 */
[----:B------:R-:W4:Y:S01]  /*8790*/  LDL R89, [R1] ;  /* 0x0000000001597983 */ /* 0x000f220000100800 */
[----:B------:R-:W-:-:S05]  /*87a0*/  FADD R119, RZ, R119 ;  /* 0x00000077ff777221 */ /* 0x000fca0000000000 */
[----:B------:R0:W-:Y:S01]  /*87b0*/  STL [R1+0x35c], R119 ;  /* 0x00035c7701007387 */ /* 0x0001e20000100800 */
[----:B------:R-:W-:-:S05]  /*87c0*/  FADD R118, RZ, R118 ;  /* 0x00000076ff767221 */ /* 0x000fca0000000000 */
[----:B------:R1:W-:Y:S01]  /*87d0*/  STL [R1+0x360], R118 ;  /* 0x0003607601007387 */ /* 0x0003e20000100800 */
[----:B------:R-:W-:-:S01]  /*87e0*/  FADD R117, RZ, R117 ;  /* 0x00000075ff757221 */ /* 0x000fc20000000000 */
[----:B------:R-:W-:-:S04]  /*87f0*/  FADD R116, RZ, R116 ;  /* 0x00000074ff747221 */ /* 0x000fc80000000000 */
[----:B------:R1:W-:Y:S01]  /*8800*/  STL [R1+0x364], R117 ;  /* 0x0003647501007387 */ /* 0x0003e20000100800 */
[----:B------:R-:W-:-:S03]  /*8810*/  FADD R115, RZ, R115 ;  /* 0x00000073ff737221 */ /* 0x000fc60000000000 */
[----:B------:R1:W-:Y:S01]  /*8820*/  STL [R1+0x368], R116 ;  /* 0x0003687401007387 */ /* 0x0003e20000100800 */
[----:B------:R-:W-:-:S03]  /*8830*/  FADD R114, RZ, R114 ;  /* 0x00000072ff727221 */ /* 0x000fc60000000000 */
[----:B------:R1:W-:Y:S01]  /*8840*/  STL [R1+0x36c], R115 ;  /* 0x00036c7301007387 */ /* 0x0003e20000100800 */
[----:B------:R-:W-:-:S03]  /*8850*/  FADD R113, RZ, R113 ;  /* 0x00000071ff717221 */ /* 0x000fc60000000000 */
[----:B------:R1:W-:Y:S01]  /*8860*/  STL [R1+0x370], R114 ;  /* 0x0003707201007387 */ /* 0x0003e20000100800 */
[----:B------:R-:W-:-:S03]  /*8870*/  FADD R112, RZ, R112 ;  /* 0x00000070ff707221 */ /* 0x000fc60000000000 */
[----:B------:R1:W-:Y:S01]  /*8880*/  STL [R1+0x374], R113 ;  /* 0x0003747101007387 */ /* 0x0003e20000100800 */
[----:B--2---:R-:W-:-:S03]  /*8890*/  FADD R111, RZ, R111 ;  /* 0x0000006fff6f7221 */ /* 0x004fc60000000000 */
[----:B------:R2:W-:Y:S01]  /*88a0*/  STL [R1+0x378], R112 ;  /* 0x0003787001007387 */ /* 0x0005e20000100800 */
[----:B---3--:R-:W-:-:S03]  /*88b0*/  FADD R110, RZ, R110 ;  /* 0x0000006eff6e7221 */ /* 0x008fc60000000000 */
[----:B------:R3:W-:Y:S01]  /*88c0*/  STL [R1+0x37c], R111 ;  /* 0x00037c6f01007387 */ /* 0x0007e20000100800 */
[----:B----4-:R-:W-:-:S03]  /*88d0*/  FADD R109, RZ, R109 ;  /* 0x0000006dff6d7221 */ /* 0x010fc60000000000 */
        /* <DEDUP_REMOVED lines=40> */
[----:B0-----:R-:W4:Y:S04]  /*8b60*/  LDL R119, [R1+0x4] ;  /* 0x0000040001777983 */ /* 0x001f280000100800 */
[----:B------:R0:W-:Y:S04]  /*8b70*/  STL [R1+0x3d0], R90 ;  /* 0x0003d05a01007387 */ /* 0x0001e80000100800 */
[----:B-1----:R-:W4:Y:S04]  /*8b80*/  LDL R118, [R1+0x8] ;  /* 0x0000080001767983 */ /* 0x002f280000100800 */
[----:B------:R1:W-:Y:S04]  /*8b90*/  STL [R1+0x3d4], R89 ;  /* 0x0003d45901007387 */ /* 0x0003e80000100800 */
        /* <DEDUP_REMOVED lines=27> */
[----:B0-----:R-:W4:Y:S04]  /*8d50*/  LDL R90, [R1+0x78] ;  /* 0x00007800015a7983 */ /* 0x001f280000100800 */
[----:B-1----:R-:W4:Y:S01]  /*8d60*/  LDL R89, [R1+0x7c] ;  /* 0x00007c0001597983 */ /* 0x002f220000100800 */
        /* <DEDUP_REMOVED lines=94> */
[----:B------:R0:W-:Y:S02]  /*9350*/  STL [R1+0x454], R119 ;  /* 0x0004547701007387 */ /* 0x0001e40000100800 */
[----:B0-----:R-:W-:-:S01]  /*9360*/  FADD R119, RZ, R118 ;  /* 0x00000076ff777221 */ /* 0x001fc20000000000 */
[----:B------:R-:W-:Y:S01]  /*9370*/  FADD R118, RZ, R117 ;  /* 0x00000075ff767221 */ /* 0x000fe20000000000 */
[----:B------:R-:W-:-:S03]  /*9380*/  FADD R117, RZ, R116 ;  /* 0x00000074ff757221 */ /* 0x000fc60000000000 */
[----:B------:R-:W-:Y:S01]  /*9390*/  STL [R1+0x458], R119 ;  /* 0x0004587701007387 */ /* 0x000fe20000100800 */
[----:B------:R-:W-:-:S03]  /*93a0*/  FADD R116, RZ, R115 ;  /* 0x00000073ff747221 */ /* 0x000fc60000000000 */
[----:B------:R-:W-:Y:S01]  /*93b0*/  STL [R1+0x45c], R118 ;  /* 0x00045c7601007387 */ /* 0x000fe20000100800 */
[----:B------:R-:W-:-:S03]  /*93c0*/  FADD R115, RZ, R114 ;  /* 0x00000072ff737221 */ /* 0x000fc60000000000 */
[----:B------:R-:W-:Y:S01]  /*93d0*/  STL [R1+0x460], R117 ;  /* 0x0004607501007387 */ /* 0x000fe20000100800 */
[----:B--2---:R-:W-:-:S03]  /*93e0*/  FADD R114, RZ, R113 ;  /* 0x00000071ff727221 */ /* 0x004fc60000000000 */
[----:B------:R-:W-:Y:S01]  /*93f0*/  STL [R1+0x464], R116 ;  /* 0x0004647401007387 */ /* 0x000fe20000100800 */
[----:B---3--:R-:W-:-:S03]  /*9400*/  FADD R113, RZ, R112 ;  /* 0x00000070ff717221 */ /* 0x008fc60000000000 */
[----:B------:R-:W-:Y:S01]  /*9410*/  STL [R1+0x468], R115 ;  /* 0x0004687301007387 */ /* 0x000fe20000100800 */
[----:B----4-:R-:W-:-:S03]  /*9420*/  FADD R112, RZ, R111 ;  /* 0x0000006fff707221 */ /* 0x010fc60000000000 */
[----:B------:R-:W-:Y:S01]  /*9430*/  STL [R1+0x46c], R114 ;  /* 0x00046c7201007387 */ /* 0x000fe20000100800 */
[----:B------:R-:W-:-:S03]  /*9440*/  FADD R111, RZ, R110 ;  /* 0x0000006eff6f7221 */ /* 0x000fc60000000000 */
        /* <DEDUP_REMOVED lines=42> */
[----:B------:R-:W-:Y:S04]  /*96f0*/  STL [R1+0x4c4], R92 ;  /* 0x0004c45c01007387 */ /* 0x000fe80000100800 */
[----:B------:R-:W2:Y:S04]  /*9700*/  LDL R89, [R1+0xfc] ;  /* 0x0000fc0001597983 */ /* 0x000ea80000100800 */
[----:B------:R0:W-:Y:S04]  /*9710*/  STL [R1+0x4c8], R90 ;  /* 0x0004c85a01007387 */ /* 0x0001e80000100800 */
[----:B0-----:R-:W3:Y:S04]  /*9720*/  LDL R90, [R1+0x100] ;  /* 0x00010000015a7983 */ /* 0x001ee80000100800 */
[----:B------:R0:W-:Y:S04]  /*9730*/  STL [R1+0x4cc], R91 ;  /* 0x0004cc5b01007387 */ /* 0x0001e80000100800 */
[----:B------:R-:W4:Y:S04]  /*9740*/  LDL R92, [R1+0x108] ;  /* 0x00010800015c7983 */ /* 0x000f280000100800 */
[----:B------:R-:W4:Y:S04]  /*9750*/  LDL R93, [R1+0x10c] ;  /* 0x00010c00015d7983 */ /* 0x000f280000100800 */
        /* <DEDUP_REMOVED lines=26> */
[----:B------:R-:W4:Y:S01]  /*9900*/  LDL R119, [R1+0x174] ;  /* 0x0001740001777983 */ /* 0x000f220000100800 */
[----:B--2---:R-:W-:-:S05]  /*9910*/  FADD R89, RZ, R89 ;  /* 0x00000059ff597221 */ /* 0x004fca0000000000 */
[----:B------:R0:W-:Y:S01]  /*9920*/  STL [R1+0x4d0], R89 ;  /* 0x0004d05901007387 */ /* 0x0001e20000100800 */
[----:B---3--:R-:W-:-:S03]  /*9930*/  FADD R90, RZ, R90 ;  /* 0x0000005aff5a7221 */ /* 0x008fc60000000000 */
[----:B0-----:R-:W2:Y:S04]  /*9940*/  LDL.LU R89, [R1+0x8ec] ;  /* 0x0008ec0001597983 */ /* 0x001ea80000300800 */
[----:B------:R0:W-:Y:S01]  /*9950*/  STL [R1+0x4d4], R90 ;  /* 0x0004d45a01007387 */ /* 0x0001e20000100800 */
[----:B----4-:R-:W-:-:S01]  /*9960*/  FADD R92, RZ, R92 ;  /* 0x0000005cff5c7221 */ /* 0x010fc20000000000 */
[----:B------:R-:W-:Y:S02]  /*9970*/  FADD R93, RZ, R93 ;  /* 0x0000005dff5d7221 */ /* 0x000fe40000000000 */
[----:B0-----:R-:W3:Y:S01]  /*9980*/  LDL.LU R90, [R1+0x8e8] ;  /* 0x0008e800015a7983 */ /* 0x001ee20000300800 */
[----:B------:R-:W-:-:S01]  /*9990*/  FADD R91, RZ, R91 ;  /* 0x0000005bff5b7221 */ /* 0x000fc20000000000 */
[----:B------:R-:W-:-:S04]  /*99a0*/  FADD R94, RZ, R94 ;  /* 0x0000005eff5e7221 */ /* 0x000fc80000000000 */
[----:B------:R0:W-:Y:S01]  /*99b0*/  STL [R1+0x4d8], R91 ;  /* 0x0004d85b01007387 */ /* 0x0001e20000100800 */
[----:B------:R-:W-:-:S03]  /*99c0*/  FADD R95, RZ, R95 ;  /* 0x0000005fff5f7221 */ /* 0x000fc60000000000 */
[----:B0-----:R-:W4:Y:S01]  /*99d0*/  LDL.LU R91, [R1+0x8e4] ;  /* 0x0008e400015b7983 */ /* 0x001f220000300800 */
[----:B------:R-:W-:-:S03]  /*99e0*/  FADD R96, RZ, R96 ;  /* 0x00000060ff607221 */ /* 0x000fc60000000000 */
[----:B------:R0:W-:Y:S01]  /*99f0*/  STL [R1+0x4dc], R92 ;  /* 0x0004dc5c01007387 */ /* 0x0001e20000100800 */
[----:B------:R-:W-:-:S01]  /*9a00*/  FADD R97, RZ, R97 ;  /* 0x00000061ff617221 */ /* 0x000fc20000000000 */
[----:B------:R-:W-:Y:S02]  /*9a10*/  FADD R98, RZ, R98 ;  /* 0x00000062ff627221 */ /* 0x000fe40000000000 */
[----:B0-----:R-:W4:Y:S04]  /*9a20*/  LDL.LU R92, [R1+0x8e0] ;  /* 0x0008e000015c7983 */ /* 0x001f280000300800 */
[----:B------:R0:W-:Y:S01]  /*9a30*/  STL [R1+0x4e0], R93 ;  /* 0x0004e05d01007387 */ /* 0x0001e20000100800 */
[----:B------:R-:W-:-:S01]  /*9a40*/  FADD R99, RZ, R99 ;  /* 0x00000063ff637221 */ /* 0x000fc20000000000 */
[----:B------:R-:W-:-:S02]  /*9a50*/  FADD R100, RZ, R100 ;  /* 0x00000064ff647221 */ /* 0x000fc40000000000 */
[----:B0-----:R-:W4:Y:S04]  /*9a60*/  LDL.LU R93, [R1+0x8dc] ;  /* 0x0008dc00015d7983 */ /* 0x001f280000300800 */
[----:B------:R0:W-:Y:S01]  /*9a70*/  STL [R1+0x4e4], R94 ;  /* 0x0004e45e01007387 */ /* 0x0001e20000100800 */
[----:B------:R-:W-:-:S03]  /*9a80*/  FADD R101, RZ, R101 ;  /* 0x00000065ff657221 */ /* 0x000fc60000000000 */
        /* <DEDUP_REMOVED lines=55> */
[----:B------:R0:W-:Y:S04]  /*9e00*/  STL [R1+0x530], R113 ;  /* 0x0005307101007387 */ /* 0x0001e80000100800 */
        /* <DEDUP_REMOVED lines=14> */
[----:B------:R1:W-:Y:S01]  /*9ef0*/  STL [R1+0x550], R0 ;  /* 0x0005500001007387 */ /* 0x0003e20000100800 */
[----:B0-----:R-:W-:-:S01]  /*9f00*/  FADD R2, RZ, R120 ;  /* 0x00000078ff027221 */ /* 0x001fc20000000000 */
[----:B-1----:R-:W-:-:S04]  /*9f10*/  FADD R0, RZ, R121 ;  /* 0x00000079ff007221 */ /* 0x002fc80000000000 */
        /* <DEDUP_REMOVED lines=38> */
[----:B0----5:R-:W-:-:S01]  /*a180*/  FADD R2, RZ, R140 ;  /* 0x0000008cff027221 */ /* 0x021fc20000000000 */
        /* <DEDUP_REMOVED lines=280> */
[----:B--2---:R-:W-:-:S04]  /*b310*/  FADD R0, RZ, R89 ;  /* 0x00000059ff007221 */ /* 0x004fc80000000000 */
[----:B------:R3:W-:Y:S04]  /*b320*/  STL [R1+0x7d4], R2 ;  /* 0x0007d40201007387 */ /* 0x0007e80000100800 */
[----:B------:R4:W-:Y:S01]  /*b330*/  STL [R1+0x7d8], R0 ;  /* 0x0007d80001007387 */ /* 0x0009e20000100800 */
[----:B---3--:R-:W-:-:S01]  /*b340*/  FADD R2, RZ, R90 ;  /* 0x0000005aff027221 */ /* 0x008fc20000000000 */
[----:B----4-:R-:W-:-:S04]  /*b350*/  FADD R0, RZ, R91 ;  /* 0x0000005bff007221 */ /* 0x010fc80000000000 */
        /* <DEDUP_REMOVED lines=58> */
[----:B------:R-:W-:-:S05]  /*b700*/  UMOV UR6, URZ ;  /* 0x0000003f00067c82 */ /* 0x000fca0008000000 */
.L_x_22:
[----:B------:R-:W-:-:S04]  /*b710*/  UIADD3 UR26, UR5, 0x1, URZ ;  /* 0x00000001051a7890 */ /* 0x000fc8000fffe03f */
[----:B------:R-:W-:-:S04]  /*b720*/  UISETP.NE.AND UP0, UPT, UR26, 0x6, UPT ;  /* 0x000000061a00788c */ /* 0x000fc8000bf05270 */
[----:B------:R-:W-:Y:S02]  /*b730*/  USEL UR8, URZ, 0x1, UP0 ;  /* 0x000000013f087887 */ /* 0x000fe40008000000 */
[----:B------:R-:W-:Y:S02]  /*b740*/  USEL UR26, UR26, URZ, UP0 ;  /* 0x0000003f1a1a7287 */ /* 0x000fe40008000000 */
[----:B------:R-:W-:-:S06]  /*b750*/  ULOP3.LUT UR8, UR4, UR8, URZ, 0x3c, !UPT ;  /* 0x0000000804087292 */ /* 0x000fcc000f8e3c3f */
[----:B-1----:R-:W-:Y:S01]  /*b760*/  IMAD.U32 R0, RZ, RZ, UR8 ;  /* 0x00000008ff007e24 */ /* 0x002fe2000f8e00ff */
[----:B------:R-:W-:-:S06]  /*b770*/  UMOV UR8, 0x1 ;  /* 0x0000000100087882 */ /* 0x000fcc0000000000 */
.L_x_17:
[----:B------:R-:W-:-:S04]  /*b780*/  UISETP.LT.AND UP0, UPT, UR14, 0x1, UPT ;  /* 0x000000010e00788c */ /* 0x000fc8000bf01270 */
[----:B------:R-:W-:-:S04]  /*b790*/  USEL UR9, UR14, 0x1, UP0 ;  /* 0x000000010e097887 */ /* 0x000fc80008000000 */
[----:B------:R-:W-:-:S04]  /*b7a0*/  UIADD3 UR28, UR14, -UR9, URZ ;  /* 0x800000090e1c7290 */ /* 0x000fc8000fffe03f */
[----:B------:R-:W-:-:S06]  /*b7b0*/  UISETP.GE.AND UP0, UPT, UR28, 0x1, UPT ;  /* 0x000000011c00788c */ /* 0x000fcc000bf06270 */
[----:B------:R-:W-:-:S13]  /*b7c0*/  PLOP3.LUT P0, PT, PT, PT, UP0, 0x80, 0x0 ;  /* 0x000000000000781c */ /* 0x000fda0003f0f008 */
[----:B------:R-:W-:Y:S05]  /*b7d0*/  @!P0 BRA `(.L_x_23) ;  /* 0x0000009000148947 */ /* 0x000fea0003800000 */
[----:B------:R-:W-:Y:S01]  /*b7e0*/  UMOV UR27, UR5 ;  /* 0x00000005001b7c82 */ /* 0x000fe20008000000 */
[----:B------:R-:W-:-:S05]  /*b7f0*/  ULDC UR30, c[0x0][0x50c] ;  /* 0x00014300001e7ab9 */ /* 0x000fca0000000800 */
.L_x_31:
[----:B------:R-:W-:-:S06]  /*b800*/  UISETP.NE.AND UP0, UPT, UR25, 0x3, UPT ;  /* 0x000000031900788c */ /* 0x000fcc000bf05270 */
[----:B------:R-:W-:-:S13]  /*b810*/  PLOP3.LUT P1, PT, PT, PT, UP0, 0x80, 0x0 ;  /* 0x000000000000781c */ /* 0x000fda0003f2f008 */
[----:B------:R-:W-:Y:S05]  /*b820*/  @!P1 BRA `(.L_x_24) ;  /* 0x0000000000049947 */ /* 0x000fea0003800000 */
[----:B------:R-:W-:Y:S01]  /*b830*/  BPT.TRAP 0x1 ;  /* 0x000000040000795c */ /* 0x000fe20000300000 */
.L_x_24:
[----:B------:R-:W2:Y:S01]  /*b840*/  S2UR UR9, SR_CgaCtaId ;  /* 0x00000000000979c3 */ /* 0x000ea20000008800 */
[----:B------:R-:W-:Y:S01]  /*b850*/  UMOV UR16, 0x400 ;  /* 0x0000040000107882 */ /* 0x000fe20000000000 */
[----:B------:R-:W-:Y:S01]  /*b860*/  SHF.L.U32 R2, R0, 0x1f, RZ ;  /* 0x0000001f00027819 */ /* 0x000fe200000006ff */
[----:B--2---:R-:W-:-:S04]  /*b870*/  ULEA UR16, UR9, UR16, 0x18 ;  /* 0x0000001009107291 */ /* 0x004fc8000f8ec03f */
[----:B------:R-:W-:-:S09]  /*b880*/  ULEA UR9, UR26, UR16, 0x3 ;  /* 0x000000101a097291 */ /* 0x000fd2000f8e183f */
[----:B------:R2:W3:Y:S01]  /*b890*/  SYNCS.PHASECHK.TRANS64.TRYWAIT P0, [UR9], R2 ;  /* 0x00000002ff0075a7 */ /* 0x0004e20008000149 */
[----:B------:R-:W-:Y:S05]  /*b8a0*/  @!P1 BRA `(.L_x_25) ;  /* 0x0000000000049947 */ /* 0x000fea0003800000 */
[----:B------:R-:W-:Y:S01]  /*b8b0*/  BPT.TRAP 0x1 ;  /* 0x000000040000795c */ /* 0x000fe20000300000 */
.L_x_25:
[----:B---3--:R-:W-:Y:S05]  /*b8c0*/  @P0 BRA `(.L_x_26) ;  /* 0x0000000000080947 */ /* 0x008fea0003800000 */
[----:B------:R-:W3:Y:S02]  /*b8d0*/  SYNCS.PHASECHK.TRANS64.TRYWAIT P0, [UR9], R2 ;  /* 0x00000002ff0075a7 */ /* 0x000ee40008000149 */
[----:B---3--:R-:W-:Y:S05]  /*b8e0*/  @!P0 BRA `(.L_x_27) ;  /* 0x000002d0000c8947 */ /* 0x008fea0003800000 */
.L_x_26:
        /* <DEDUP_REMOVED lines=48> */
[----:B---3--:R-:W3:Y:S04]  /*bbf0*/  LDL.LU.64 R4, [R1+0x180] ;  /* 0x0001800001047983 */ /* 0x008ee80000300a00 */
        /* <DEDUP_REMOVED lines=46> */
[----:B------:R-:W3:Y:S01]  /*bee0*/  LDL.LU.64 R98, [R1+0x2f8] ;  /* 0x0002f80001627983 */ /* 0x000ee20000300a00 */
[----:B------:R-:W-:-:S02]  /*bef0*/  UIADD3 UR9, UR16, 0x12180, URZ ;  /* 0x0001218010097890 */ /* 0x000fc4000fffe03f */
[----:B------:R-:W-:Y:S02]  /*bf00*/  UISETP.NE.AND UP0, UPT, UR7, URZ, UPT ;  /* 0x0000003f0700728c */ /* 0x000fe4000bf05270 */
[----:B------:R-:W-:Y:S02]  /*bf10*/  USHF.R.U32.HI UR9, URZ, 0x4, UR9 ;  /* 0x000000043f097899 */ /* 0x000fe40008011609 */
[----:B------:R-:W-:Y:S02]  /*bf20*/  USEL UR8, UR8, URZ, !UP0 ;  /* 0x0000003f08087287 */ /* 0x000fe4000c000000 */
[----:B------:R-:W-:Y:S02]  /*bf30*/  ULOP3.LUT UR9, UR9, 0x3fff, URZ, 0xc0, !UPT ;  /* 0x00003fff09097892 */ /* 0x000fe4000f8ec03f */
[----:B------:R-:W-:Y:S02]  /*bf40*/  ULOP3.LUT UR7, UR15, 0x10000, URZ, 0xfc, !UPT ;  /* 0x000100000f077892 */ /* 0x000fe4000f8efc3f */
[----:B------:R-:W-:-:S02]  /*bf50*/  ULOP3.LUT UR9, UR9, 0x10000, URZ, 0xfc, !UPT ;  /* 0x0001000009097892 */ /* 0x000fc4000f8efc3f */
[----:B------:R-:W-:Y:S02]  /*bf60*/  UISETP.NE.U32.AND UP0, UPT, UR8, URZ, UPT ;  /* 0x0000003f0800728c */ /* 0x000fe4000bf05070 */
[----:B------:R-:W-:Y:S02]  /*bf70*/  UIMAD UR7, UR26, 0x300, UR7 ;  /* 0x000003001a0778a4 */ /* 0x000fe4000f8e0207 */
[----:B------:R-:W-:Y:S01]  /*bf80*/  UIMAD UR29, UR26, 0x600, UR9 ;  /* 0x000006001a1d78a4 */ /* 0x000fe2000f8e0209 */
[----:B------:R-:W-:Y:S02]  /*bf90*/  UMOV UR11, 0x80000020 ;  /* 0x80000020000b7882 */ /* 0x000fe40000000000 */
[----:B------:R-:W-:Y:S02]  /*bfa0*/  UMOV UR9, 0x80000020 ;  /* 0x8000002000097882 */ /* 0x000fe40000000000 */
[----:B------:R-:W-:Y:S02]  /*bfb0*/  UMOV UR8, UR7 ;  /* 0x0000000700087c82 */ /* 0x000fe40008000000 */
[----:B------:R-:W-:Y:S01]  /*bfc0*/  UMOV UR10, UR29 ;  /* 0x0000001d000a7c82 */ /* 0x000fe20008000000 */
[----:B------:R-:W-:Y:S01]  /*bfd0*/  UIADD3 UR22, UR29, 0x300, URZ ;  /* 0x000003001d167890 */ /* 0x000fe2000fffe03f */
[----:B------:R-:W-:Y:S01]  /*bfe0*/  UMOV UR20, UR8 ;  /* 0x0000000800147c82 */ /* 0x000fe20008000000 */
[----:B------:R-:W-:Y:S01]  /*bff0*/  UMOV UR21, UR9 ;  /* 0x0000000900157c82 */ /* 0x000fe20008000000 */
[----:B------:R-:W-:Y:S01]  /*c000*/  UMOV UR23, 0x80000020 ;  /* 0x8000002000177882 */ /* 0x000fe20000000000 */
[----:B---3--:R-:W-:-:S06]  /*c010*/  WARPGROUP.ARRIVE ;  /* 0x00000000000079c5 */ /* 0x008fcc0000000000 */
[----:B------:R-:W-:Y:S03]  /*c020*/  QGMMA.64x192x32.F32.E4M3.E4M3 R4, gdesc[UR8], R4, UP0, gsb0 ;  /* 0x02e00000080479f3 */ /* 0x000fe6000b800804 */
[----:B------:R-:W-:Y:S02]  /*c030*/  WARPGROUP.DEPBAR.LE gsb0, 0x0 ;  /* 0x00008000000079c5 */ /* 0x000fe40000010000 */
[----:B-----5:R-:W-:Y:S01]  /*c040*/  WARPGROUP.ARRIVE ;  /* 0x00000000000079c5 */ /* 0x020fe20000000000 */
[----:B------:R-:W-:Y:S01]  /*c050*/  STL.64 [R1+0x180], R4 ;  /* 0x0001800401007387 */ /* 0x000fe20000100a00 */
[----:B--2---:R-:W-:-:S03]  /*c060*/  IMAD.MOV.U32 R2, RZ, RZ, R99 ;  /* 0x000000ffff027224 */ /* 0x004fc600078e0063 */
[----:B------:R-:W-:Y:S10]  /*c070*/  STL.64 [R1+0x188], R6 ;  /* 0x0001880601007387 */ /* 0x000ff40000100a00 */
[----:B------:R-:W-:Y:S01]  /*c080*/  QGMMA.64x192x32.F32.E4M3.E4M3 R120, gdesc[UR20], R120, UP0, gsb0 ;  /* 0x02e00000147879f3 */ /* 0x000fe2000b800878 */
        /* <DEDUP_REMOVED lines=46> */
[----:B--2---:R-:W2:Y:S04]  /*c370*/  LDL.LU.64 R98, [R1+0xe70] ;  /* 0x000e700001627983 */ /* 0x004ea80000300a00 */
        /* <DEDUP_REMOVED lines=96> */
[----:B----4-:R-:W4:Y:S04]  /*c980*/  LDL.LU R140, [R1+0x180] ;  /* 0x00018000018c7983 */ /* 0x010f280000300800 */
[----:B------:R-:W4:Y:S04]  /*c990*/  LDL.LU R141, [R1+0x184] ;  /* 0x00018400018d7983 */ /* 0x000f280000300800 */
[----:B------:R-:W3:Y:S04]  /*c9a0*/  LDL.LU R142, [R1+0x188] ;  /* 0x00018800018e7983 */ /* 0x000ee80000300800 */
[----:B------:R-:W3:Y:S04]  /*c9b0*/  LDL.LU R143, [R1+0x18c] ;  /* 0x00018c00018f7983 */ /* 0x000ee80000300800 */
[----:B------:R-:W4:Y:S04]  /*c9c0*/  LDL.LU R144, [R1+0x190] ;  /* 0x0001900001907983 */ /* 0x000f280000300800 */
        /* <DEDUP_REMOVED lines=70> */
[----:B------:R-:W3:Y:S01]  /*ce30*/  LDL.LU R215, [R1+0x2ac] ;  /* 0x0002ac0001d77983 */ /* 0x000ee20000300800 */
[----:B------:R-:W-:Y:S01]  /*ce40*/  UIADD3 UR20, UR7, 0x200, URZ ;  /* 0x0000020007147890 */ /* 0x000fe2000fffe03f */
[----:B--2---:R-:W-:Y:S01]  /*ce50*/  WARPGROUP.ARRIVE ;  /* 0x00000000000079c5 */ /* 0x004fe20000000000 */
[----:B------:R-:W-:-:S07]  /*ce60*/  UMOV UR21, 0x80000020 ;  /* 0x8000002000157882 */ /* 0x000fce0000000000 */
[----:B------:R-:W-:Y:S01]  /*ce70*/  QGMMA.64x192x32.F32.E4M3.E4M3 R24, gdesc[UR20], R24, UP0, gsb0 ;  /* 0x02e00000141879f3 */ /* 0x000fe2000b800818 */
[----:B---3--:R-:W-:Y:S04]  /*ce80*/  STL.64 [R1+0xcf0], R214 ;  /* 0x000cf0d601007387 */ /* 0x008fe80000100a00 */
[----:B----4-:R-:W-:Y:S04]  /*ce90*/  STL.64 [R1+0xce8], R212 ;  /* 0x000ce8d401007387 */ /* 0x010fe80000100a00 */
        /* <DEDUP_REMOVED lines=46> */
[----:B--2---:R-:W2:Y:S04]  /*d180*/  LDL.LU.64 R120, [R1] ;  /* 0x0000000001787983 */ /* 0x004ea80000300a00 */
        /* <DEDUP_REMOVED lines=47> */
[----:B------:R-:W-:-:S02]  /*d480*/  WARPGROUP.DEPBAR.LE gsb0, 0x0 ;  /* 0x00008000000079c5 */ /* 0x000fc40000010000 */
[----:B------:R-:W-:Y:S01]  /*d490*/  UMOV UR22, UR10 ;  /* 0x0000000a00167c82 */ /* 0x000fe20008000000 */
[----:B------:R-:W-:Y:S01]  /*d4a0*/  UMOV UR23, UR11 ;  /* 0x0000000b00177c82 */ /* 0x000fe20008000000 */
[----:B------:R-:W3:Y:S04]  /*d4b0*/  LDL.LU R216, [R1+0x2b0] ;  /* 0x0002b00001d87983 */ /* 0x000ee80000300800 */
        /* <DEDUP_REMOVED lines=17> */
[----:B------:R-:W3:Y:S01]  /*d5d0*/  LDL.LU R234, [R1+0x2f8] ;  /* 0x0002f80001ea7983 */ /* 0x000ee20000300800 */
[----:B------:R-:W-:Y:S01]  /*d5e0*/  IMAD.MOV.U32 R235, RZ, RZ, R2 ;  /* 0x000000ffffeb7224 */ /* 0x000fe200078e0002 */
[----:B--2---:R-:W-:-:S06]  /*d5f0*/  WARPGROUP.ARRIVE ;  /* 0x00000000000079c5 */ /* 0x004fcc0000000000 */
[----:B------:R-:W-:Y:S03]  /*d600*/  QGMMA.64x192x32.F32.E4M3.E4M3 R120, gdesc[UR20], R120, UP0, gsb0 ;  /* 0x02e00000147879f3 */ /* 0x000fe6000b800878 */
[----:B------:R-:W-:Y:S02]  /*d610*/  WARPGROUP.DEPBAR.LE gsb0, 0x0 ;  /* 0x00008000000079c5 */ /* 0x000fe40000010000 */
        /* <DEDUP_REMOVED lines=48> */
[----:B--2---:R-:W3:Y:S04]  /*d920*/  LDL.LU.64 R214, [R1+0xcf0] ;  /* 0x000cf00001d67983 */ /* 0x004ee80000300a00 */
        /* <DEDUP_REMOVED lines=38> */
[----:B------:R-:W-:Y:S01]  /*db90*/  UIADD3 UR10, UR29, 0x2, URZ ;  /* 0x000000021d0a7890 */ /* 0x000fe2000fffe03f */
[----:B------:R-:W2:Y:S01]  /*dba0*/  LDL.LU.64 R138, [R1+0xbc0] ;  /* 0x000bc000018a7983 */ /* 0x000ea20000300a00 */
[----:B------:R-:W-:Y:S01]  /*dbb0*/  UMOV UR9, 0x80000020 ;  /* 0x8000002000097882 */ /* 0x000fe20000000000 */
[----:B------:R-:W-:Y:S02]  /*dbc0*/  UMOV UR11, 0x80000020 ;  /* 0x80000020000b7882 */ /* 0x000fe40000000000 */
        /* <DEDUP_REMOVED lines=9> */
[----:B---3--:R-:W-:-:S06]  /*dc60*/  WARPGROUP.ARRIVE ;  /* 0x00000000000079c5 */ /* 0x008fcc0000000000 */
        /* <DEDUP_REMOVED lines=51> */
[----:B------:R-:W4:Y:S04]  /*dfa0*/  LDL.LU.64 R232, [R1+0xb68] ;  /* 0x000b680001e87983 */ /* 0x000f280000300a00 */
        /* <DEDUP_REMOVED lines=50> */
[----:B---3--:R-:W-:Y:S04]  /*e2d0*/  STL.64 [R1+0x9f0], R234 ;  /* 0x0009f0ea01007387 */ /* 0x008fe80000100a00 */
[----:B----4-:R-:W-:Y:S04]  /*e2e0*/  STL.64 [R1+0x9e8], R232 ;  /* 0x0009e8e801007387 */ /* 0x010fe80000100a00 */
[----:B--2---:R-:W-:Y:S04]  /*e2f0*/  STL.64 [R1+0x9e0], R230 ;  /* 0x0009e0e601007387 */ /* 0x004fe80000100a00 */
[----:B------:R-:W-:Y:S04]  /*e300*/  STL.64 [R1+0x9d8], R228 ;  /* 0x0009d8e401007387 */ /* 0x000fe80000100a00 */
[----:B------:R-:W-:Y:S04]  /*e310*/  STL.64 [R1+0x9d0], R226 ;  /* 0x0009d0e201007387 */ /* 0x000fe80000100a00 */
[----:B------:R-:W-:Y:S04]  /*e320*/  STL.64 [R1+0x9c8], R224 ;  /* 0x0009c8e001007387 */ /* 0x000fe80000100a00 */
[----:B------:R-:W-:Y:S04]  /*e330*/  STL.64 [R1+0x9c0], R222 ;  /* 0x0009c0de01007387 */ /* 0x000fe80000100a00 */
[----:B------:R-:W-:Y:S04]  /*e340*/  STL.64 [R1+0x9b8], R220 ;  /* 0x0009b8dc01007387 */ /* 0x000fe80000100a00 */
[----:B------:R-:W-:Y:S04]  /*e350*/  STL.64 [R1+0x9b0], R218 ;  /* 0x0009b0da01007387 */ /* 0x000fe80000100a00 */
[----:B------:R-:W-:Y:S01]  /*e360*/  STL.64 [R1+0x9a8], R216 ;  /* 0x0009a8d801007387 */ /* 0x000fe20000100a00 */
[----:B------:R-:W-:-:S06]  /*e370*/  WARPGROUP.ARRIVE ;  /* 0x00000000000079c5 */ /* 0x000fcc0000000000 */
        /* <DEDUP_REMOVED lines=90> */
[----:B------:R-:W-:-:S02]  /*e920*/  UMOV UR21, 0x80000020 ;  /* 0x8000002000157882 */ /* 0x000fc40000000000 */
[----:B------:R-:W-:-:S03]  /*e930*/  UMOV UR9, UR21 ;  /* 0x0000001500097c82 */ /* 0x000fc60008000000 */
[----:B------:R-:W-:Y:S02]  /*e940*/  UMOV UR8, UR20 ;  /* 0x0000001400087c82 */ /* 0x000fe40008000000 */
[----:B------:R-:W-:Y:S03]  /*e950*/  QGMMA.64x192x32.F32.E4M3.E4M3 R24, gdesc[UR20], R24, gsb0 ;  /* 0x02e00000141879f3 */ /* 0x000fe60008000818 */
[----:B------:R-:W-:Y:S02]  /*e960*/  WARPGROUP.DEPBAR.LE gsb0, 0x0 ;  /* 0x00008000000079c5 */ /* 0x000fe40000010000 */
[----:B--2---:R-:W-:-:S15]  /*e970*/  WARPGROUP.ARRIVE ;  /* 0x00000000000079c5 */ /* 0x004fde0000000000 */
[----:B------:R-:W-:Y:S03]  /*e980*/  QGMMA.64x192x32.F32.E4M3.E4M3 R140, gdesc[UR8], R140, gsb0 ;  /* 0x02e00000088c79f3 */ /* 0x000fe6000800088c */
[----:B------:R-:W-:Y:S02]  /*e990*/  WARPGROUP.DEPBAR.LE gsb0, 0x0 ;  /* 0x00008000000079c5 */ /* 0x000fe40000010000 */
[----:B------:R-:W-:Y:S01]  /*e9a0*/  STL.64 [R1], R140 ;  /* 0x0000008c01007387 */ /* 0x000fe20000100a00 */
[----:B------:R-:W-:-:S03]  /*e9b0*/  IMAD.MOV.U32 R2, RZ, RZ, R223 ;  /* 0x000000ffff027224 */ /* 0x000fc600078e00df */
        /* <DEDUP_REMOVED lines=47> */
[----:B--2---:R2:W5:Y:S04]  /*ecb0*/  LDL.LU.64 R234, [R1+0x9f0] ;  /* 0x0009f00001ea7983 */ /* 0x0045680000300a00 */
        /* <DEDUP_REMOVED lines=47> */
[----:B------:R-:W-:-:S04]  /*efb0*/  UIADD3 UR6, UR6, 0x2, URZ ;  /* 0x0000000206067890 */ /* 0x000fc8000fffe03f */
[----:B------:R-:W-:-:S04]  /*efc0*/  UISETP.NE.AND UP0, UPT, UR6, UR30, UPT ;  /* 0x0000001e0600728c */ /* 0x000fc8000bf05270 */
[----:B------:R-:W-:-:S06]  /*efd0*/  USEL UR7, URZ, 0x1, UP0 ;  /* 0x000000013f077887 */ /* 0x000fcc0008000000 */
[----:B------:R-:W-:-:S13]  /*efe0*/  ISETP.NE.AND P0, PT, RZ, UR7, PT ;  /* 0x00000007ff007c0c */ /* 0x000fda000bf05270 */
[----:B--2---:R-:W-:Y:S05]  /*eff0*/  @!P0 BRA `(.L_x_28) ;  /* 0x0000005400988947 */ /* 0x004fea0003800000 */
[----:B------:R2:W-:Y:S04]  /*f000*/  STL [R1+0x968], R59 ;  /* 0x0009683b01007387 */ /* 0x0005e80000100800 */
[----:B--2---:R-:W2:Y:S04]  /*f010*/  LDL.LU R59, [R1+0x310] ;  /* 0x00031000013b7983 */ /* 0x004ea80000300800 */
[----:B------:R3:W-:Y:S04]  /*f020*/  STL [R1+0x964], R60 ;  /* 0x0009643c01007387 */ /* 0x0007e80000100800 */
[----:B---3--:R-:W2:Y:S04]  /*f030*/  LDL R60, [R1+0x23c] ;  /* 0x00023c00013c7983 */ /* 0x008ea80000100800 */
[----:B------:R3:W-:Y:S04]  /*f040*/  STL [R1+0x960], R61 ;  /* 0x0009603d01007387 */ /* 0x0007e80000100800 */
[----:B---3--:R-:W3:Y:S04]  /*f050*/  LDL.LU R61, [R1+0x30c] ;  /* 0x00030c00013d7983 */ /* 0x008ee80000300800 */
[----:B------:R4:W-:Y:S04]  /*f060*/  STL [R1+0x95c], R62 ;  /* 0x00095c3e01007387 */ /* 0x0009e80000100800 */
[----:B----4-:R-:W3:Y:S04]  /*f070*/  LDL R62, [R1+0x238] ;  /* 0x00023800013e7983 */ /* 0x010ee80000100800 */
[----:B------:R4:W-:Y:S04]  /*f080*/  STL [R1+0x958], R63 ;  /* 0x0009583f01007387 */ /* 0x0009e80000100800 */
[----:B----4-:R-:W4:Y:S04]  /*f090*/  LDL.LU R63, [R1+0x308] ;  /* 0x00030800013f7983 */ /* 0x010f280000300800 */
[----:B------:R0:W-:Y:S04]  /*f0a0*/  STL [R1+0x954], R64 ;  /* 0x0009544001007387 */ /* 0x0001e80000100800 */
[----:B0-----:R-:W4:Y:S04]  /*f0b0*/  LDL R64, [R1+0x234] ;  /* 0x0002340001407983 */ /* 0x001f280000100800 */
[----:B------:R0:W-:Y:S04]  /*f0c0*/  STL [R1+0x950], R65 ;  /* 0x0009504101007387 */ /* 0x0001e80000100800 */
[----:B0-----:R-:W2:Y:S04]  /*f0d0*/  LDL.LU R65, [R1+0x304] ;  /* 0x0003040001417983 */ /* 0x001ea80000300800 */
[----:B------:R0:W-:Y:S04]  /*f0e0*/  STL [R1+0x94c], R66 ;  /* 0x00094c4201007387 */ /* 0x0001e80000100800 */
[----:B0-----:R-:W2:Y:S04]  /*f0f0*/  LDL R66, [R1+0x230] ;  /* 0x0002300001427983 */ /* 0x001ea80000100800 */
[----:B------:R0:W-:Y:S04]  /*f100*/  STL [R1+0x948], R67 ;  /* 0x0009484301007387 */ /* 0x0001e80000100800 */
[----:B0-----:R-:W3:Y:S04]  /*f110*/  LDL.LU R67, [R1+0x300] ;  /* 0x0003000001437983 */ /* 0x001ee80000300800 */
[----:B------:R0:W-:Y:S04]  /*f120*/  STL [R1+0x944], R68 ;  /* 0x0009444401007387 */ /* 0x0001e80000100800 */
[----:B0-----:R-:W3:Y:S04]  /*f130*/  LDL R68, [R1+0x22c] ;  /* 0x00022c0001447983 */ /* 0x001ee80000100800 */
[----:B------:R0:W-:Y:S04]  /*f140*/  STL [R1+0x940], R69 ;  /* 0x0009404501007387 */ /* 0x0001e80000100800 */
[----:B0-----:R-:W4:Y:S04]  /*f150*/  LDL R69, [R1+0x228] ;  /* 0x0002280001457983 */ /* 0x001f280000100800 */
        /* <DEDUP_REMOVED lines=83> */
[----:B0-----:R-:W4:Y:S01]  /*f690*/  LDL R111, [R1+0x180] ;  /* 0x00018000016f7983 */ /* 0x001f220000100800 */
[----:B---3--:R-:W-:-:S01]  /*f6a0*/  FADD R67, R68, R67 ;  /* 0x0000004344437221 */ /* 0x008fc20000000000 */
[----:B--2---:R-:W-:Y:S01]  /*f6b0*/  FADD R65, R66, R65 ;  /* 0x0000004142417221 */ /* 0x004fe20000000000 */
[----:B----4-:R-:W-:-:S01]  /*f6c0*/  FADD R63, R64, R63 ;  /* 0x0000003f403f7221 */ /* 0x010fc20000000000 */
[----:B------:R-:W-:Y:S01]  /*f6d0*/  STL [R1+0x894], R112 ;  /* 0x0008947001007387 */ /* 0x000fe20000100800 */
[----:B------:R-:W-:-:S01]  /*f6e0*/  FADD R61, R62, R61 ;  /* 0x0000003d3e3d7221 */ /* 0x000fc20000000000 */
[----:B------:R-:W-:Y:S01]  /*f6f0*/  FADD R59, R60, R59 ;  /* 0x0000003b3c3b7221 */ /* 0x000fe20000000000 */
[----:B-----5:R-:W-:-:S01]  /*f700*/  FADD R216, R90, R216 ;  /* 0x000000d85ad87221 */ /* 0x020fc20000000000 */
[----:B------:R-:W-:Y:S01]  /*f710*/  STL [R1+0x890], R113 ;  /* 0x0008907101007387 */ /* 0x000fe20000100800 */
[----:B------:R-:W-:-:S01]  /*f720*/  FADD R217, R89, R217 ;  /* 0x000000d959d97221 */ /* 0x000fc20000000000 */
[----:B------:R-:W-:Y:S01]  /*f730*/  FADD R218, R88, R218 ;  /* 0x000000da58da7221 */ /* 0x000fe20000000000 */
[----:B------:R-:W-:-:S01]  /*f740*/  FADD R219, R87, R219 ;  /* 0x000000db57db7221 */ /* 0x000fc20000000000 */
        /* <DEDUP_REMOVED lines=20> */
[----:B------:R0:W-:Y:S01]  /*f890*/  STL [R1+0x878], R119 ;  /* 0x0008787701007387 */ /* 0x0001e20000100800 */
[----:B------:R-:W-:-:S01]  /*f8a0*/  FADD R234, R72, R234 ;  /* 0x000000ea48ea7221 */ /* 0x000fc20000000000 */
[----:B------:R-:W-:Y:S01]  /*f8b0*/  FADD R22, R92, R22 ;  /* 0x000000165c167221 */ /* 0x000fe20000000000 */
[----:B------:R-:W-:-:S01]  /*f8c0*/  FADD R235, R71, R235 ;  /* 0x000000eb47eb7221 */ /* 0x000fc20000000000 */
[----:B------:R-:W-:Y:S01]  /*f8d0*/  STL [R1+0x874], R0 ;  /* 0x0008740001007387 */ /* 0x000fe20000100800 */
[----:B------:R-:W-:-:S01]  /*f8e0*/  FADD R236, R70, R236 ;  /* 0x000000ec46ec7221 */ /* 0x000fc20000000000 */
[----:B------:R-:W-:-:S02]  /*f8f0*/  FADD R237, R69, R237 ;  /* 0x000000ed45ed7221 */ /* 0x000fc40000000000 */
[----:B------:R2:W-:Y:S04]  /*f900*/  STL [R1+0x300], R67 ;  /* 0x0003004301007387 */ /* 0x0005e80000100800 */
[----:B------:R3:W-:Y:S04]  /*f910*/  STL [R1+0x304], R65 ;  /* 0x0003044101007387 */ /* 0x0007e80000100800 */
[----:B0-----:R-:W4:Y:S01]  /*f920*/  LDL R119, [R1+0x240] ;  /* 0x0002400001777983 */ /* 0x001f220000100800 */
[----:B------:R-:W-:-:S03]  /*f930*/  FADD R21, R93, R21 ;  /* 0x000000155d157221 */ /* 0x000fc60000000000 */
[----:B------:R0:W-:Y:S04]  /*f940*/  STL [R1+0x308], R63 ;  /* 0x0003083f01007387 */ /* 0x0001e80000100800 */
[----:B------:R-:W4:Y:S04]  /*f950*/  LDL.LU R118, [R1+0x314] ;  /* 0x0003140001767983 */ /* 0x000f280000300800 */
[----:B------:R1:W-:Y:S01]  /*f960*/  STL [R1+0x30c], R61 ;  /* 0x00030c3d01007387 */ /* 0x0003e20000100800 */
[----:B------:R-:W-:-:S03]  /*f970*/  FADD R20, R94, R20 ;  /* 0x000000145e147221 */ /* 0x000fc60000000000 */
[----:B------:R-:W4:Y:S04]  /*f980*/  LDL R117, [R1+0x244] ;  /* 0x0002440001757983 */ /* 0x000f280000100800 */
[----:B------:R1:W-:Y:S04]  /*f990*/  STL [R1+0x310], R59 ;  /* 0x0003103b01007387 */ /* 0x0003e80000100800 */
[----:B------:R-:W4:Y:S04]  /*f9a0*/  LDL.LU R116, [R1+0x318] ;  /* 0x0003180001747983 */ /* 0x000f280000300800 */
[----:B------:R-:W4:Y:S01]  /*f9b0*/  LDL R115, [R1+0x248] ;  /* 0x0002480001737983 */ /* 0x000f220000100800 */
[----:B------:R-:W-:-:S03]  /*f9c0*/  FADD R19, R95, R19 ;  /* 0x000000135f137221 */ /* 0x000fc60000000000 */
[----:B------:R-:W4:Y:S04]  /*f9d0*/  LDL.LU R114, [R1+0x31c] ;  /* 0x00031c0001727983 */ /* 0x000f280000300800 */
[----:B------:R-:W4:Y:S04]  /*f9e0*/  LDL R113, [R1+0x24c] ;  /* 0x00024c0001717983 */ /* 0x000f280000100800 */
[----:B------:R-:W4:Y:S01]  /*f9f0*/  LDL.LU R112, [R1+0x320] ;  /* 0x0003200001707983 */ /* 0x000f220000300800 */
[----:B------:R-:W-:-:S01]  /*fa00*/  FADD R18, R96, R18 ;  /* 0x0000001260127221 */ /* 0x000fc20000000000 */
[----:B------:R-:W-:Y:S01]  /*fa10*/  FADD R17, R97, R17 ;  /* 0x0000001161117221 */ /* 0x000fe20000000000 */
        /* <DEDUP_REMOVED lines=13> */
[----:B------:R-:W-:-:S02]  /*faf0*/  FADD R3, R111, R3 ;  /* 0x000000036f037221 */ /* 0x000fc40000000000 */
[----:B------:R-:W4:Y:S04]  /*fb00*/  LDL R111, [R1+0x250] ;  /* 0x00025000016f7983 */ /* 0x000f280000100800 */
[----:B------:R-:W4:Y:S04]  /*fb10*/  LDL.LU R110, [R1+0x324] ;  /* 0x00032400016e7983 */ /* 0x000f280000300800 */
        /* <DEDUP_REMOVED lines=42> */
[----:B--2---:R-:W2:Y:S04]  /*fdc0*/  LDL R67, [R1+0x2a8] ;  /* 0x0002a80001437983 */ /* 0x004ea80000100800 */
[----:B------:R-:W2:Y:S04]  /*fdd0*/  LDL.LU R66, [R1+0x37c] ;  /* 0x00037c0001427983 */ /* 0x000ea80000300800 */
[----:B---3--:R-:W3:Y:S04]  /*fde0*/  LDL R65, [R1+0x2ac] ;  /* 0x0002ac0001417983 */ /* 0x008ee80000100800 */
[----:B------:R-:W3:Y:S04]  /*fdf0*/  LDL.LU R64, [R1+0x380] ;  /* 0x0003800001407983 */ /* 0x000ee80000300800 */
[----:B0-----:R-:W3:Y:S04]  /*fe00*/  LDL R63, [R1+0x2b0] ;  /* 0x0002b000013f7983 */ /* 0x001ee80000100800 */
[----:B------:R-:W3:Y:S04]  /*fe10*/  LDL.LU R62, [R1+0x384] ;  /* 0x00038400013e7983 */ /* 0x000ee80000300800 */
[----:B-1----:R-:W3:Y:S04]  /*fe20*/  LDL R61, [R1+0x2b4] ;  /* 0x0002b400013d7983 */ /* 0x002ee80000100800 */
[----:B------:R-:W3:Y:S04]  /*fe30*/  LDL.LU R60, [R1+0x388] ;  /* 0x00038800013c7983 */ /* 0x000ee80000300800 */
[----:B------:R-:W3:Y:S04]  /*fe40*/  LDL R59, [R1+0x2b8] ;  /* 0x0002b800013b7983 */ /* 0x000ee80000100800 */
[----:B------:R-:W3:Y:S01]  /*fe50*/  LDL.LU R0, [R1+0x38c] ;  /* 0x00038c0001007983 */ /* 0x000ee20000300800 */
[----:B----4-:R-:W-:-:S01]  /*fe60*/  FADD R118, R119, R118 ;  /* 0x0000007677767221 */ /* 0x010fc20000000000 */
[----:B------:R-:W-:Y:S01]  /*fe70*/  FADD R116, R117, R116 ;  /* 0x0000007475747221 */ /* 0x000fe20000000000 */
[----:B------:R-:W-:-:S01]  /*fe80*/  FADD R114, R115, R114 ;  /* 0x0000007273727221 */ /* 0x000fc20000000000 */
[----:B------:R-:W-:-:S02]  /*fe90*/  FADD R112, R113, R112 ;  /* 0x0000007071707221 */ /* 0x000fc40000000000 */
[----:B------:R-:W-:Y:S04]  /*fea0*/  STL [R1+0x314], R118 ;  /* 0x0003147601007387 */ /* 0x000fe80000100800 */
[----:B------:R-:W-:Y:S04]  /*feb0*/  STL [R1+0x318], R116 ;  /* 0x0003187401007387 */ /* 0x000fe80000100800 */
[----:B------:R-:W-:Y:S04]  /*fec0*/  STL [R1+0x31c], R114 ;  /* 0x00031c7201007387 */ /* 0x000fe80000100800 */
[----:B------:R-:W-:Y:S01]  /*fed0*/  STL [R1+0x320], R112 ;  /* 0x0003207001007387 */ /* 0x000fe20000100800 */
[----:B------:R-:W-:-:S01]  /*fee0*/  FADD R110, R111, R110 ;  /* 0x0000006e6f6e7221 */ /* 0x000fc20000000000 */
[----:B------:R-:W-:-:S04]  /*fef0*/  FADD R108, R109, R108 ;  /* 0x0000006c6d6c7221 */ /* 0x000fc80000000000 */
[----:B------:R-:W-:Y:S01]  /*ff00*/  STL [R1+0x324], R110 ;  /* 0x0003246e01007387 */ /* 0x000fe20000100800 */
[----:B------:R-:W-:-:S03]  /*ff10*/  FADD R106, R107, R106 ;  /* 0x0000006a6b6a7221 */ /* 0x000fc60000000000 */
        /* <DEDUP_REMOVED lines=39> */
[----:B--2---:R-:W-:-:S03]  /*10190*/  FADD R66, R67, R66 ;  /* 0x0000004243427221 */ /* 0x004fc60000000000 */
[----:B------:R-:W-:Y:S01]  /*101a0*/  STL [R1+0x378], R68 ;  /* 0x0003784401007387 */ /* 0x000fe20000100800 */
[----:B---3--:R-:W-:-:S03]  /*101b0*/  FADD R64, R65, R64 ;  /* 0x0000004041407221 */ /* 0x008fc60000000000 */
[----:B------:R-:W-:Y:S04]  /*101c0*/  STL [R1+0x37c], R66 ;  /* 0x00037c4201007387 */ /* 0x000fe80000100800 */
[----:B------:R-:W-:Y:S01]  /*101d0*/  STL [R1+0x380], R64 ;  /* 0x0003804001007387 */ /* 0x000fe20000100800 */
[----:B------:R-:W-:-:S01]  /*101e0*/  FADD R62, R63, R62 ;  /* 0x0000003e3f3e7221 */ /* 0x000fc20000000000 */
[----:B------:R-:W-:Y:S01]  /*101f0*/  FADD R60, R61, R60 ;  /* 0x0000003c3d3c7221 */ /* 0x000fe20000000000 */
[----:B------:R-:W-:-:S02]  /*10200*/  FADD R0, R59, R0 ;  /* 0x000000003b007221 */ /* 0x000fc40000000000 */
[----:B------:R-:W2:Y:S04]  /*10210*/  LDL R59, [R1+0x2bc] ;  /* 0x0002bc00013b7983 */ /* 0x000ea80000100800 */
[----:B------:R-:W-:Y:S04]  /*10220*/  STL [R1+0x384], R62 ;  /* 0x0003843e01007387 */ /* 0x000fe80000100800 */
[----:B------:R0:W-:Y:S04]  /*10230*/  STL [R1+0x388], R60 ;  /* 0x0003883c01007387 */ /* 0x0001e80000100800 */
[----:B0-----:R-:W2:Y:S04]  /*10240*/  LDL.LU R60, [R1+0x390] ;  /* 0x00039000013c7983 */ /* 0x001ea80000300800 */
[----:B------:R-:W3:Y:S04]  /*10250*/  LDL R61, [R1+0x2c0] ;  /* 0x0002c000013d7983 */ /* 0x000ee80000100800 */
[----:B------:R0:W-:Y:S04]  /*10260*/  STL [R1+0x38c], R0 ;  /* 0x00038c0001007387 */ /* 0x0001e80000100800 */
[----:B------:R-:W3:Y:S04]  /*10270*/  LDL.LU R62, [R1+0x394] ;  /* 0x00039400013e7983 */ /* 0x000ee80000300800 */
        /* <DEDUP_REMOVED lines=30> */
[----:B------:R-:W4:Y:S04]  /*10460*/  LDL R93, [R1] ;  /* 0x00000000015d7983 */ /* 0x000f280000100800 */
        /* <DEDUP_REMOVED lines=26> */
[----:B0-----:R-:W4:Y:S01]  /*10610*/  LDL.LU R0, [R1+0x408] ;  /* 0x0004080001007983 */ /* 0x001f220000300800 */
[----:B--2---:R-:W-:-:S03]  /*10620*/  FADD R60, R59, R60 ;  /* 0x0000003c3b3c7221 */ /* 0x004fc60000000000 */
[----:B------:R-:W2:Y:S04]  /*10630*/  LDL.LU R59, [R1+0x968] ;  /* 0x00096800013b7983 */ /* 0x000ea80000300800 */
[----:B------:R0:W-:Y:S01]  /*10640*/  STL [R1+0x390], R60 ;  /* 0x0003903c01007387 */ /* 0x0001e20000100800 */
[----:B---3--:R-:W-:-:S03]  /*10650*/  FADD R62, R61, R62 ;  /* 0x0000003e3d3e7221 */ /* 0x008fc60000000000 */
[----:B0-----:R-:W3:Y:S01]  /*10660*/  LDL.LU R60, [R1+0x964] ;  /* 0x00096400013c7983 */ /* 0x001ee20000300800 */
[----:B----4-:R-:W-:-:S03]  /*10670*/  FADD R64, R63, R64 ;  /* 0x000000403f407221 */ /* 0x010fc60000000000 */
[----:B------:R-:W4:Y:S04]  /*10680*/  LDL.LU R61, [R1+0x960] ;  /* 0x00096000013d7983 */ /* 0x000f280000300800 */
[----:B------:R0:W-:Y:S01]  /*10690*/  STL [R1+0x394], R62 ;  /* 0x0003943e01007387 */ /* 0x0001e20000100800 */
[----:B------:R-:W-:-:S03]  /*106a0*/  FADD R66, R65, R66 ;  /* 0x0000004241427221 */ /* 0x000fc60000000000 */
[----:B0-----:R-:W4:Y:S01]  /*106b0*/  LDL.LU R62, [R1+0x95c] ;  /* 0x00095c00013e7983 */ /* 0x001f220000300800 */
[----:B------:R-:W-:-:S03]  /*106c0*/  FADD R118, R119, R118 ;  /* 0x0000007677767221 */ /* 0x000fc60000000000 */
[----:B------:R-:W4:Y:S04]  /*106d0*/  LDL.LU R63, [R1+0x958] ;  /* 0x00095800013f7983 */ /* 0x000f280000300800 */
[----:B------:R0:W-:Y:S01]  /*106e0*/  STL [R1+0x398], R64 ;  /* 0x0003984001007387 */ /* 0x0001e20000100800 */
[----:B------:R-:W-:-:S01]  /*106f0*/  FADD R116, R117, R116 ;  /* 0x0000007475747221 */ /* 0x000fc20000000000 */
[----:B------:R-:W-:Y:S02]  /*10700*/  FADD R114, R115, R114 ;  /* 0x0000007273727221 */ /* 0x000fe40000000000 */
[----:B0-----:R-:W4:Y:S04]  /*10710*/  LDL.LU R64, [R1+0x954] ;  /* 0x0009540001407983 */ /* 0x001f280000300800 */
[----:B------:R-:W4:Y:S01]  /*10720*/  LDL.LU R65, [R1+0x950] ;  /* 0x0009500001417983 */ /* 0x000f220000300800 */
[----:B------:R-:W-:-:S03]  /*10730*/  FADD R112, R113, R112 ;  /* 0x0000007071707221 */ /* 0x000fc60000000000 */
[----:B------:R0:W-:Y:S01]  /*10740*/  STL [R1+0x39c], R66 ;  /* 0x00039c4201007387 */ /* 0x0001e20000100800 */
[----:B------:R-:W-:-:S03]  /*10750*/  FADD R110, R111, R110 ;  /* 0x0000006e6f6e7221 */ /* 0x000fc60000000000 */
[----:B0-----:R-:W4:Y:S04]  /*10760*/  LDL.LU R66, [R1+0x94c] ;  /* 0x00094c0001427983 */ /* 0x001f280000300800 */
[----:B------:R-:W-:Y:S01]  /*10770*/  STL [R1+0x3a0], R118 ;  /* 0x0003a07601007387 */ /* 0x000fe20000100800 */
[----:B------:R-:W-:-:S03]  /*10780*/  FADD R108, R109, R108 ;  /* 0x0000006c6d6c7221 */ /* 0x000fc60000000000 */
[----:B------:R-:W-:Y:S04]  /*10790*/  STL [R1+0x3a4], R116 ;  /* 0x0003a47401007387 */ /* 0x000fe80000100800 */
[----:B------:R-:W-:Y:S01]  /*107a0*/  STL [R1+0x3a8], R114 ;  /* 0x0003a87201007387 */ /* 0x000fe20000100800 */
[----:B------:R-:W-:-:S03]  /*107b0*/  FADD R106, R107, R106 ;  /* 0x0000006a6b6a7221 */ /* 0x000fc60000000000 */
[----:B------:R-:W-:Y:S01]  /*107c0*/  STL [R1+0x3ac], R112 ;  /* 0x0003ac7001007387 */ /* 0x000fe20000100800 */
[----:B------:R-:W-:-:S03]  /*107d0*/  FADD R104, R105, R104 ;  /* 0x0000006869687221 */ /* 0x000fc60000000000 */
[----:B------:R-:W-:Y:S04]  /*107e0*/  STL [R1+0x3b0], R110 ;  /* 0x0003b06e01007387 */ /* 0x000fe80000100800 */
[----:B------:R-:W-:Y:S01]  /*107f0*/  STL [R1+0x3b4], R108 ;  /* 0x0003b46c01007387 */ /* 0x000fe20000100800 */
[----:B------:R-:W-:-:S03]  /*10800*/  FADD R102, R103, R102 ;  /* 0x0000006667667221 */ /* 0x000fc60000000000 */
[----:B------:R-:W-:Y:S04]  /*10810*/  STL [R1+0x3b8], R106 ;  /* 0x0003b86a01007387 */ /* 0x000fe80000100800 */
        /* <DEDUP_REMOVED lines=22> */
[----:B------:R0:W-:Y:S01]  /*10980*/  STL [R1+0x3e8], R82 ;  /* 0x0003e85201007387 */ /* 0x0001e20000100800 */
[----:B------:R-:W-:-:S03]  /*10990*/  FADD R78, R79, R78 ;  /* 0x0000004e4f4e7221 */ /* 0x000fc60000000000 */
[----:B------:R1:W-:Y:S01]  /*109a0*/  STL [R1+0x3ec], R80 ;  /* 0x0003ec5001007387 */ /* 0x0003e20000100800 */
[----:B------:R-:W-:-:S03]  /*109b0*/  FADD R76, R77, R76 ;  /* 0x0000004c4d4c7221 */ /* 0x000fc60000000000 */
[----:B------:R1:W-:Y:S01]  /*109c0*/  STL [R1+0x3f0], R78 ;  /* 0x0003f04e01007387 */ /* 0x0003e20000100800 */
[----:B------:R-:W-:-:S03]  /*109d0*/  FADD R74, R75, R74 ;  /* 0x0000004a4b4a7221 */ /* 0x000fc60000000000 */
[----:B------:R1:W-:Y:S01]  /*109e0*/  STL [R1+0x3f4], R76 ;  /* 0x0003f44c01007387 */ /* 0x0003e20000100800 */
[----:B------:R-:W-:-:S03]  /*109f0*/  FADD R72, R73, R72 ;  /* 0x0000004849487221 */ /* 0x000fc60000000000 */
[----:B------:R1:W-:Y:S04]  /*10a00*/  STL [R1+0x3f8], R74 ;  /* 0x0003f84a01007387 */ /* 0x0003e80000100800 */
[----:B------:R1:W-:Y:S01]  /*10a10*/  STL [R1+0x3fc], R72 ;  /* 0x0003fc4801007387 */ /* 0x0003e20000100800 */
[----:B------:R-:W-:-:S03]  /*10a20*/  FADD R70, R71, R70 ;  /* 0x0000004647467221 */ /* 0x000fc60000000000 */
[----:B0-----:R-:W2:Y:S04]  /*10a30*/  LDL R82, [R1+0x38] ;  /* 0x0000380001527983 */ /* 0x001ea80000100800 */
[----:B------:R0:W-:Y:S01]  /*10a40*/  STL [R1+0x400], R70 ;  /* 0x0004004601007387 */ /* 0x0001e20000100800 */
[----:B------:R-:W-:-:S03]  /*10a50*/  FADD R68, R69, R68 ;  /* 0x0000004445447221 */ /* 0x000fc60000000000 */
[----:B-1----:R-:W2:Y:S04]  /*10a60*/  LDL.LU R80, [R1+0x40c] ;  /* 0x00040c0001507983 */ /* 0x002ea80000300800 */
[----:B------:R1:W-:Y:S01]  /*10a70*/  STL [R1+0x404], R68 ;  /* 0x0004044401007387 */ /* 0x0003e20000100800 */
[----:B------:R-:W-:-:S03]  /*10a80*/  FADD R0, R67, R0 ;  /* 0x0000000043007221 */ /* 0x000fc60000000000 */
[----:B------:R-:W3:Y:S04]  /*10a90*/  LDL R78, [R1+0x3c] ;  /* 0x00003c00014e7983 */ /* 0x000ee80000100800 */
[----:B------:R4:W-:Y:S04]  /*10aa0*/  STL [R1+0x408], R0 ;  /* 0x0004080001007387 */ /* 0x0009e80000100800 */
[----:B------:R-:W3:Y:S04]  /*10ab0*/  LDL.LU R76, [R1+0x410] ;  /* 0x00041000014c7983 */ /* 0x000ee80000300800 */
[----:B------:R-:W3:Y:S04]  /*10ac0*/  LDL R74, [R1+0x40] ;  /* 0x00004000014a7983 */ /* 0x000ee80000100800 */
[----:B------:R-:W3:Y:S04]  /*10ad0*/  LDL.LU R72, [R1+0x414] ;  /* 0x0004140001487983 */ /* 0x000ee80000300800 */
[----:B0-----:R-:W3:Y:S04]  /*10ae0*/  LDL R70, [R1+0x44] ;  /* 0x0000440001467983 */ /* 0x001ee80000100800 */
[----:B-1----:R-:W3:Y:S04]  /*10af0*/  LDL.LU R68, [R1+0x418] ;  /* 0x0004180001447983 */ /* 0x002ee80000300800 */
[----:B------:R-:W3:Y:S04]  /*10b00*/  LDL R67, [R1+0x48] ;  /* 0x0000480001437983 */ /* 0x000ee80000100800 */
        /* <DEDUP_REMOVED lines=21> */
[----:B------:R-:W3:Y:S04]  /*10c60*/  LDL.LU R93, [R1+0x470] ;  /* 0x00047000015d7983 */ /* 0x000ee80000300800 */
        /* <DEDUP_REMOVED lines=9> */
[----:B----4-:R-:W4:Y:S04]  /*10d00*/  LDL.LU R0, [R1+0x484] ;  /* 0x0004840001007983 */ /* 0x010f280000300800 */
[----:B------:R-:W4:Y:S04]  /*10d10*/  LDL.LU R95, [R1+0x46c] ;  /* 0x00046c00015f7983 */ /* 0x000f280000300800 */
[----:B------:R-:W4:Y:S01]  /*10d20*/  LDL.LU R97, [R1+0x468] ;  /* 0x0004680001617983 */ /* 0x000f220000300800 */
[----:B--2---:R-:W-:-:S05]  /*10d30*/  FADD R80, R82, R80 ;  /* 0x0000005052507221 */ /* 0x004fca0000000000 */
[----:B------:R-:W-:Y:S04]  /*10d40*/  STL [R1+0x40c], R80 ;  /* 0x00040c5001007387 */ /* 0x000fe80000100800 */
[----:B------:R-:W2:Y:S01]  /*10d50*/  LDL.LU R99, [R1+0x464] ;  /* 0x0004640001637983 */ /* 0x000ea20000300800 */
[----:B---3--:R-:W-:-:S05]  /*10d60*/  FADD R76, R78, R76 ;  /* 0x0000004c4e4c7221 */ /* 0x008fca0000000000 */
[----:B------:R-:W-:Y:S01]  /*10d70*/  STL [R1+0x410], R76 ;  /* 0x0004104c01007387 */ /* 0x000fe20000100800 */
[----:B------:R-:W-:-:S01]  /*10d80*/  FADD R72, R74, R72 ;  /* 0x000000484a487221 */ /* 0x000fc20000000000 */
[----:B------:R-:W-:-:S05]  /*10d90*/  FADD R68, R70, R68 ;  /* 0x0000004446447221 */ /* 0x000fca0000000000 */
[----:B------:R0:W-:Y:S04]  /*10da0*/  STL [R1+0x418], R68 ;  /* 0x0004184401007387 */ /* 0x0001e80000100800 */
[----:B------:R1:W-:Y:S04]  /*10db0*/  STL [R1+0x414], R72 ;  /* 0x0004144801007387 */ /* 0x0003e80000100800 */
[----:B0-----:R-:W3:Y:S04]  /*10dc0*/  LDL.LU R68, [R1+0x41c] ;  /* 0x00041c0001447983 */ /* 0x001ee80000300800 */
[----:B------:R-:W3:Y:S04]  /*10dd0*/  LDL.LU R70, [R1+0x420] ;  /* 0x0004200001467983 */ /* 0x000ee80000300800 */
[----:B-1----:R-:W3:Y:S04]  /*10de0*/  LDL.LU R72, [R1+0x424] ;  /* 0x0004240001487983 */ /* 0x002ee80000300800 */
        /* <DEDUP_REMOVED lines=15> */
[----:B------:R-:W-:-:S01]  /*10ee0*/  FADD R93, R94, R93 ;  /* 0x0000005d5e5d7221 */ /* 0x000fc20000000000 */
[----:B------:R-:W-:Y:S01]  /*10ef0*/  FADD R91, R92, R91 ;  /* 0x0000005b5c5b7221 */ /* 0x000fe20000000000 */
[----:B------:R-:W-:-:S01]  /*10f00*/  FADD R89, R90, R89 ;  /* 0x000000595a597221 */ /* 0x000fc20000000000 */
[----:B------:R-:W-:Y:S01]  /*10f10*/  FADD R87, R88, R87 ;  /* 0x0000005758577221 */ /* 0x000fe20000000000 */
[----:B------:R-:W-:-:S01]  /*10f20*/  FADD R85, R86, R85 ;  /* 0x0000005556557221 */ /* 0x000fc20000000000 */
[----:B----4-:R-:W-:Y:S01]  /*10f30*/  FADD R95, R96, R95 ;  /* 0x0000005f605f7221 */ /* 0x010fe20000000000 */
[----:B------:R-:W-:-:S01]  /*10f40*/  FADD R97, R98, R97 ;  /* 0x0000006162617221 */ /* 0x000fc20000000000 */
[----:B------:R-:W-:Y:S01]  /*10f50*/  FADD R0, R84, R0 ;  /* 0x0000000054007221 */ /* 0x000fe20000000000 */
[----:B--2---:R-:W-:-:S01]  /*10f60*/  FADD R99, R100, R99 ;  /* 0x0000006364637221 */ /* 0x004fc20000000000 */
[----:B---3--:R-:W-:-:S02]  /*10f70*/  FADD R68, R67, R68 ;  /* 0x0000004443447221 */ /* 0x008fc40000000000 */
[----:B------:R-:W2:Y:S01]  /*10f80*/  LDL.LU R67, [R1+0x948] ;  /* 0x0009480001437983 */ /* 0x000ea20000300800 */
[----:B------:R-:W-:-:S03]  /*10f90*/  FADD R70, R69, R70 ;  /* 0x0000004645467221 */ /* 0x000fc60000000000 */
[----:B------:R0:W-:Y:S01]  /*10fa0*/  STL [R1+0x41c], R68 ;  /* 0x00041c4401007387 */ /* 0x0001e20000100800 */
[----:B------:R-:W-:-:S01]  /*10fb0*/  FADD R72, R71, R72 ;  /* 0x0000004847487221 */ /* 0x000fc20000000000 */
[----:B------:R-:W-:Y:S02]  /*10fc0*/  FADD R74, R73, R74 ;  /* 0x0000004a494a7221 */ /* 0x000fe40000000000 */
[----:B0-----:R-:W3:Y:S04]  /*10fd0*/  LDL.LU R68, [R1+0x944] ;  /* 0x0009440001447983 */ /* 0x001ee80000300800 */
[----:B------:R-:W4:Y:S04]  /*10fe0*/  LDL.LU R69, [R1+0x940] ;  /* 0x0009400001457983 */ /* 0x000f280000300800 */
[----:B------:R0:W-:Y:S01]  /*10ff0*/  STL [R1+0x420], R70 ;  /* 0x0004204601007387 */ /* 0x0001e20000100800 */
[----:B------:R-:W-:-:S01]  /*11000*/  FADD R76, R75, R76 ;  /* 0x0000004c4b4c7221 */ /* 0x000fc20000000000 */
[----:B------:R-:W-:-:S02]  /*11010*/  FADD R78, R77, R78 ;  /* 0x0000004e4d4e7221 */ /* 0x000fc40000000000 */
[----:B0-----:R-:W4:Y:S04]  /*11020*/  LDL.LU R70, [R1+0x93c] ;  /* 0x00093c0001467983 */ /* 0x001f280000300800 */
[----:B------:R-:W4:Y:S04]  /*11030*/  LDL.LU R71, [R1+0x938] ;  /* 0x0009380001477983 */ /* 0x000f280000300800 */
[----:B------:R0:W-:Y:S01]  /*11040*/  STL [R1+0x424], R72 ;  /* 0x0004244801007387 */ /* 0x0001e20000100800 */
[----:B------:R-:W-:-:S03]  /*11050*/  FADD R80, R79, R80 ;  /* 0x000000504f507221 */ /* 0x000fc60000000000 */
[----:B0-----:R-:W4:Y:S04]  /*11060*/  LDL.LU R72, [R1+0x934] ;  /* 0x0009340001487983 */ /* 0x001f280000300800 */
[----:B------:R-:W4:Y:S04]  /*11070*/  LDL.LU R73, [R1+0x930] ;  /* 0x0009300001497983 */ /* 0x000f280000300800 */
[----:B------:R0:W-:Y:S01]  /*11080*/  STL [R1+0x428], R74 ;  /* 0x0004284a01007387 */ /* 0x0001e20000100800 */
[----:B------:R-:W-:-:S03]  /*11090*/  FADD R82, R81, R82 ;  /* 0x0000005251527221 */ /* 0x000fc60000000000 */
[----:B0-----:R-:W4:Y:S04]  /*110a0*/  LDL.LU R74, [R1+0x92c] ;  /* 0x00092c00014a7983 */ /* 0x001f280000300800 */
[----:B------:R-:W4:Y:S04]  /*110b0*/  LDL.LU R75, [R1+0x928] ;  /* 0x00092800014b7983 */ /* 0x000f280000300800 */
[----:B------:R0:W-:Y:S01]  /*110c0*/  STL [R1+0x42c], R76 ;  /* 0x00042c4c01007387 */ /* 0x0001e20000100800 */
[----:B------:R-:W-:-:S01]  /*110d0*/  FADD R119, R83, R119 ;  /* 0x0000007753777221 */ /* 0x000fc20000000000 */
[----:B------:R-:W-:-:S02]  /*110e0*/  FADD R117, R118, R117 ;  /* 0x0000007576757221 */ /* 0x000fc40000000000 */
[----:B0-----:R-:W4:Y:S04]  /*110f0*/  LDL.LU R76, [R1+0x924] ;  /* 0x00092400014c7983 */ /* 0x001f280000300800 */
[----:B------:R-:W4:Y:S04]  /*11100*/  LDL.LU R77, [R1+0x920] ;  /* 0x00092000014d7983 */ /* 0x000f280000300800 */
[----:B------:R0:W-:Y:S01]  /*11110*/  STL [R1+0x430], R78 ;  /* 0x0004304e01007387 */ /* 0x0001e20000100800 */
[----:B------:R-:W-:-:S01]  /*11120*/  FADD R115, R116, R115 ;  /* 0x0000007374737221 */ /* 0x000fc20000000000 */
[----:B------:R-:W-:Y:S01]  /*11130*/  FADD R113, R114, R113 ;  /* 0x0000007172717221 */ /* 0x000fe20000000000 */
[----:B------:R-:W-:-:S01]  /*11140*/  FADD R111, R112, R111 ;  /* 0x0000006f706f7221 */ /* 0x000fc20000000000 */
        /* <DEDUP_REMOVED lines=10> */
[----:B------:R-:W-:-:S02]  /*111f0*/  FADD R101, R102, R101 ;  /* 0x0000006566657221 */ /* 0x000fc40000000000 */
[----:B0-----:R-:W4:Y:S04]  /*11200*/  LDL.LU R82, [R1+0x90c] ;  /* 0x00090c0001527983 */ /* 0x001f280000300800 */
[----:B------:R-:W4:Y:S04]  /*11210*/  LDL.LU R83, [R1+0x908] ;  /* 0x0009080001537983 */ /* 0x000f280000300800 */
[----:B------:R0:W-:Y:S04]  /*11220*/  STL [R1+0x43c], R119 ;  /* 0x00043c7701007387 */ /* 0x0001e80000100800 */
[----:B------:R-:W-:Y:S04]  /*11230*/  STL [R1+0x440], R117 ;  /* 0x0004407501007387 */ /* 0x000fe80000100800 */
[----:B------:R-:W-:Y:S04]  /*11240*/  STL [R1+0x444], R115 ;  /* 0x0004447301007387 */ /* 0x000fe80000100800 */
[----:B------:R-:W-:Y:S04]  /*11250*/  STL [R1+0x448], R113 ;  /* 0x0004487101007387 */ /* 0x000fe80000100800 */
[----:B------:R-:W-:Y:S04]  /*11260*/  STL [R1+0x44c], R111 ;  /* 0x00044c6f01007387 */ /* 0x000fe80000100800 */
[----:B------:R-:W-:Y:S04]  /*11270*/  STL [R1+0x450], R109 ;  /* 0x0004506d01007387 */ /* 0x000fe80000100800 */
[----:B------:R-:W-:Y:S04]  /*11280*/  STL [R1+0x454], R107 ;  /* 0x0004546b01007387 */ /* 0x000fe80000100800 */
[----:B------:R1:W-:Y:S04]  /*11290*/  STL [R1+0x458], R105 ;  /* 0x0004586901007387 */ /* 0x0003e80000100800 */
[----:B------:R-:W-:Y:S04]  /*112a0*/  STL [R1+0x45c], R103 ;  /* 0x00045c6701007387 */ /* 0x000fe80000100800 */
[----:B------:R-:W-:Y:S04]  /*112b0*/  STL [R1+0x460], R101 ;  /* 0x0004606501007387 */ /* 0x000fe80000100800 */
[----:B------:R-:W-:Y:S04]  /*112c0*/  STL [R1+0x464], R99 ;  /* 0x0004646301007387 */ /* 0x000fe80000100800 */
[----:B------:R1:W-:Y:S04]  /*112d0*/  STL [R1+0x468], R97 ;  /* 0x0004686101007387 */ /* 0x0003e80000100800 */
[----:B------:R1:W-:Y:S04]  /*112e0*/  STL [R1+0x46c], R95 ;  /* 0x00046c5f01007387 */ /* 0x0003e80000100800 */
[----:B------:R1:W-:Y:S04]  /*112f0*/  STL [R1+0x470], R93 ;  /* 0x0004705d01007387 */ /* 0x0003e80000100800 */
[----:B------:R1:W-:Y:S04]  /*11300*/  STL [R1+0x474], R91 ;  /* 0x0004745b01007387 */ /* 0x0003e80000100800 */
[----:B------:R1:W-:Y:S04]  /*11310*/  STL [R1+0x478], R89 ;  /* 0x0004785901007387 */ /* 0x0003e80000100800 */
[----:B0-----:R-:W2:Y:S04]  /*11320*/  LDL R119, [R1+0xb4] ;  /* 0x0000b40001777983 */ /* 0x001ea80000100800 */
[----:B------:R0:W-:Y:S04]  /*11330*/  STL [R1+0x47c], R87 ;  /* 0x00047c5701007387 */ /* 0x0001e80000100800 */
[----:B-1----:R-:W2:Y:S04]  /*11340*/  LDL.LU R105, [R1+0x488] ;  /* 0x0004880001697983 */ /* 0x002ea80000300800 */
[----:B------:R1:W-:Y:S04]  /*11350*/  STL [R1+0x480], R85 ;  /* 0x0004805501007387 */ /* 0x0003e80000100800 */
        /* <DEDUP_REMOVED lines=16> */
[----:B0-----:R-:W4:Y:S04]  /*11460*/  LDL.LU R87, [R1+0x4a8] ;  /* 0x0004a80001577983 */ /* 0x001f280000300800 */
[----:B-1----:R-:W4:Y:S04]  /*11470*/  LDL R85, [R1+0xd8] ;  /* 0x0000d80001557983 */ /* 0x002f280000100800 */
[----:B------:R-:W4:Y:S04]  /*11480*/  LDL.LU R0, [R1+0x4ac] ;  /* 0x0004ac0001007983 */ /* 0x000f280000300800 */
[----:B------:R-:W4:Y:S04]  /*11490*/  LDL R114, [R1+0xdc] ;  /* 0x0000dc0001727983 */ /* 0x000f280000100800 */
[----:B------:R-:W4:Y:S04]  /*114a0*/  LDL R112, [R1+0xe0] ;  /* 0x0000e00001707983 */ /* 0x000f280000100800 */
[----:B------:R-:W4:Y:S04]  /*114b0*/  LDL R110, [R1+0xe4] ;  /* 0x0000e400016e7983 */ /* 0x000f280000100800 */
[----:B------:R-:W4:Y:S04]  /*114c0*/  LDL R108, [R1+0xe8] ;  /* 0x0000e800016c7983 */ /* 0x000f280000100800 */
[----:B------:R-:W4:Y:S04]  /*114d0*/  LDL R106, [R1+0xec] ;  /* 0x0000ec00016a7983 */ /* 0x000f280000100800 */
        /* <DEDUP_REMOVED lines=11> */
[----:B------:R-:W4:Y:S01]  /*11590*/  LDL.LU R84, [R1+0x4d8] ;  /* 0x0004d80001547983 */ /* 0x000f220000300800 */
[----:B--2---:R-:W-:-:S05]  /*115a0*/  FADD R105, R119, R105 ;  /* 0x0000006977697221 */ /* 0x004fca0000000000 */
[----:B------:R0:W-:Y:S04]  /*115b0*/  STL [R1+0x488], R105 ;  /* 0x0004886901007387 */ /* 0x0001e80000100800 */
[----:B0-----:R-:W2:Y:S01]  /*115c0*/  LDL.LU R105, [R1+0x4c0] ;  /* 0x0004c00001697983 */ /* 0x001ea20000300800 */
[----:B---3--:R-:W-:-:S05]  /*115d0*/  FADD R107, R118, R107 ;  /* 0x0000006b766b7221 */ /* 0x008fca0000000000 */
[----:B------:R0:W-:Y:S01]  /*115e0*/  STL [R1+0x48c], R107 ;  /* 0x00048c6b01007387 */ /* 0x0001e20000100800 */
[----:B----4-:R-:W-:-:S03]  /*115f0*/  FADD R109, R117, R109 ;  /* 0x0000006d756d7221 */ /* 0x010fc60000000000 */
[----:B0-----:R-:W3:Y:S01]  /*11600*/  LDL.LU R107, [R1+0x4bc] ;  /* 0x0004bc00016b7983 */ /* 0x001ee20000300800 */
[----:B------:R-:W-:-:S03]  /*11610*/  FADD R111, R113, R111 ;  /* 0x0000006f716f7221 */ /* 0x000fc60000000000 */
[----:B------:R0:W-:Y:S01]  /*11620*/  STL [R1+0x490], R109 ;  /* 0x0004906d01007387 */ /* 0x0001e20000100800 */
[----:B------:R-:W-:-:S03]  /*11630*/  FADD R115, R116, R115 ;  /* 0x0000007374737221 */ /* 0x000fc60000000000 */
[----:B0-----:R-:W4:Y:S01]  /*11640*/  LDL.LU R109, [R1+0x4b8] ;  /* 0x0004b800016d7983 */ /* 0x001f220000300800 */
[----:B------:R-:W-:-:S03]  /*11650*/  FADD R97, R98, R97 ;  /* 0x0000006162617221 */ /* 0x000fc60000000000 */
[----:B------:R-:W4:Y:S04]  /*11660*/  LDL.LU R113, [R1+0x4b0] ;  /* 0x0004b00001717983 */ /* 0x000f280000300800 */
[----:B------:R0:W-:Y:S01]  /*11670*/  STL [R1+0x494], R111 ;  /* 0x0004946f01007387 */ /* 0x0001e20000100800 */
[----:B------:R-:W-:-:S03]  /*11680*/  FADD R94, R95, R94 ;  /* 0x0000005e5f5e7221 */ /* 0x000fc60000000000 */
[----:B0-----:R-:W4:Y:S01]  /*11690*/  LDL.LU R111, [R1+0x4b4] ;  /* 0x0004b400016f7983 */ /* 0x001f220000300800 */
[----:B------:R-:W-:-:S03]  /*116a0*/  FADD R91, R93, R91 ;  /* 0x0000005b5d5b7221 */ /* 0x000fc60000000000 */
[----:B------:R-:W-:Y:S04]  /*116b0*/  STL [R1+0x498], R115 ;  /* 0x0004987301007387 */ /* 0x000fe80000100800 */
[----:B------:R0:W-:Y:S01]  /*116c0*/  STL [R1+0x49c], R97 ;  /* 0x00049c6101007387 */ /* 0x0001e20000100800 */
[----:B------:R-:W-:-:S03]  /*116d0*/  FADD R87, R89, R87 ;  /* 0x0000005759577221 */ /* 0x000fc60000000000 */
[----:B------:R-:W-:Y:S04]  /*116e0*/  STL [R1+0x4a0], R94 ;  /* 0x0004a05e01007387 */ /* 0x000fe80000100800 */
[----:B------:R-:W4:Y:S01]  /*116f0*/  LDL R98, [R1+0x108] ;  /* 0x0001080001627983 */ /* 0x000f220000100800 */
[----:B------:R-:W-:-:S03]  /*11700*/  FADD R0, R85, R0 ;  /* 0x0000000055007221 */ /* 0x000fc60000000000 */
[----:B------:R-:W-:Y:S04]  /*11710*/  STL [R1+0x4a4], R91 ;  /* 0x0004a45b01007387 */ /* 0x000fe80000100800 */
[----:B0-----:R-:W4:Y:S04]  /*11720*/  LDL.LU R97, [R1+0x4dc] ;  /* 0x0004dc0001617983 */ /* 0x001f280000300800 */
[----:B------:R-:W-:Y:S04]  /*11730*/  STL [R1+0x4a8], R87 ;  /* 0x0004a85701007387 */ /* 0x000fe80000100800 */
[----:B------:R-:W4:Y:S04]  /*11740*/  LDL R95, [R1+0x10c] ;  /* 0x00010c00015f7983 */ /* 0x000f280000100800 */
[----:B------:R0:W-:Y:S04]  /*11750*/  STL [R1+0x4ac], R0 ;  /* 0x0004ac0001007387 */ /* 0x0001e80000100800 */
[----:B0-----:R-:W4:Y:S04]  /*11760*/  LDL.LU R0, [R1+0x4e0] ;  /* 0x0004e00001007983 */ /* 0x001f280000300800 */
[----:B------:R-:W4:Y:S04]  /*11770*/  LDL R94, [R1+0x110] ;  /* 0x00011000015e7983 */ /* 0x000f280000100800 */
[----:B------:R-:W4:Y:S04]  /*11780*/  LDL.LU R93, [R1+0x4e4] ;  /* 0x0004e400015d7983 */ /* 0x000f280000300800 */
[----:B------:R-:W4:Y:S04]  /*11790*/  LDL R91, [R1+0x114] ;  /* 0x00011400015b7983 */ /* 0x000f280000100800 */
        /* <DEDUP_REMOVED lines=9> */
[----:B--2---:R-:W-:-:S01]  /*11830*/  FADD R105, R106, R105 ;  /* 0x000000696a697221 */ /* 0x004fc20000000000 */
[----:B---3--:R-:W-:Y:S01]  /*11840*/  FADD R107, R108, R107 ;  /* 0x0000006b6c6b7221 */ /* 0x008fe20000000000 */
[----:B----4-:R-:W-:-:S01]  /*11850*/  FADD R109, R110, R109 ;  /* 0x0000006d6e6d7221 */ /* 0x010fc20000000000 */
[----:B------:R-:W-:-:S05]  /*11860*/  FADD R113, R114, R113 ;  /* 0x0000007172717221 */ /* 0x000fca0000000000 */
[----:B------:R-:W-:Y:S01]  /*11870*/  STL [R1+0x4b0], R113 ;  /* 0x0004b07101007387 */ /* 0x000fe20000100800 */
[----:B------:R-:W-:-:S05]  /*11880*/  FADD R111, R112, R111 ;  /* 0x0000006f706f7221 */ /* 0x000fca0000000000 */
[----:B------:R-:W-:Y:S04]  /*11890*/  STL [R1+0x4b4], R111 ;  /* 0x0004b46f01007387 */ /* 0x000fe80000100800 */
[----:B------:R-:W-:Y:S04]  /*118a0*/  STL [R1+0x4b8], R109 ;  /* 0x0004b86d01007387 */ /* 0x000fe80000100800 */
[----:B------:R-:W-:Y:S04]  /*118b0*/  STL [R1+0x4bc], R107 ;  /* 0x0004bc6b01007387 */ /* 0x000fe80000100800 */
[----:B------:R-:W-:Y:S04]  /*118c0*/  STL [R1+0x4c0], R105 ;  /* 0x0004c06901007387 */ /* 0x000fe80000100800 */
[----:B------:R-:W-:Y:S04]  /*118d0*/  STL [R1+0x4c4], R103 ;  /* 0x0004c46701007387 */ /* 0x000fe80000100800 */
[----:B------:R-:W-:Y:S01]  /*118e0*/  STL [R1+0x4c8], R101 ;  /* 0x0004c86501007387 */ /* 0x000fe20000100800 */
[----:B------:R-:W-:-:S03]  /*118f0*/  FADD R97, R98, R97 ;  /* 0x0000006162617221 */ /* 0x000fc60000000000 */
[----:B------:R-:W-:Y:S04]  /*11900*/  STL [R1+0x4cc], R99 ;  /* 0x0004cc6301007387 */ /* 0x000fe80000100800 */
[----:B------:R0:W-:Y:S04]  /*11910*/  STL [R1+0x4d8], R84 ;  /* 0x0004d85401007387 */ /* 0x0001e80000100800 */
[----:B------:R-:W-:Y:S04]  /*11920*/  STL [R1+0x4d0], R92 ;  /* 0x0004d05c01007387 */ /* 0x000fe80000100800 */
[----:B0-----:R-:W2:Y:S01]  /*11930*/  LDL R84, [R1+0x11c] ;  /* 0x00011c0001547983 */ /* 0x001ea20000100800 */
[----:B------:R-:W-:-:S03]  /*11940*/  FADD R0, R95, R0 ;  /* 0x000000005f007221 */ /* 0x000fc60000000000 */
[----:B------:R0:W-:Y:S04]  /*11950*/  STL [R1+0x4d4], R88 ;  /* 0x0004d45801007387 */ /* 0x0001e80000100800 */
[----:B------:R-:W3:Y:S01]  /*11960*/  LDL R86, [R1+0x120] ;  /* 0x0001200001567983 */ /* 0x000ee20000100800 */
[----:B------:R-:W-:-:S03]  /*11970*/  FADD R93, R94, R93 ;  /* 0x0000005d5e5d7221 */ /* 0x000fc60000000000 */
[----:B------:R-:W4:Y:S04]  /*11980*/  LDL R90, [R1+0x128] ;  /* 0x00012800015a7983 */ /* 0x000f280000100800 */
[----:B0-----:R-:W4:Y:S04]  /*11990*/  LDL R88, [R1+0x124] ;  /* 0x0001240001587983 */ /* 0x001f280000100800 */
[----:B------:R-:W4:Y:S01]  /*119a0*/  LDL R92, [R1+0x12c] ;  /* 0x00012c00015c7983 */ /* 0x000f220000100800 */
[----:B------:R-:W-:-:S03]  /*119b0*/  FADD R89, R91, R89 ;  /* 0x000000595b597221 */ /* 0x000fc60000000000 */
[----:B------:R-:W4:Y:S04]  /*119c0*/  LDL R116, [R1+0x130] ;  /* 0x0001300001747983 */ /* 0x000f280000100800 */
[----:B------:R-:W4:Y:S01]  /*119d0*/  LDL R112, [R1+0x134] ;  /* 0x0001340001707983 */ /* 0x000f220000100800 */
[----:B------:R-:W-:-:S03]  /*119e0*/  FADD R85, R87, R85 ;  /* 0x0000005557557221 */ /* 0x000fc60000000000 */
[----:B------:R-:W4:Y:S04]  /*119f0*/  LDL R108, [R1+0x138] ;  /* 0x00013800016c7983 */ /* 0x000f280000100800 */
[----:B------:R-:W4:Y:S04]  /*11a00*/  LDL R106, [R1+0x13c] ;  /* 0x00013c00016a7983 */ /* 0x000f280000100800 */
[----:B------:R-:W4:Y:S04]  /*11a10*/  LDL R104, [R1+0x140] ;  /* 0x0001400001687983 */ /* 0x000f280000100800 */
[----:B------:R-:W4:Y:S04]  /*11a20*/  LDL R100, [R1+0x144] ;  /* 0x0001440001647983 */ /* 0x000f280000100800 */
[----:B------:R-:W2:Y:S04]  /*11a30*/  LDL R96, [R1+0x148] ;  /* 0x0001480001607983 */ /* 0x000ea80000100800 */
[----:B------:R0:W-:Y:S04]  /*11a40*/  STL [R1+0x4e0], R0 ;  /* 0x0004e00001007387 */ /* 0x0001e80000100800 */
[----:B0-----:R-:W4:Y:S04]  /*11a50*/  LDL.LU R0, [R1+0x520] ;  /* 0x0005200001007983 */ /* 0x001f280000300800 */
[----:B------:R-:W-:Y:S04]  /*11a60*/  STL [R1+0x4dc], R97 ;  /* 0x0004dc6101007387 */ /* 0x000fe80000100800 */
[----:B------:R-:W2:Y:S04]  /*11a70*/  LDL.LU R94, [R1+0x51c] ;  /* 0x00051c00015e7983 */ /* 0x000ea80000300800 */
[----:B------:R-:W4:Y:S04]  /*11a80*/  LDL.LU R98, [R1+0x518] ;  /* 0x0005180001627983 */ /* 0x000f280000300800 */
[----:B------:R-:W-:Y:S04]  /*11a90*/  STL [R1+0x4e4], R93 ;  /* 0x0004e45d01007387 */ /* 0x000fe80000100800 */
[----:B------:R0:W-:Y:S04]  /*11aa0*/  STL [R1+0x4ec], R85 ;  /* 0x0004ec5501007387 */ /* 0x0001e80000100800 */
[----:B------:R1:W-:Y:S04]  /*11ab0*/  STL [R1+0x4e8], R89 ;  /* 0x0004e85901007387 */ /* 0x0003e80000100800 */
[----:B0-----:R-:W3:Y:S04]  /*11ac0*/  LDL.LU R85, [R1+0x4f0] ;  /* 0x0004f00001557983 */ /* 0x001ee80000300800 */
[----:B------:R-:W4:Y:S04]  /*11ad0*/  LDL.LU R87, [R1+0x4f4] ;  /* 0x0004f40001577983 */ /* 0x000f280000300800 */
[----:B-1----:R-:W4:Y:S04]  /*11ae0*/  LDL.LU R89, [R1+0x4f8] ;  /* 0x0004f80001597983 */ /* 0x002f280000300800 */
[----:B------:R-:W4:Y:S04]  /*11af0*/  LDL.LU R91, [R1+0x4fc] ;  /* 0x0004fc00015b7983 */ /* 0x000f280000300800 */
[----:B------:R-:W4:Y:S04]  /*11b00*/  LDL.LU R118, [R1+0x500] ;  /* 0x0005000001767983 */ /* 0x000f280000300800 */
[----:B------:R-:W4:Y:S04]  /*11b10*/  LDL.LU R114, [R1+0x504] ;  /* 0x0005040001727983 */ /* 0x000f280000300800 */
[----:B------:R-:W4:Y:S04]  /*11b20*/  LDL.LU R110, [R1+0x508] ;  /* 0x00050800016e7983 */ /* 0x000f280000300800 */
[----:B------:R-:W4:Y:S04]  /*11b30*/  LDL.LU R107, [R1+0x50c] ;  /* 0x00050c00016b7983 */ /* 0x000f280000300800 */
[----:B------:R-:W4:Y:S04]  /*11b40*/  LDL.LU R105, [R1+0x510] ;  /* 0x0005100001697983 */ /* 0x000f280000300800 */
[----:B------:R-:W4:Y:S04]  /*11b50*/  LDL.LU R102, [R1+0x514] ;  /* 0x0005140001667983 */ /* 0x000f280000300800 */
        /* <DEDUP_REMOVED lines=12> */
[----:B--2---:R-:W-:-:S01]  /*11c20*/  FADD R94, R96, R94 ;  /* 0x0000005e605e7221 */ /* 0x004fc20000000000 */
[----:B---3--:R-:W-:-:S02]  /*11c30*/  FADD R85, R84, R85 ;  /* 0x0000005554557221 */ /* 0x008fc40000000000 */
[----:B------:R-:W2:Y:S01]  /*11c40*/  LDL.LU R84, [R1+0x904] ;  /* 0x0009040001547983 */ /* 0x000ea20000300800 */
[----:B----4-:R-:W-:-:S03]  /*11c50*/  FADD R87, R86, R87 ;  /* 0x0000005756577221 */ /* 0x010fc60000000000 */
[----:B------:R0:W-:Y:S01]  /*11c60*/  STL [R1+0x4f0], R85 ;  /* 0x0004f05501007387 */ /* 0x0001e20000100800 */
[----:B------:R-:W-:-:S01]  /*11c70*/  FADD R89, R88, R89 ;  /* 0x0000005958597221 */ /* 0x000fc20000000000 */
[----:B------:R-:W-:Y:S02]  /*11c80*/  FADD R91, R90, R91 ;  /* 0x0000005b5a5b7221 */ /* 0x000fe40000000000 */
[----:B0-----:R-:W3:Y:S04]  /*11c90*/  LDL.LU R85, [R1+0x900] ;  /* 0x0009000001557983 */ /* 0x001ee80000300800 */
[----:B------:R-:W4:Y:S04]  /*11ca0*/  LDL.LU R86, [R1+0x8fc] ;  /* 0x0008fc0001567983 */ /* 0x000f280000300800 */
[----:B------:R0:W-:Y:S01]  /*11cb0*/  STL [R1+0x4f4], R87 ;  /* 0x0004f45701007387 */ /* 0x0001e20000100800 */
[----:B------:R-:W-:-:S01]  /*11cc0*/  FADD R118, R92, R118 ;  /* 0x000000765c767221 */ /* 0x000fc20000000000 */
[----:B------:R-:W-:Y:S01]  /*11cd0*/  FADD R114, R116, R114 ;  /* 0x0000007274727221 */ /* 0x000fe20000000000 */
[----:B------:R-:W-:-:S01]  /*11ce0*/  FADD R110, R112, R110 ;  /* 0x0000006e706e7221 */ /* 0x000fc20000000000 */
[----:B------:R-:W-:Y:S01]  /*11cf0*/  FADD R107, R108, R107 ;  /* 0x0000006b6c6b7221 */ /* 0x000fe20000000000 */
        /* <DEDUP_REMOVED lines=8> */
[----:B------:R0:W-:Y:S04]  /*11d80*/  STL [R1+0x4fc], R91 ;  /* 0x0004fc5b01007387 */ /* 0x0001e80000100800 */
[----:B0-----:R-:W4:Y:S04]  /*11d90*/  LDL.LU R91, [R1+0x8e8] ;  /* 0x0008e800015b7983 */ /* 0x001f280000300800 */
[----:B------:R-:W4:Y:S04]  /*11da0*/  LDL.LU R92, [R1+0x8e4] ;  /* 0x0008e400015c7983 */ /* 0x000f280000300800 */
[----:B------:R-:W-:Y:S04]  /*11db0*/  STL [R1+0x500], R118 ;  /* 0x0005007601007387 */ /* 0x000fe80000100800 */
[----:B------:R-:W-:Y:S04]  /*11dc0*/  STL [R1+0x504], R114 ;  /* 0x0005047201007387 */ /* 0x000fe80000100800 */
[----:B------:R-:W-:Y:S04]  /*11dd0*/  STL [R1+0x508], R110 ;  /* 0x0005086e01007387 */ /* 0x000fe80000100800 */
[----:B------:R-:W-:Y:S04]  /*11de0*/  STL [R1+0x50c], R107 ;  /* 0x00050c6b01007387 */ /* 0x000fe80000100800 */
[----:B------:R-:W-:Y:S04]  /*11df0*/  STL [R1+0x510], R105 ;  /* 0x0005106901007387 */ /* 0x000fe80000100800 */
[----:B------:R-:W-:Y:S04]  /*11e00*/  STL [R1+0x514], R102 ;  /* 0x0005146601007387 */ /* 0x000fe80000100800 */
[----:B------:R0:W-:Y:S04]  /*11e10*/  STL [R1+0x51c], R94 ;  /* 0x00051c5e01007387 */ /* 0x0001e80000100800 */
[----:B------:R1:W-:Y:S01]  /*11e20*/  STL [R1+0x518], R98 ;  /* 0x0005186201007387 */ /* 0x0003e20000100800 */
[----:B------:R-:W-:-:S03]  /*11e30*/  FADD R0, R2, R0 ;  /* 0x0000000002007221 */ /* 0x000fc60000000000 */
[----:B0-----:R-:W2:Y:S04]  /*11e40*/  LDL.LU R94, [R1+0x524] ;  /* 0x00052400015e7983 */ /* 0x001ea80000300800 */
[----:B------:R-:W3:Y:S04]  /*11e50*/  LDL.LU R96, [R1+0x528] ;  /* 0x0005280001607983 */ /* 0x000ee80000300800 */
[----:B-1----:R-:W4:Y:S04]  /*11e60*/  LDL.LU R98, [R1+0x52c] ;  /* 0x00052c0001627983 */ /* 0x002f280000300800 */
[----:B------:R0:W-:Y:S04]  /*11e70*/  STL [R1+0x520], R0 ;  /* 0x0005200001007387 */ /* 0x0001e80000100800 */
[----:B------:R-:W4:Y:S04]  /*11e80*/  LDL.LU R100, [R1+0x530] ;  /* 0x0005300001647983 */ /* 0x000f280000300800 */
        /* <DEDUP_REMOVED lines=12> */
[----:B0-----:R-:W4:Y:S01]  /*11f50*/  LDL.LU R0, [R1+0x564] ;  /* 0x0005640001007983 */ /* 0x001f220000300800 */
[----:B--2---:R-:W-:-:S03]  /*11f60*/  FADD R94, R93, R94 ;  /* 0x0000005e5d5e7221 */ /* 0x004fc60000000000 */
[----:B------:R-:W2:Y:S01]  /*11f70*/  LDL.LU R93, [R1+0x8e0] ;  /* 0x0008e000015d7983 */ /* 0x000ea20000300800 */
[----:B---3--:R-:W-:-:S03]  /*11f80*/  FADD R96, R95, R96 ;  /* 0x000000605f607221 */ /* 0x008fc60000000000 */
[----:B------:R0:W-:Y:S01]  /*11f90*/  STL [R1+0x524], R94 ;  /* 0x0005245e01007387 */ /* 0x0001e20000100800 */
[----:B----4-:R-:W-:-:S03]  /*11fa0*/  FADD R98, R97, R98 ;  /* 0x0000006261627221 */ /* 0x010fc60000000000 */
[----:B0-----:R-:W3:Y:S01]  /*11fb0*/  LDL.LU R94, [R1+0x8dc] ;  /* 0x0008dc00015e7983 */ /* 0x001ee20000300800 */
[----:B------:R-:W-:-:S03]  /*11fc0*/  FADD R100, R99, R100 ;  /* 0x0000006463647221 */ /* 0x000fc60000000000 */
[----:B------:R-:W4:Y:S04]  /*11fd0*/  LDL.LU R95, [R1+0x8d8] ;  /* 0x0008d800015f7983 */ /* 0x000f280000300800 */
[----:B------:R0:W-:Y:S01]  /*11fe0*/  STL [R1+0x528], R96 ;  /* 0x0005286001007387 */ /* 0x0001e20000100800 */
[----:B------:R-:W-:-:S01]  /*11ff0*/  FADD R102, R101, R102 ;  /* 0x0000006665667221 */ /* 0x000fc20000000000 */
[----:B------:R-:W-:Y:S02]  /*12000*/  FADD R104, R103, R104 ;  /* 0x0000006867687221 */ /* 0x000fe40000000000 */
        /* <DEDUP_REMOVED lines=21> */
[----:B------:R-:W-:-:S02]  /*12160*/  FADD R2, R123, R2 ;  /* 0x000000027b027221 */ /* 0x000fc40000000000 */
[----:B0-----:R-:W4:Y:S04]  /*12170*/  LDL.LU R104, [R1+0x8b4] ;  /* 0x0008b40001687983 */ /* 0x001f280000300800 */
[----:B------:R0:W-:Y:S04]  /*12180*/  STL [R1+0x53c], R118 ;  /* 0x00053c7601007387 */ /* 0x0001e80000100800 */
[----:B------:R1:W-:Y:S04]  /*12190*/  STL [R1+0x540], R116 ;  /* 0x0005407401007387 */ /* 0x0003e80000100800 */
[----:B------:R1:W-:Y:S04]  /*121a0*/  STL [R1+0x544], R114 ;  /* 0x0005447201007387 */ /* 0x0003e80000100800 */
[----:B------:R1:W-:Y:S04]  /*121b0*/  STL [R1+0x548], R112 ;  /* 0x0005487001007387 */ /* 0x0003e80000100800 */
[----:B------:R1:W-:Y:S01]  /*121c0*/  STL [R1+0x54c], R110 ;  /* 0x00054c6e01007387 */ /* 0x0003e20000100800 */
[----:B------:R-:W-:-:S03]  /*121d0*/  FADD R0, R124, R0 ;  /* 0x000000007c007221 */ /* 0x000fc60000000000 */
[----:B------:R1:W-:Y:S04]  /*121e0*/  STL [R1+0x550], R108 ;  /* 0x0005506c01007387 */ /* 0x0003e80000100800 */
[----:B------:R1:W-:Y:S04]  /*121f0*/  STL [R1+0x554], R107 ;  /* 0x0005546b01007387 */ /* 0x0003e80000100800 */
[----:B------:R1:W-:Y:S04]  /*12200*/  STL [R1+0x558], R106 ;  /* 0x0005586a01007387 */ /* 0x0003e80000100800 */
[----:B------:R-:W2:Y:S04]  /*12210*/  LDL.LU R119, [R1+0x568] ;  /* 0x0005680001777983 */ /* 0x000ea80000300800 */
[----:B------:R1:W-:Y:S04]  /*12220*/  STL [R1+0x55c], R105 ;  /* 0x00055c6901007387 */ /* 0x0003e80000100800 */
[----:B0-----:R-:W3:Y:S04]  /*12230*/  LDL.LU R118, [R1+0x56c] ;  /* 0x00056c0001767983 */ /* 0x001ee80000300800 */
[----:B------:R0:W-:Y:S04]  /*12240*/  STL [R1+0x560], R2 ;  /* 0x0005600201007387 */ /* 0x0001e80000100800 */
[----:B------:R-:W4:Y:S04]  /*12250*/  LDL.LU R117, [R1+0x570] ;  /* 0x0005700001757983 */ /* 0x000f280000300800 */
[----:B------:R0:W-:Y:S04]  /*12260*/  STL [R1+0x564], R0 ;  /* 0x0005640001007387 */ /* 0x0001e80000100800 */
        /* <DEDUP_REMOVED lines=12> */
[----:B0-----:R-:W4:Y:S04]  /*12330*/  LDL.LU R2, [R1+0x5a4] ;  /* 0x0005a40001027983 */ /* 0x001f280000300800 */
[----:B------:R-:W4:Y:S01]  /*12340*/  LDL.LU R0, [R1+0x5a8] ;  /* 0x0005a80001007983 */ /* 0x000f220000300800 */
[----:B--2---:R-:W-:-:S01]  /*12350*/  FADD R119, R125, R119 ;  /* 0x000000777d777221 */ /* 0x004fc20000000000 */
[----:B---3--:R-:W-:-:S04]  /*12360*/  FADD R118, R126, R118 ;  /* 0x000000767e767221 */ /* 0x008fc80000000000 */
[----:B------:R0:W-:Y:S01]  /*12370*/  STL [R1+0x568], R119 ;  /* 0x0005687701007387 */ /* 0x0001e20000100800 */
[----:B----4-:R-:W-:-:S03]  /*12380*/  FADD R117, R127, R117 ;  /* 0x000000757f757221 */ /* 0x010fc60000000000 */
        /* <DEDUP_REMOVED lines=26> */
[----:B0-----:R-:W4:Y:S01]  /*12530*/  LDL.LU R119, [R1+0x5ac] ;  /* 0x0005ac0001777983 */ /* 0x001f220000300800 */
[----:B------:R-:W-:-:S03]  /*12540*/  FADD R0, R141, R0 ;  /* 0x000000008d007221 */ /* 0x000fc60000000000 */
[----:B------:R0:W-:Y:S04]  /*12550*/  STL [R1+0x5a0], R105 ;  /* 0x0005a06901007387 */ /* 0x0001e80000100800 */
[----:B-1----:R-:W4:Y:S04]  /*12560*/  LDL.LU R118, [R1+0x5b0] ;  /* 0x0005b00001767983 */ /* 0x002f280000300800 */
[----:B------:R1:W-:Y:S04]  /*12570*/  STL [R1+0x5a4], R2 ;  /* 0x0005a40201007387 */ /* 0x0003e80000100800 */
[----:B--2---:R-:W2:Y:S04]  /*12580*/  LDL.LU R117, [R1+0x5b4] ;  /* 0x0005b40001757983 */ /* 0x004ea80000300800 */
[----:B------:R1:W-:Y:S04]  /*12590*/  STL [R1+0x5a8], R0 ;  /* 0x0005a80001007387 */ /* 0x0003e80000100800 */
[----:B---3--:R-:W3:Y:S04]  /*125a0*/  LDL.LU R116, [R1+0x5b8] ;  /* 0x0005b80001747983 */ /* 0x008ee80000300800 */
[----:B----4-:R-:W4:Y:S04]  /*125b0*/  LDL.LU R115, [R1+0x5bc] ;  /* 0x0005bc0001737983 */ /* 0x010f280000300800 */
        /* <DEDUP_REMOVED lines=10> */
[----:B-1----:R-:W4:Y:S04]  /*12660*/  LDL.LU R2, [R1+0x5e8] ;  /* 0x0005e80001027983 */ /* 0x002f280000300800 */
[----:B------:R-:W4:Y:S01]  /*12670*/  LDL.LU R0, [R1+0x5ec] ;  /* 0x0005ec0001007983 */ /* 0x000f220000300800 */
[----:B------:R-:W-:-:S01]  /*12680*/  FADD R119, R142, R119 ;  /* 0x000000778e777221 */ /* 0x000fc20000000000 */
[----:B------:R-:W-:-:S04]  /*12690*/  FADD R118, R143, R118 ;  /* 0x000000768f767221 */ /* 0x000fc80000000000 */
[----:B------:R0:W-:Y:S01]  /*126a0*/  STL [R1+0x5ac], R119 ;  /* 0x0005ac7701007387 */ /* 0x0001e20000100800 */
[----:B--2---:R-:W-:-:S03]  /*126b0*/  FADD R117, R144, R117 ;  /* 0x0000007590757221 */ /* 0x004fc60000000000 */
[----:B------:R1:W-:Y:S01]  /*126c0*/  STL [R1+0x5b0], R118 ;  /* 0x0005b07601007387 */ /* 0x0003e20000100800 */
[----:B---3--:R-:W-:-:S03]  /*126d0*/  FADD R116, R145, R116 ;  /* 0x0000007491747221 */ /* 0x008fc60000000000 */
        /* <DEDUP_REMOVED lines=404> */
[----:B------:R-:W-:Y:S01]  /*14020*/  STL [R1+0x7cc], R119 ;  /* 0x0007cc7701007387 */ /* 0x000fe20000100800 */
[----:B--2---:R-:W-:-:S03]  /*14030*/  FADD R117, R88, R117 ;  /* 0x0000007558757221 */ /* 0x004fc60000000000 */
[----:B------:R-:W-:Y:S01]  /*14040*/  STL [R1+0x7d0], R118 ;  /* 0x0007d07601007387 */ /* 0x000fe20000100800 */
[----:B---3--:R-:W-:-:S03]  /*14050*/  FADD R116, R89, R116 ;  /* 0x0000007459747221 */ /* 0x008fc60000000000 */
[----:B------:R-:W-:Y:S01]  /*14060*/  STL [R1+0x7d4], R117 ;  /* 0x0007d47501007387 */ /* 0x000fe20000100800 */
[----:B----4-:R-:W-:-:S03]  /*14070*/  FADD R115, R90, R115 ;  /* 0x000000735a737221 */ /* 0x010fc60000000000 */
        /* <DEDUP_REMOVED lines=20> */
[----:B------:R-:W-:Y:S04]  /*141c0*/  STL [R1+0x800], R106 ;  /* 0x0008006a01007387 */ /* 0x000fe80000100800 */
[----:B------:R0:W-:Y:S04]  /*141d0*/  STL [R1+0x804], R105 ;  /* 0x0008046901007387 */ /* 0x0001e80000100800 */
[----:B0-----:R-:W2:Y:S01]  /*141e0*/  LDL.LU R105, [R1+0x810] ;  /* 0x0008100001697983 */ /* 0x001ea20000300800 */
[----:B------:R-:W-:-:S01]  /*141f0*/  FADD R2, R101, R2 ;  /* 0x0000000265027221 */ /* 0x000fc20000000000 */
[----:B------:R-:W-:-:S02]  /*14200*/  FADD R0, R102, R0 ;  /* 0x0000000066007221 */ /* 0x000fc40000000000 */
[----:B------:R-:W3:Y:S04]  /*14210*/  LDL.LU R106, [R1+0x814] ;  /* 0x00081400016a7983 */ /* 0x000ee80000300800 */
[----:B------:R-:W-:Y:S04]  /*14220*/  STL [R1+0x808], R2 ;  /* 0x0008080201007387 */ /* 0x000fe80000100800 */
[----:B------:R-:W4:Y:S04]  /*14230*/  LDL.LU R107, [R1+0x818] ;  /* 0x00081800016b7983 */ /* 0x000f280000300800 */
        /* <DEDUP_REMOVED lines=15> */
[----:B--2---:R-:W-:-:S05]  /*14330*/  FADD R105, R103, R105 ;  /* 0x0000006967697221 */ /* 0x004fca0000000000 */
[----:B------:R0:W-:Y:S04]  /*14340*/  STL [R1+0x810], R105 ;  /* 0x0008106901007387 */ /* 0x0001e80000100800 */
[----:B0-----:R-:W4:Y:S01]  /*14350*/  LDL.LU R105, [R1+0x8b0] ;  /* 0x0008b00001697983 */ /* 0x001f220000300800 */
[----:B---3--:R-:W-:-:S05]  /*14360*/  FADD R106, R104, R106 ;  /* 0x0000006a686a7221 */ /* 0x008fca0000000000 */
[----:B------:R0:W-:Y:S04]  /*14370*/  STL [R1+0x814], R106 ;  /* 0x0008146a01007387 */ /* 0x0001e80000100800 */
[----:B0-----:R-:W2:Y:S01]  /*14380*/  LDL.LU R106, [R1+0x8ac] ;  /* 0x0008ac00016a7983 */ /* 0x001ea20000300800 */
[----:B----4-:R-:W-:-:S05]  /*14390*/  FADD R107, R105, R107 ;  /* 0x0000006b696b7221 */ /* 0x010fca0000000000 */
[----:B------:R0:W-:Y:S04]  /*143a0*/  STL [R1+0x818], R107 ;  /* 0x0008186b01007387 */ /* 0x0001e80000100800 */
[----:B0-----:R-:W3:Y:S01]  /*143b0*/  LDL.LU R107, [R1+0x8a8] ;  /* 0x0008a800016b7983 */ /* 0x001ee20000300800 */
[----:B--2---:R-:W-:-:S05]  /*143c0*/  FADD R108, R106, R108 ;  /* 0x0000006c6a6c7221 */ /* 0x004fca0000000000 */
[----:B------:R0:W-:Y:S04]  /*143d0*/  STL [R1+0x81c], R108 ;  /* 0x00081c6c01007387 */ /* 0x0001e80000100800 */
[----:B0-----:R-:W2:Y:S01]  /*143e0*/  LDL.LU R108, [R1+0x8a4] ;  /* 0x0008a400016c7983 */ /* 0x001ea20000300800 */
[----:B---3--:R-:W-:-:S05]  /*143f0*/  FADD R109, R107, R109 ;  /* 0x0000006d6b6d7221 */ /* 0x008fca0000000000 */
        /* <DEDUP_REMOVED lines=34> */
[----:B0-----:R2:W5:Y:S01]  /*14620*/  LDL.LU R0, [R1+0x874] ;  /* 0x0008740001007983 */ /* 0x0015620000300800 */
[----:B------:R-:W-:Y:S01]  /*14630*/  UMOV UR6, URZ ;  /* 0x0000003f00067c82 */ /* 0x000fe20008000000 */
[----:B---3--:R-:W-:-:S05]  /*14640*/  FADD R2, R2, R119 ;  /* 0x0000007702027221 */ /* 0x008fca0000000000 */
[----:B------:R2:W-:Y:S02]  /*14650*/  STL [R1+0x850], R2 ;  /* 0x0008500201007387 */ /* 0x0005e40000100800 */
.L_x_28:
[----:B------:R-:W-:Y:S05]  /*14660*/  @!P1 BRA `(.L_x_29) ;  /* 0x0000000000049947 */ /* 0x000fea0003800000 */
[----:B------:R-:W-:Y:S01]  /*14670*/  BPT.TRAP 0x1 ;  /* 0x000000040000795c */ /* 0x000fe20000300000 */
.L_x_29:
[----:B--2---:R-:W2:Y:S04]  /*14680*/  LDL R2, [R1+0x854] ;  /* 0x0008540001027983 */ /* 0x004ea80000100800 */
[----:B-----5:R3:W-:Y:S04]  /*14690*/  STL [R1+0x874], R0 ;  /* 0x0008740001007387 */ /* 0x0207e80000100800 */
[----:B---3--:R-:W3:Y:S01]  /*146a0*/  LDL R0, [R1+0x858] ;  /* 0x0008580001007983 */ /* 0x008ee20000100800 */
[----:B--2---:R-:W-:Y:S01]  /*146b0*/  ISETP.NE.AND P0, PT, R2, RZ, PT ;  /* 0x000000ff0200720c */ /* 0x004fe20003f05270 */
[----:B------:R-:W-:-:S12]  /*146c0*/  IMAD.U32 R2, RZ, RZ, UR27 ;  /* 0x0000001bff027e24 */ /* 0x000fd8000f8e00ff */
[----:B------:R-:W-:-:S05]  /*146d0*/  @P0 LEA R2, R2, UR16, 0x3 ;  /* 0x0000001002020c11 */ /* 0x000fca000f8e18ff */
[----:B------:R-:W-:-:S05]  /*146e0*/  @P0 VIADD R2, R2, 0x30 ;  /* 0x0000003002020836 */ /* 0x000fca0000000000 */
[----:B---3--:R-:W-:Y:S02]  /*146f0*/  @P0 PRMT R2, R0, 0x654, R2 ;  /* 0x0000065400020816 */ /* 0x008fe40000000002 */
[----:B------:R2:W5:Y:S01]  /*14700*/  LDL.LU R0, [R1+0x874] ;  /* 0x0008740001007983 */ /* 0x0005620000300800 */
[----:B------:R-:W-:Y:S01]  /*14710*/  UISETP.GT.U32.AND UP0, UPT, UR13, 0x1, UPT ;  /* 0x000000010d00788c */ /* 0x000fe2000bf04070 */
[----:B------:R2:W-:Y:S05]  /*14720*/  @P0 SYNCS.ARRIVE.TRANS64.RED.A1T0 RZ, [R2+URZ], RZ ;  /* 0x000000ff02ff09a7 */ /* 0x0005ea000810043f */
[----:B------:R-:W-:-:S13]  /*14730*/  PLOP3.LUT P0, PT, PT, PT, UP0, 0x80, 0x0 ;  /* 0x000000000000781c */ /* 0x000fda0003f0f008 */
[----:B--2---:R-:W-:Y:S05]  /*14740*/  @P0 BRA `(.L_x_30) ;  /* 0x0000000000040947 */ /* 0x004fea0003800000 */
[----:B------:R-:W-:Y:S01]  /*14750*/  BPT.TRAP 0x1 ;  /* 0x000000040000795c */ /* 0x000fe20000300000 */
.L_x_30:
[----:B------:R-:W-:Y:S02]  /*14760*/  UISETP.GT.AND UP2, UPT, UR28, 0x1, UPT ;  /* 0x000000011c00788c */ /* 0x000fe4000bf44270 */
[----:B------:R-:W-:Y:S02]  /*14770*/  UIADD3 UR26, UR26, 0x1, URZ ;  /* 0x000000011a1a7890 */ /* 0x000fe4000fffe03f */
[----:B------:R-:W-:Y:S02]  /*14780*/  UIADD3 UR27, UR27, 0x1, URZ ;  /* 0x000000011b1b7890 */ /* 0x000fe4000fffe03f */
[----:B------:R-:W-:Y:S01]  /*14790*/  PLOP3.LUT P0, PT, PT, PT, UP2, 0x80, 0x0 ;  /* 0x000000000000781c */ /* 0x000fe20003f0f028 */
[----:B------:R-:W-:Y:S02]  /*147a0*/  UISETP.NE.AND UP0, UPT, UR26, 0x6, UPT ;  /* 0x000000061a00788c */ /* 0x000fe4000bf05270 */
[----:B------:R-:W-:Y:S02]  /*147b0*/  UISETP.NE.AND UP1, UPT, UR27, 0x6, UPT ;  /* 0x000000061b00788c */ /* 0x000fe4000bf25270 */
[----:B------:R-:W-:-:S02]  /*147c0*/  USEL UR8, URZ, 0x1, UP0 ;  /* 0x000000013f087887 */ /* 0x000fc40008000000 */
[----:B------:R-:W-:Y:S02]  /*147d0*/  UIADD3 UR28, UR28, -0x1, URZ ;  /* 0xffffffff1c1c7890 */ /* 0x000fe4000fffe03f */
[----:B------:R-:W-:Y:S02]  /*147e0*/  USEL UR26, UR26, URZ, UP0 ;  /* 0x0000003f1a1a7287 */ /* 0x000fe40008000000 */
[----:B-----5:R-:W-:Y:S01]  /*147f0*/  LOP3.LUT R0, R0, UR8, RZ, 0x3c, !PT ;  /* 0x0000000800007c12 */ /* 0x020fe2000f8e3cff */
[----:B------:R-:W-:Y:S01]  /*14800*/  USEL UR27, UR27, URZ, UP1 ;  /* 0x0000003f1b1b7287 */ /* 0x000fe20008800000 */
[----:B------:R-:W-:Y:S01]  /*14810*/  UMOV UR8, 0x1 ;  /* 0x0000000100087882 */ /* 0x000fe20000000000 */
[----:B------:R-:W-:Y:S10]  /*14820*/  @P0 BRA `(.L_x_31) ;  /* 0xffffff6c00f40947 */ /* 0x000ff4000383ffff */
.L_x_23:
[----:B------:R-:W-:-:S04]  /*14830*/  UISETP.NE.AND UP0, UPT, UR6, URZ, UPT ;  /* 0x0000003f0600728c */ /* 0x000fc8000bf05270 */
[----:B------:R-:W-:-:S06]  /*14840*/  USEL UR6, URZ, 0x1, !UP0 ;  /* 0x000000013f067887 */ /* 0x000fcc000c000000 */
[----:B------:R-:W-:-:S13]  /*14850*/  ISETP.NE.AND P0, PT, RZ, UR6, PT ;  /* 0x00000006ff007c0c */ /* 0x000fda000bf05270 */
[----:B------:R-:W-:Y:S05]  /*14860*/  @!P0 BRA `(.L_x_32) ;  /* 0x0000005400888947 */ /* 0x000fea0003800000 */
[----:B------:R-:W2:Y:S04]  /*14870*/  LDL.LU R0, [R1+0x23c] ;  /* 0x00023c0001007983 */ /* 0x000ea80000300800 */
[----:B------:R-:W2:Y:S04]  /*14880*/  LDL.LU R2, [R1+0x310] ;  /* 0x0003100001027983 */ /* 0x000ea80000300800 */
[----:B------:R3:W-:Y:S04]  /*14890*/  STL [R1+0x960], R60 ;  /* 0x0009603c01007387 */ /* 0x0007e80000100800 */
[----:B---3--:R-:W3:Y:S04]  /*148a0*/  LDL.LU R60, [R1+0x30c] ;  /* 0x00030c00013c7983 */ /* 0x008ee80000300800 */
[----:B------:R4:W-:Y:S04]  /*148b0*/  STL [R1+0x95c], R61 ;  /* 0x00095c3d01007387 */ /* 0x0009e80000100800 */
[----:B----4-:R-:W3:Y:S04]  /*148c0*/  LDL.LU R61, [R1+0x238] ;  /* 0x00023800013d7983 */ /* 0x010ee80000300800 */
[----:B------:R4:W-:Y:S04]  /*148d0*/  STL [R1+0x958], R62 ;  /* 0x0009583e01007387 */ /* 0x0009e80000100800 */
[----:B----4-:R-:W4:Y:S04]  /*148e0*/  LDL.LU R62, [R1+0x308] ;  /* 0x00030800013e7983 */ /* 0x010f280000300800 */
[----:B------:R0:W-:Y:S04]  /*148f0*/  STL [R1+0x954], R63 ;  /* 0x0009543f01007387 */ /* 0x0001e80000100800 */
[----:B0-----:R-:W4:Y:S04]  /*14900*/  LDL.LU R63, [R1+0x234] ;  /* 0x00023400013f7983 */ /* 0x001f280000300800 */
[----:B------:R0:W-:Y:S04]  /*14910*/  STL [R1+0x950], R64 ;  /* 0x0009504001007387 */ /* 0x0001e80000100800 */
[----:B0-----:R-:W2:Y:S04]  /*14920*/  LDL.LU R64, [R1+0x304] ;  /* 0x0003040001407983 */ /* 0x001ea80000300800 */
[----:B------:R0:W-:Y:S04]  /*14930*/  STL [R1+0x94c], R65 ;  /* 0x00094c4101007387 */ /* 0x0001e80000100800 */
[----:B0-----:R-:W2:Y:S04]  /*14940*/  LDL.LU R65, [R1+0x230] ;  /* 0x0002300001417983 */ /* 0x001ea80000300800 */
[----:B------:R0:W-:Y:S04]  /*14950*/  STL [R1+0x948], R66 ;  /* 0x0009484201007387 */ /* 0x0001e80000100800 */
[----:B0-----:R-:W3:Y:S04]  /*14960*/  LDL.LU R66, [R1+0x300] ;  /* 0x0003000001427983 */ /* 0x001ee80000300800 */
[----:B------:R0:W-:Y:S04]  /*14970*/  STL [R1+0x944], R67 ;  /* 0x0009444301007387 */ /* 0x0001e80000100800 */
[----:B0-----:R-:W3:Y:S04]  /*14980*/  LDL.LU R67, [R1+0x22c] ;  /* 0x00022c0001437983 */ /* 0x001ee80000300800 */
        /* <DEDUP_REMOVED lines=85> */
[----:B0-----:R-:W4:Y:S01]  /*14ee0*/  LDL.LU R110, [R1+0x180] ;  /* 0x00018000016e7983 */ /* 0x001f220000300800 */
[----:B---3--:R-:W-:Y:S01]  /*14ef0*/  FADD R66, R67, R66 ;  /* 0x0000004243427221 */ /* 0x008fe20000000000 */
[----:B--2---:R-:W-:Y:S01]  /*14f00*/  FADD R64, R65, R64 ;  /* 0x0000004041407221 */ /* 0x004fe20000000000 */
[----:B----4-:R-:W-:Y:S01]  /*14f10*/  FADD R62, R63, R62 ;  /* 0x0000003e3f3e7221 */ /* 0x010fe20000000000 */
[----:B------:R-:W-:Y:S01]  /*14f20*/  STL [R1+0x894], R111 ;  /* 0x0008946f01007387 */ /* 0x000fe20000100800 */
[----:B------:R-:W-:Y:S01]  /*14f30*/  FADD R60, R61, R60 ;  /* 0x0000003c3d3c7221 */ /* 0x000fe20000000000 */
[----:B------:R-:W-:Y:S01]  /*14f40*/  FADD R2, R0, R2 ;  /* 0x0000000200027221 */ /* 0x000fe20000000000 */
[----:B------:R-:W-:Y:S01]  /*14f50*/  FADD R216, R89, R216 ;  /* 0x000000d859d87221 */ /* 0x000fe20000000000 */
        /* <DEDUP_REMOVED lines=28> */
[----:B------:R0:W-:Y:S01]  /*15120*/  STL [R1+0x874], R119 ;  /* 0x0008747701007387 */ /* 0x0001e20000100800 */
[----:B------:R-:W-:Y:S01]  /*15130*/  FADD R236, R69, R236 ;  /* 0x000000ec45ec7221 */ /* 0x000fe20000000000 */
[----:B------:R-:W-:-:S02]  /*15140*/  FADD R237, R68, R237 ;  /* 0x000000ed44ed7221 */ /* 0x000fc40000000000 */
[----:B------:R2:W-:Y:S04]  /*15150*/  STL [R1+0x300], R66 ;  /* 0x0003004201007387 */ /* 0x0005e80000100800 */
[----:B------:R3:W-:Y:S04]  /*15160*/  STL [R1+0x304], R64 ;  /* 0x0003044001007387 */ /* 0x0007e80000100800 */
[----:B0-----:R-:W4:Y:S01]  /*15170*/  LDL.LU R119, [R1+0x240] ;  /* 0x0002400001777983 */ /* 0x001f220000300800 */
[----:B------:R-:W-:-:S03]  /*15180*/  FADD R21, R92, R21 ;  /* 0x000000155c157221 */ /* 0x000fc60000000000 */
[----:B------:R0:W-:Y:S04]  /*15190*/  STL [R1+0x308], R62 ;  /* 0x0003083e01007387 */ /* 0x0001e80000100800 */
[----:B------:R-:W4:Y:S04]  /*151a0*/  LDL.LU R118, [R1+0x314] ;  /* 0x0003140001767983 */ /* 0x000f280000300800 */
[----:B------:R1:W-:Y:S01]  /*151b0*/  STL [R1+0x30c], R60 ;  /* 0x00030c3c01007387 */ /* 0x0003e20000100800 */
[----:B------:R-:W-:-:S03]  /*151c0*/  FADD R20, R93, R20 ;  /* 0x000000145d147221 */ /* 0x000fc60000000000 */
[----:B------:R-:W4:Y:S04]  /*151d0*/  LDL.LU R117, [R1+0x244] ;  /* 0x0002440001757983 */ /* 0x000f280000300800 */
[----:B------:R1:W-:Y:S04]  /*151e0*/  STL [R1+0x310], R2 ;  /* 0x0003100201007387 */ /* 0x0003e80000100800 */
[----:B------:R-:W4:Y:S04]  /*151f0*/  LDL.LU R116, [R1+0x318] ;  /* 0x0003180001747983 */ /* 0x000f280000300800 */
[----:B------:R-:W4:Y:S01]  /*15200*/  LDL.LU R115, [R1+0x248] ;  /* 0x0002480001737983 */ /* 0x000f220000300800 */
[----:B------:R-:W-:-:S03]  /*15210*/  FADD R19, R94, R19 ;  /* 0x000000135e137221 */ /* 0x000fc60000000000 */
[----:B------:R-:W4:Y:S04]  /*15220*/  LDL.LU R114, [R1+0x31c] ;  /* 0x00031c0001727983 */ /* 0x000f280000300800 */
[----:B------:R-:W4:Y:S04]  /*15230*/  LDL.LU R113, [R1+0x24c] ;  /* 0x00024c0001717983 */ /* 0x000f280000300800 */
[----:B------:R-:W4:Y:S01]  /*15240*/  LDL.LU R112, [R1+0x320] ;  /* 0x0003200001707983 */ /* 0x000f220000300800 */
[----:B------:R-:W-:-:S03]  /*15250*/  FADD R18, R95, R18 ;  /* 0x000000125f127221 */ /* 0x000fc60000000000 */
[----:B------:R-:W4:Y:S01]  /*15260*/  LDL.LU R111, [R1+0x250] ;  /* 0x00025000016f7983 */ /* 0x000f220000300800 */
[----:B------:R-:W-:Y:S01]  /*15270*/  FADD R17, R96, R17 ;  /* 0x0000001160117221 */ /* 0x000fe20000000000 */
        /* <DEDUP_REMOVED lines=13> */
[----:B------:R-:W-:-:S02]  /*15350*/  FADD R3, R110, R3 ;  /* 0x000000036e037221 */ /* 0x000fc40000000000 */
        /* <DEDUP_REMOVED lines=44> */
[----:B--2---:R-:W2:Y:S04]  /*15620*/  LDL.LU R66, [R1+0x37c] ;  /* 0x00037c0001427983 */ /* 0x004ea80000300800 */
[----:B------:R-:W2:Y:S04]  /*15630*/  LDL.LU R65, [R1+0x2ac] ;  /* 0x0002ac0001417983 */ /* 0x000ea80000300800 */
[----:B---3--:R-:W3:Y:S04]  /*15640*/  LDL.LU R64, [R1+0x380] ;  /* 0x0003800001407983 */ /* 0x008ee80000300800 */
[----:B------:R-:W3:Y:S04]  /*15650*/  LDL.LU R63, [R1+0x2b0] ;  /* 0x0002b000013f7983 */ /* 0x000ee80000300800 */
[----:B0-----:R-:W3:Y:S04]  /*15660*/  LDL.LU R62, [R1+0x384] ;  /* 0x00038400013e7983 */ /* 0x001ee80000300800 */
[----:B------:R-:W3:Y:S04]  /*15670*/  LDL.LU R61, [R1+0x2b4] ;  /* 0x0002b400013d7983 */ /* 0x000ee80000300800 */
[----:B-1----:R-:W3:Y:S04]  /*15680*/  LDL.LU R60, [R1+0x388] ;  /* 0x00038800013c7983 */ /* 0x002ee80000300800 */
[----:B------:R-:W3:Y:S04]  /*15690*/  LDL.LU R0, [R1+0x2b8] ;  /* 0x0002b80001007983 */ /* 0x000ee80000300800 */
[----:B------:R-:W3:Y:S01]  /*156a0*/  LDL.LU R2, [R1+0x38c] ;  /* 0x00038c0001027983 */ /* 0x000ee20000300800 */
[----:B----4-:R-:W-:Y:S01]  /*156b0*/  FADD R118, R119, R118 ;  /* 0x0000007677767221 */ /* 0x010fe20000000000 */
[----:B------:R-:W-:Y:S01]  /*156c0*/  FADD R116, R117, R116 ;  /* 0x0000007475747221 */ /* 0x000fe20000000000 */
[----:B------:R-:W-:Y:S01]  /*156d0*/  FADD R114, R115, R114 ;  /* 0x0000007273727221 */ /* 0x000fe20000000000 */
[----:B------:R-:W-:-:S02]  /*156e0*/  FADD R112, R113, R112 ;  /* 0x0000007071707221 */ /* 0x000fc40000000000 */
[----:B------:R0:W-:Y:S04]  /*156f0*/  STL [R1+0x314], R118 ;  /* 0x0003147601007387 */ /* 0x0001e80000100800 */
[----:B------:R1:W-:Y:S04]  /*15700*/  STL [R1+0x318], R116 ;  /* 0x0003187401007387 */ /* 0x0003e80000100800 */
[----:B------:R4:W-:Y:S04]  /*15710*/  STL [R1+0x31c], R114 ;  /* 0x00031c7201007387 */ /* 0x0009e80000100800 */
[----:B------:R4:W-:Y:S01]  /*15720*/  STL [R1+0x320], R112 ;  /* 0x0003207001007387 */ /* 0x0009e20000100800 */
[----:B------:R-:W-:Y:S01]  /*15730*/  FADD R110, R111, R110 ;  /* 0x0000006e6f6e7221 */ /* 0x000fe20000000000 */
[----:B------:R-:W-:-:S04]  /*15740*/  FADD R108, R109, R108 ;  /* 0x0000006c6d6c7221 */ /* 0x000fc80000000000 */
        /* <DEDUP_REMOVED lines=41> */
[----:B--2---:R-:W-:-:S03]  /*159e0*/  FADD R66, R67, R66 ;  /* 0x0000004243427221 */ /* 0x004fc60000000000 */
[----:B------:R2:W-:Y:S01]  /*159f0*/  STL [R1+0x378], R68 ;  /* 0x0003784401007387 */ /* 0x0005e20000100800 */
[----:B---3--:R-:W-:-:S03]  /*15a00*/  FADD R64, R65, R64 ;  /* 0x0000004041407221 */ /* 0x008fc60000000000 */
[----:B------:R3:W-:Y:S04]  /*15a10*/  STL [R1+0x37c], R66 ;  /* 0x00037c4201007387 */ /* 0x0007e80000100800 */
[----:B------:R3:W-:Y:S01]  /*15a20*/  STL [R1+0x380], R64 ;  /* 0x0003804001007387 */ /* 0x0007e20000100800 */
[----:B------:R-:W-:-:S03]  /*15a30*/  FADD R62, R63, R62 ;  /* 0x0000003e3f3e7221 */ /* 0x000fc60000000000 */
[----:B------:R-:W3:Y:S04]  /*15a40*/  LDL.LU R119, [R1+0x2bc] ;  /* 0x0002bc0001777983 */ /* 0x000ee80000300800 */
[----:B------:R3:W-:Y:S01]  /*15a50*/  STL [R1+0x384], R62 ;  /* 0x0003843e01007387 */ /* 0x0007e20000100800 */
[----:B------:R-:W-:-:S03]  /*15a60*/  FADD R60, R61, R60 ;  /* 0x0000003c3d3c7221 */ /* 0x000fc60000000000 */
[----:B0-----:R-:W3:Y:S04]  /*15a70*/  LDL.LU R118, [R1+0x390] ;  /* 0x0003900001767983 */ /* 0x001ee80000300800 */
[----:B------:R0:W-:Y:S01]  /*15a80*/  STL [R1+0x388], R60 ;  /* 0x0003883c01007387 */ /* 0x0001e20000100800 */
[----:B------:R-:W-:-:S03]  /*15a90*/  FADD R2, R0, R2 ;  /* 0x0000000200027221 */ /* 0x000fc60000000000 */
[----:B------:R-:W3:Y:S04]  /*15aa0*/  LDL.LU R117, [R1+0x2c0] ;  /* 0x0002c00001757983 */ /* 0x000ee80000300800 */
[----:B------:R0:W-:Y:S04]  /*15ab0*/  STL [R1+0x38c], R2 ;  /* 0x00038c0201007387 */ /* 0x0001e80000100800 */
[----:B-1----:R-:W3:Y:S04]  /*15ac0*/  LDL.LU R116, [R1+0x394] ;  /* 0x0003940001747983 */ /* 0x002ee80000300800 */
[----:B------:R-:W3:Y:S04]  /*15ad0*/  LDL.LU R115, [R1+0x2c4] ;  /* 0x0002c40001737983 */ /* 0x000ee80000300800 */
        /* <DEDUP_REMOVED lines=29> */
[----:B------:R-:W4:Y:S04]  /*15cb0*/  LDL.LU R85, [R1] ;  /* 0x0000000001557983 */ /* 0x000f280000300800 */
        /* <DEDUP_REMOVED lines=20> */
[----:B------:R-:W3:Y:S04]  /*15e00*/  LDL.LU R64, [R1+0x3fc] ;  /* 0x0003fc0001407983 */ /* 0x000ee80000300800 */
[----:B------:R-:W3:Y:S04]  /*15e10*/  LDL.LU R63, [R1+0x2c] ;  /* 0x00002c00013f7983 */ /* 0x000ee80000300800 */
[----:B------:R-:W3:Y:S04]  /*15e20*/  LDL.LU R62, [R1+0x400] ;  /* 0x00040000013e7983 */ /* 0x000ee80000300800 */
[----:B------:R-:W3:Y:S04]  /*15e30*/  LDL.LU R61, [R1+0x30] ;  /* 0x00003000013d7983 */ /* 0x000ee80000300800 */
[----:B0-----:R-:W3:Y:S04]  /*15e40*/  LDL.LU R60, [R1+0x404] ;  /* 0x00040400013c7983 */ /* 0x001ee80000300800 */
[----:B------:R-:W3:Y:S04]  /*15e50*/  LDL.LU R0, [R1+0x34] ;  /* 0x0000340001007983 */ /* 0x000ee80000300800 */
[----:B------:R-:W3:Y:S01]  /*15e60*/  LDL.LU R2, [R1+0x408] ;  /* 0x0004080001027983 */ /* 0x000ee20000300800 */
[----:B------:R-:W-:-:S05]  /*15e70*/  FADD R118, R119, R118 ;  /* 0x0000007677767221 */ /* 0x000fca0000000000 */
[----:B------:R0:W-:Y:S01]  /*15e80*/  STL [R1+0x390], R118 ;  /* 0x0003907601007387 */ /* 0x0001e20000100800 */
[----:B------:R-:W-:Y:S01]  /*15e90*/  FADD R116, R117, R116 ;  /* 0x0000007475747221 */ /* 0x000fe20000000000 */
[----:B----4-:R-:W-:-:S04]  /*15ea0*/  FADD R114, R115, R114 ;  /* 0x0000007273727221 */ /* 0x010fc80000000000 */
        /* <DEDUP_REMOVED lines=48> */
[----:B------:R3:W-:Y:S01]  /*161b0*/  STL [R1+0x3f4], R68 ;  /* 0x0003f44401007387 */ /* 0x0007e20000100800 */
[----:B------:R-:W-:-:S03]  /*161c0*/  FADD R64, R65, R64 ;  /* 0x0000004041407221 */ /* 0x000fc60000000000 */
        /* <DEDUP_REMOVED lines=71> */
[----:B------:R-:W-:Y:S01]  /*16640*/  STL [R1+0x40c], R118 ;  /* 0x00040c7601007387 */ /* 0x000fe20000100800 */
[----:B------:R-:W-:Y:S01]  /*16650*/  FADD R116, R117, R116 ;  /* 0x0000007475747221 */ /* 0x000fe20000000000 */
[----:B----4-:R-:W-:-:S04]  /*16660*/  FADD R114, R115, R114 ;  /* 0x0000007273727221 */ /* 0x010fc80000000000 */
        /* <DEDUP_REMOVED lines=46> */
[----:B------:R-:W-:Y:S01]  /*16950*/  STL [R1+0x46c], R70 ;  /* 0x00046c4601007387 */ /* 0x000fe20000100800 */
[----:B------:R-:W-:-:S03]  /*16960*/  FADD R66, R67, R66 ;  /* 0x0000004243427221 */ /* 0x000fc60000000000 */
[----:B------:R-:W-:Y:S01]  /*16970*/  STL [R1+0x470], R68 ;  /* 0x0004704401007387 */ /* 0x000fe20000100800 */
[----:B------:R-:W-:-:S03]  /*16980*/  FADD R64, R65, R64 ;  /* 0x0000004041407221 */ /* 0x000fc60000000000 */
[----:B------:R-:W-:Y:S04]  /*16990*/  STL [R1+0x474], R66 ;  /* 0x0004744201007387 */ /* 0x000fe80000100800 */
[----:B------:R-:W-:Y:S01]  /*169a0*/  STL [R1+0x478], R64 ;  /* 0x0004784001007387 */ /* 0x000fe20000100800 */
[----:B------:R-:W-:Y:S01]  /*169b0*/  FADD R62, R63, R62 ;  /* 0x0000003e3f3e7221 */ /* 0x000fe20000000000 */
[----:B------:R-:W-:-:S05]  /*169c0*/  FADD R60, R61, R60 ;  /* 0x0000003c3d3c7221 */ /* 0x000fca0000000000 */
[----:B------:R0:W-:Y:S01]  /*169d0*/  STL [R1+0x480], R60 ;  /* 0x0004803c01007387 */ /* 0x0001e20000100800 */
[----:B------:R-:W-:-:S03]  /*169e0*/  FADD R2, R0, R2 ;  /* 0x0000000200027221 */ /* 0x000fc60000000000 */
[----:B------:R1:W-:Y:S04]  /*169f0*/  STL [R1+0x47c], R62 ;  /* 0x00047c3e01007387 */ /* 0x0003e80000100800 */
[----:B0-----:R-:W2:Y:S04]  /*16a00*/  LDL.LU R60, [R1+0xb4] ;  /* 0x0000b400013c7983 */ /* 0x001ea80000300800 */
[----:B------:R-:W2:Y:S04]  /*16a10*/  LDL.LU R61, [R1+0x488] ;  /* 0x00048800013d7983 */ /* 0x000ea80000300800 */
[----:B-1----:R-:W3:Y:S04]  /*16a20*/  LDL.LU R62, [R1+0xb8] ;  /* 0x0000b800013e7983 */ /* 0x002ee80000300800 */
[----:B------:R0:W-:Y:S04]  /*16a30*/  STL [R1+0x484], R2 ;  /* 0x0004840201007387 */ /* 0x0001e80000100800 */
[----:B------:R-:W3:Y:S04]  /*16a40*/  LDL.LU R63, [R1+0x48c] ;  /* 0x00048c00013f7983 */ /* 0x000ee80000300800 */
        /* <DEDUP_REMOVED lines=71> */
[----:B------:R-:W-:-:S03]  /*16ec0*/  FADD R71, R70, R71 ;  /* 0x0000004746477221 */ /* 0x000fc60000000000 */
[----:B0-----:R-:W4:Y:S04]  /*16ed0*/  LDL.LU R65, [R1+0x94c] ;  /* 0x00094c0001417983 */ /* 0x001f280000300800 */
[----:B------:R-:W4:Y:S04]  /*16ee0*/  LDL.LU R66, [R1+0x948] ;  /* 0x0009480001427983 */ /* 0x000f280000300800 */
[----:B------:R0:W-:Y:S01]  /*16ef0*/  STL [R1+0x494], R67 ;  /* 0x0004944301007387 */ /* 0x0001e20000100800 */
[----:B------:R-:W-:Y:S01]  /*16f00*/  FADD R73, R72, R73 ;  /* 0x0000004948497221 */ /* 0x000fe20000000000 */
        /* <DEDUP_REMOVED lines=23> */
[----:B------:R-:W-:Y:S01]  /*17080*/  FADD R110, R111, R110 ;  /* 0x0000006e6f6e7221 */ /* 0x000fe20000000000 */
[----:B------:R-:W-:Y:S01]  /*17090*/  FADD R108, R109, R108 ;  /* 0x0000006c6d6c7221 */ /* 0x000fe20000000000 */
        /* <DEDUP_REMOVED lines=13> */
[----:B------:R-:W-:Y:S04]  /*17170*/  STL [R1+0x4b4], R118 ;  /* 0x0004b47601007387 */ /* 0x000fe80000100800 */
[----:B------:R-:W-:Y:S04]  /*17180*/  STL [R1+0x4b8], R116 ;  /* 0x0004b87401007387 */ /* 0x000fe80000100800 */
        /* <DEDUP_REMOVED lines=17> */
[----:B------:R-:W-:Y:S04]  /*172a0*/  STL [R1+0x4e4], R94 ;  /* 0x0004e45e01007387 */ /* 0x000fe80000100800 */
[----:B------:R-:W-:Y:S01]  /*172b0*/  STL [R1+0x4e8], R92 ;  /* 0x0004e85c01007387 */ /* 0x000fe20000100800 */
[----:B------:R-:W-:-:S03]  /*172c0*/  FADD R2, R0, R2 ;  /* 0x0000000200027221 */ /* 0x000fc60000000000 */
[----:B------:R-:W-:Y:S04]  /*172d0*/  STL [R1+0x4ec], R90 ;  /* 0x0004ec5a01007387 */ /* 0x000fe80000100800 */
[----:B------:R-:W-:Y:S04]  /*172e0*/  STL [R1+0x4f0], R88 ;  /* 0x0004f05801007387 */ /* 0x000fe80000100800 */
[----:B------:R-:W-:Y:S04]  /*172f0*/  STL [R1+0x4f4], R86 ;  /* 0x0004f45601007387 */ /* 0x000fe80000100800 */
[----:B------:R0:W-:Y:S04]  /*17300*/  STL [R1+0x4fc], R82 ;  /* 0x0004fc5201007387 */ /* 0x0001e80000100800 */
[----:B------:R1:W-:Y:S04]  /*17310*/  STL [R1+0x4f8], R84 ;  /* 0x0004f85401007387 */ /* 0x0003e80000100800 */
[----:B0-----:R-:W2:Y:S04]  /*17320*/  LDL.LU R82, [R1+0x130] ;  /* 0x0001300001527983 */ /* 0x001ea80000300800 */
[----:B------:R-:W2:Y:S04]  /*17330*/  LDL.LU R114, [R1+0x504] ;  /* 0x0005040001727983 */ /* 0x000ea80000300800 */
[----:B------:R-:W3:Y:S04]  /*17340*/  LDL.LU R83, [R1+0x134] ;  /* 0x0001340001537983 */ /* 0x000ee80000300800 */
[----:B------:R0:W-:Y:S04]  /*17350*/  STL [R1+0x500], R2 ;  /* 0x0005000201007387 */ /* 0x0001e80000100800 */
[----:B------:R-:W3:Y:S04]  /*17360*/  LDL.LU R115, [R1+0x508] ;  /* 0x0005080001737983 */ /* 0x000ee80000300800 */
[----:B-1----:R-:W4:Y:S04]  /*17370*/  LDL.LU R84, [R1+0x138] ;  /* 0x0001380001547983 */ /* 0x002f280000300800 */
[----:B------:R-:W4:Y:S04]  /*17380*/  LDL.LU R116, [R1+0x50c] ;  /* 0x00050c0001747983 */ /* 0x000f280000300800 */
[----:B------:R-:W4:Y:S04]  /*17390*/  LDL.LU R85, [R1+0x13c] ;  /* 0x00013c0001557983 */ /* 0x000f280000300800 */
[----:B------:R-:W4:Y:S04]  /*173a0*/  LDL.LU R117, [R1+0x510] ;  /* 0x0005100001757983 */ /* 0x000f280000300800 */
[----:B------:R-:W4:Y:S04]  /*173b0*/  LDL.LU R86, [R1+0x140] ;  /* 0x0001400001567983 */ /* 0x000f280000300800 */
[----:B------:R-:W4:Y:S04]  /*173c0*/  LDL.LU R0, [R1+0x514] ;  /* 0x0005140001007983 */ /* 0x000f280000300800 */
[----:B------:R-:W4:Y:S04]  /*173d0*/  LDL.LU R87, [R1+0x144] ;  /* 0x0001440001577983 */ /* 0x000f280000300800 */
[----:B0-----:R-:W4:Y:S04]  /*173e0*/  LDL.LU R2, [R1+0x518] ;  /* 0x0005180001027983 */ /* 0x001f280000300800 */
        /* <DEDUP_REMOVED lines=27> */
[----:B------:R-:W4:Y:S01]  /*175a0*/  LDL.LU R113, [R1+0x550] ;  /* 0x0005500001717983 */ /* 0x000f220000300800 */
        /* <DEDUP_REMOVED lines=9> */
[----:B0-----:R-:W2:Y:S04]  /*17640*/  LDL.LU R115, [R1+0x558] ;  /* 0x0005580001737983 */ /* 0x001ea80000300800 */
[----:B------:R-:W4:Y:S04]  /*17650*/  LDL.LU R84, [R1+0x900] ;  /* 0x0009000001547983 */ /* 0x000f280000300800 */
[----:B------:R0:W-:Y:S04]  /*17660*/  STL [R1+0x50c], R116 ;  /* 0x00050c7401007387 */ /* 0x0001e80000100800 */
[----:B0-----:R-:W4:Y:S04]  /*17670*/  LDL.LU R116, [R1+0x55c] ;  /* 0x00055c0001747983 */ /* 0x001f280000300800 */
[----:B------:R-:W4:Y:S04]  /*17680*/  LDL.LU R85, [R1+0x8fc] ;  /* 0x0008fc0001557983 */ /* 0x000f280000300800 */
[----:B------:R0:W-:Y:S04]  /*17690*/  STL [R1+0x510], R117 ;  /* 0x0005107501007387 */ /* 0x0001e80000100800 */
[----:B0-----:R-:W4:Y:S01]  /*176a0*/  LDL.LU R117, [R1+0x560] ;  /* 0x0005600001757983 */ /* 0x001f220000300800 */
[----:B------:R-:W-:Y:S01]  /*176b0*/  FADD R0, R86, R0 ;  /* 0x0000000056007221 */ /* 0x000fe20000000000 */
[----:B------:R-:W-:-:S02]  /*176c0*/  FADD R2, R87, R2 ;  /* 0x0000000257027221 */ /* 0x000fc40000000000 */
[----:B------:R-:W4:Y:S01]  /*176d0*/  LDL.LU R86, [R1+0x8f8] ;  /* 0x0008f80001567983 */ /* 0x000f220000300800 */
[----:B------:R-:W-:-:S03]  /*176e0*/  FADD R89, R88, R89 ;  /* 0x0000005958597221 */ /* 0x000fc60000000000 */
[----:B------:R0:W-:Y:S01]  /*176f0*/  STL [R1+0x514], R0 ;  /* 0x0005140001007387 */ /* 0x0001e20000100800 */
[----:B------:R-:W-:Y:S01]  /*17700*/  FADD R91, R90, R91 ;  /* 0x0000005b5a5b7221 */ /* 0x000fe20000000000 */
[----:B------:R-:W-:Y:S02]  /*17710*/  FADD R93, R92, R93 ;  /* 0x0000005d5c5d7221 */ /* 0x000fe40000000000 */
        /* <DEDUP_REMOVED lines=46> */
[----:B------:R0:W-:Y:S04]  /*17a00*/  STL [R1+0x544], R110 ;  /* 0x0005446e01007387 */ /* 0x0001e80000100800 */
[----:B0-----:R-:W4:Y:S04]  /*17a10*/  LDL.LU R110, [R1+0x574] ;  /* 0x00057400016e7983 */ /* 0x001f280000300800 */
[----:B------:R-:W4:Y:S04]  /*17a20*/  LDL.LU R107, [R1+0x8a4] ;  /* 0x0008a400016b7983 */ /* 0x000f280000300800 */
[----:B------:R0:W-:Y:S01]  /*17a30*/  STL [R1+0x548], R111 ;  /* 0x0005486f01007387 */ /* 0x0001e20000100800 */
[----:B---3--:R-:W-:-:S03]  /*17a40*/  FADD R114, R120, R114 ;  /* 0x0000007278727221 */ /* 0x008fc60000000000 */
[----:B0-----:R-:W3:Y:S04]  /*17a50*/  LDL.LU R111, [R1+0x578] ;  /* 0x00057800016f7983 */ /* 0x001ee80000300800 */
[----:B------:R0:W-:Y:S04]  /*17a60*/  STL [R1+0x54c], R112 ;  /* 0x00054c7001007387 */ /* 0x0001e80000100800 */
[----:B0-----:R-:W3:Y:S01]  /*17a70*/  LDL.LU R112, [R1+0x57c] ;  /* 0x00057c0001707983 */ /* 0x001ee20000300800 */
[----:B--2---:R-:W-:-:S03]  /*17a80*/  FADD R115, R121, R115 ;  /* 0x0000007379737221 */ /* 0x004fc60000000000 */
[----:B------:R0:W-:Y:S04]  /*17a90*/  STL [R1+0x550], R113 ;  /* 0x0005507101007387 */ /* 0x0001e80000100800 */
[----:B0-----:R-:W2:Y:S01]  /*17aa0*/  LDL.LU R113, [R1+0x580] ;  /* 0x0005800001717983 */ /* 0x001ea20000300800 */
[----:B----4-:R-:W-:-:S03]  /*17ab0*/  FADD R116, R122, R116 ;  /* 0x000000747a747221 */ /* 0x010fc60000000000 */
[----:B------:R0:W-:Y:S04]  /*17ac0*/  STL [R1+0x554], R114 ;  /* 0x0005547201007387 */ /* 0x0001e80000100800 */
[----:B0-----:R-:W4:Y:S04]  /*17ad0*/  LDL.LU R114, [R1+0x584] ;  /* 0x0005840001727983 */ /* 0x001f280000300800 */
[----:B------:R0:W-:Y:S01]  /*17ae0*/  STL [R1+0x558], R115 ;  /* 0x0005587301007387 */ /* 0x0001e20000100800 */
[----:B------:R-:W-:-:S03]  /*17af0*/  FADD R117, R123, R117 ;  /* 0x000000757b757221 */ /* 0x000fc60000000000 */
[----:B0-----:R-:W4:Y:S04]  /*17b00*/  LDL.LU R115, [R1+0x588] ;  /* 0x0005880001737983 */ /* 0x001f280000300800 */
[----:B------:R0:W-:Y:S04]  /*17b10*/  STL [R1+0x55c], R116 ;  /* 0x00055c7401007387 */ /* 0x0001e80000100800 */
[----:B0-----:R-:W4:Y:S04]  /*17b20*/  LDL.LU R116, [R1+0x58c] ;  /* 0x00058c0001747983 */ /* 0x001f280000300800 */
[----:B------:R0:W-:Y:S04]  /*17b30*/  STL [R1+0x560], R117 ;  /* 0x0005607501007387 */ /* 0x0001e80000100800 */
[----:B0-----:R-:W4:Y:S04]  /*17b40*/  LDL.LU R117, [R1+0x590] ;  /* 0x0005900001757983 */ /* 0x001f280000300800 */
[----:B------:R-:W4:Y:S01]  /*17b50*/  LDL.LU R118, [R1+0x594] ;  /* 0x0005940001767983 */ /* 0x000f220000300800 */
[----:B------:R-:W-:Y:S01]  /*17b60*/  FADD R0, R124, R0 ;  /* 0x000000007c007221 */ /* 0x000fe20000000000 */
[----:B------:R-:W-:-:S02]  /*17b70*/  FADD R2, R125, R2 ;  /* 0x000000027d027221 */ /* 0x000fc40000000000 */
[----:B------:R-:W4:Y:S04]  /*17b80*/  LDL.LU R119, [R1+0x598] ;  /* 0x0005980001777983 */ /* 0x000f280000300800 */
[----:B------:R0:W-:Y:S04]  /*17b90*/  STL [R1+0x564], R0 ;  /* 0x0005640001007387 */ /* 0x0001e80000100800 */
[----:B------:R-:W4:Y:S04]  /*17ba0*/  LDL.LU R125, [R1+0x5c8] ;  /* 0x0005c800017d7983 */ /* 0x000f280000300800 */
[----:B------:R-:W4:Y:S04]  /*17bb0*/  LDL.LU R124, [R1+0x5cc] ;  /* 0x0005cc00017c7983 */ /* 0x000f280000300800 */
[----:B------:R1:W-:Y:S04]  /*17bc0*/  STL [R1+0x568], R2 ;  /* 0x0005680201007387 */ /* 0x0003e80000100800 */
[----:B------:R-:W4:Y:S04]  /*17bd0*/  LDL.LU R123, [R1+0x5d0] ;  /* 0x0005d000017b7983 */ /* 0x000f280000300800 */
[----:B------:R-:W4:Y:S04]  /*17be0*/  LDL.LU R122, [R1+0x5d4] ;  /* 0x0005d400017a7983 */ /* 0x000f280000300800 */
[----:B------:R-:W4:Y:S04]  /*17bf0*/  LDL.LU R121, [R1+0x5d8] ;  /* 0x0005d80001797983 */ /* 0x000f280000300800 */
[----:B------:R-:W4:Y:S04]  /*17c00*/  LDL.LU R120, [R1+0x5dc] ;  /* 0x0005dc0001787983 */ /* 0x000f280000300800 */
[----:B0-----:R-:W4:Y:S04]  /*17c10*/  LDL.LU R0, [R1+0x5e0] ;  /* 0x0005e00001007983 */ /* 0x001f280000300800 */
[----:B-1----:R-:W4:Y:S01]  /*17c20*/  LDL.LU R2, [R1+0x5e4] ;  /* 0x0005e40001027983 */ /* 0x002f220000300800 */
[----:B------:R-:W-:-:S05]  /*17c30*/  FADD R108, R126, R108 ;  /* 0x0000006c7e6c7221 */ /* 0x000fca0000000000 */
[----:B------:R0:W-:Y:S04]  /*17c40*/  STL [R1+0x56c], R108 ;  /* 0x00056c6c01007387 */ /* 0x0001e80000100800 */
[----:B0-----:R-:W4:Y:S01]  /*17c50*/  LDL.LU R108, [R1+0x8a0] ;  /* 0x0008a000016c7983 */ /* 0x001f220000300800 */
[----:B------:R-:W-:-:S03]  /*17c60*/  FADD R109, R127, R109 ;  /* 0x0000006d7f6d7221 */ /* 0x000fc60000000000 */
[----:B------:R-:W4:Y:S04]  /*17c70*/  LDL.LU R126, [R1+0x5c4] ;  /* 0x0005c400017e7983 */ /* 0x000f280000300800 */
[----:B------:R0:W-:Y:S04]  /*17c80*/  STL [R1+0x570], R109 ;  /* 0x0005706d01007387 */ /* 0x0001e80000100800 */
[----:B0-----:R-:W4:Y:S01]  /*17c90*/  LDL.LU R109, [R1+0x89c] ;  /* 0x00089c00016d7983 */ /* 0x001f220000300800 */
[----:B------:R-:W-:-:S03]  /*17ca0*/  FADD R110, R128, R110 ;  /* 0x0000006e806e7221 */ /* 0x000fc60000000000 */
[----:B------:R-:W4:Y:S04]  /*17cb0*/  LDL.LU R127, [R1+0x5c0] ;  /* 0x0005c000017f7983 */ /* 0x000f280000300800 */
[----:B------:R0:W-:Y:S04]  /*17cc0*/  STL [R1+0x574], R110 ;  /* 0x0005746e01007387 */ /* 0x0001e80000100800 */
[----:B0-----:R-:W4:Y:S01]  /*17cd0*/  LDL.LU R110, [R1+0x898] ;  /* 0x00089800016e7983 */ /* 0x001f220000300800 */
[----:B---3--:R-:W-:-:S03]  /*17ce0*/  FADD R111, R129, R111 ;  /* 0x0000006f816f7221 */ /* 0x008fc60000000000 */
[----:B------:R-:W3:Y:S04]  /*17cf0*/  LDL.LU R128, [R1+0x5bc] ;  /* 0x0005bc0001807983 */ /* 0x000ee80000300800 */
[----:B------:R0:W-:Y:S01]  /*17d00*/  STL [R1+0x578], R111 ;  /* 0x0005786f01007387 */ /* 0x0001e20000100800 */
[----:B------:R-:W-:-:S03]  /*17d10*/  FADD R112, R130, R112 ;  /* 0x0000007082707221 */ /* 0x000fc60000000000 */
[----:B0-----:R-:W3:Y:S04]  /*17d20*/  LDL.LU R111, [R1+0x894] ;  /* 0x00089400016f7983 */ /* 0x001ee80000300800 */
[----:B------:R-:W3:Y:S04]  /*17d30*/  LDL.LU R129, [R1+0x5b8] ;  /* 0x0005b80001817983 */ /* 0x000ee80000300800 */
[----:B------:R0:W-:Y:S01]  /*17d40*/  STL [R1+0x57c], R112 ;  /* 0x00057c7001007387 */ /* 0x0001e20000100800 */
[----:B--2---:R-:W-:-:S03]  /*17d50*/  FADD R113, R131, R113 ;  /* 0x0000007183717221 */ /* 0x004fc60000000000 */
[----:B0-----:R-:W2:Y:S04]  /*17d60*/  LDL.LU R112, [R1+0x890] ;  /* 0x0008900001707983 */ /* 0x001ea80000300800 */
[----:B------:R-:W2:Y:S01]  /*17d70*/  LDL.LU R130, [R1+0x5b4] ;  /* 0x0005b40001827983 */ /* 0x000ea20000300800 */
[----:B----4-:R-:W-:-:S03]  /*17d80*/  FADD R114, R132, R114 ;  /* 0x0000007284727221 */ /* 0x010fc60000000000 */
[----:B------:R0:W-:Y:S04]  /*17d90*/  STL [R1+0x580], R113 ;  /* 0x0005807101007387 */ /* 0x0001e80000100800 */
        /* <DEDUP_REMOVED lines=8> */
[----:B------:R-:W-:-:S03]  /*17e20*/  FADD R117, R135, R117 ;  /* 0x0000007587757221 */ /* 0x000fc60000000000 */
[----:B0-----:R-:W4:Y:S01]  /*17e30*/  LDL.LU R115, [R1+0x884] ;  /* 0x0008840001737983 */ /* 0x001f220000300800 */
[----:B------:R-:W-:-:S03]  /*17e40*/  FADD R118, R136, R118 ;  /* 0x0000007688767221 */ /* 0x000fc60000000000 */
[----:B------:R-:W4:Y:S04]  /*17e50*/  LDL.LU R133, [R1+0x5a8] ;  /* 0x0005a80001857983 */ /* 0x000f280000300800 */
[----:B------:R0:W-:Y:S04]  /*17e60*/  STL [R1+0x58c], R116 ;  /* 0x00058c7401007387 */ /* 0x0001e80000100800 */
[----:B0-----:R-:W4:Y:S04]  /*17e70*/  LDL.LU R116, [R1+0x880] ;  /* 0x0008800001747983 */ /* 0x001f280000300800 */
[----:B------:R-:W4:Y:S04]  /*17e80*/  LDL.LU R134, [R1+0x5a4] ;  /* 0x0005a40001867983 */ /* 0x000f280000300800 */
[----:B------:R0:W-:Y:S04]  /*17e90*/  STL [R1+0x590], R117 ;  /* 0x0005907501007387 */ /* 0x0001e80000100800 */
[----:B0-----:R-:W4:Y:S04]  /*17ea0*/  LDL.LU R117, [R1+0x87c] ;  /* 0x00087c0001757983 */ /* 0x001f280000300800 */
[----:B------:R-:W4:Y:S04]  /*17eb0*/  LDL.LU R135, [R1+0x5a0] ;  /* 0x0005a00001877983 */ /* 0x000f280000300800 */
[----:B------:R0:W-:Y:S04]  /*17ec0*/  STL [R1+0x594], R118 ;  /* 0x0005947601007387 */ /* 0x0001e80000100800 */
[----:B0-----:R-:W4:Y:S04]  /*17ed0*/  LDL.LU R118, [R1+0x878] ;  /* 0x0008780001767983 */ /* 0x001f280000300800 */
[----:B------:R-:W4:Y:S01]  /*17ee0*/  LDL.LU R136, [R1+0x59c] ;  /* 0x00059c0001887983 */ /* 0x000f220000300800 */
[----:B------:R-:W-:-:S05]  /*17ef0*/  FADD R119, R137, R119 ;  /* 0x0000007789777221 */ /* 0x000fca0000000000 */
[----:B------:R0:W-:Y:S01]  /*17f00*/  STL [R1+0x598], R119 ;  /* 0x0005987701007387 */ /* 0x0001e20000100800 */
[----:B-----5:R-:W-:Y:S01]  /*17f10*/  FADD R125, R149, R125 ;  /* 0x0000007d957d7221 */ /* 0x020fe20000000000 */
[----:B------:R-:W-:Y:S02]  /*17f20*/  FADD R124, R150, R124 ;  /* 0x0000007c967c7221 */ /* 0x000fe40000000000 */
[----:B0-----:R-:W4:Y:S01]  /*17f30*/  LDL.LU R119, [R1+0x874] ;  /* 0x0008740001777983 */ /* 0x001f220000300800 */
        /* <DEDUP_REMOVED lines=8> */
[----:B---3--:R-:W-:Y:S01]  /*17fc0*/  FADD R128, R146, R128 ;  /* 0x0000008092807221 */ /* 0x008fe20000000000 */
[----:B------:R-:W-:Y:S01]  /*17fd0*/  FADD R129, R145, R129 ;  /* 0x0000008191817221 */ /* 0x000fe20000000000 */
[----:B--2---:R-:W-:Y:S01]  /*17fe0*/  FADD R130, R144, R130 ;  /* 0x0000008290827221 */ /* 0x004fe20000000000 */
[----:B----4-:R-:W-:Y:S01]  /*17ff0*/  FADD R131, R143, R131 ;  /* 0x000000838f837221 */ /* 0x010fe20000000000 */
[----:B------:R-:W-:Y:S01]  /*18000*/  FADD R132, R142, R132 ;  /* 0x000000848e847221 */ /* 0x000fe20000000000 */
[----:B------:R-:W-:Y:S01]  /*18010*/  FADD R133, R141, R133 ;  /* 0x000000858d857221 */ /* 0x000fe20000000000 */
[----:B------:R-:W-:Y:S01]  /*18020*/  FADD R134, R140, R134 ;  /* 0x000000868c867221 */ /* 0x000fe20000000000 */
[----:B------:R-:W-:Y:S01]  /*18030*/  FADD R135, R139, R135 ;  /* 0x000000878b877221 */ /* 0x000fe20000000000 */
[----:B------:R-:W-:-:S05]  /*18040*/  FADD R136, R138, R136 ;  /* 0x000000888a887221 */ /* 0x000fca0000000000 */
        /* <DEDUP_REMOVED lines=16> */
[----:B------:R-:W4:Y:S04]  /*18150*/  LDL.LU R148, [R1+0x5e8] ;  /* 0x0005e80001947983 */ /* 0x000f280000300800 */
[----:B------:R4:W-:Y:S04]  /*18160*/  STL [R1+0x5dc], R120 ;  /* 0x0005dc7801007387 */ /* 0x0009e80000100800 */
[----:B------:R-:W4:Y:S04]  /*18170*/  LDL.LU R147, [R1+0x5ec] ;  /* 0x0005ec0001937983 */ /* 0x000f280000300800 */
[----:B------:R4:W-:Y:S04]  /*18180*/  STL [R1+0x5e0], R0 ;  /* 0x0005e00001007387 */ /* 0x0009e80000100800 */
        /* <DEDUP_REMOVED lines=13> */
[----:B--2---:R-:W2:Y:S04]  /*18260*/  LDL.LU R134, [R1+0x620] ;  /* 0x0006200001867983 */ /* 0x004ea80000300800 */
        /* <DEDUP_REMOVED lines=445> */
[----:B------:R-:W-:Y:S01]  /*19e40*/  FADD R0, R118, R0 ;  /* 0x0000000076007221 */ /* 0x000fe20000000000 */
[----:B------:R-:W-:-:S05]  /*19e50*/  FADD R2, R2, R119 ;  /* 0x0000007702027221 */ /* 0x000fca0000000000 */
[----:B------:R0:W-:Y:S04]  /*19e60*/  STL [R1+0x850], R2 ;  /* 0x0008500201007387 */ /* 0x0001e80000100800 */
[----:B------:R0:W-:Y:S04]  /*19e70*/  STL [R1+0x848], R120 ;  /* 0x0008487801007387 */ /* 0x0001e80000100800 */
[----:B------:R0:W-:Y:S02]  /*19e80*/  STL [R1+0x84c], R0 ;  /* 0x00084c0001007387 */ /* 0x0001e40000100800 */
.L_x_32:
[----:B0-----:R-:W0:Y:S02]  /*19e90*/  LDC R0, c[0x0][0x28c] ;  /* 0x0000a300ff007b82 */ /* 0x001e240000000800 */
[----:B0-----:R-:W-:-:S13]  /*19ea0*/  ISETP.GE.AND P0, PT, R0, 0x1, PT ;  /* 0x000000010000780c */ /* 0x001fda0003f06270 */
[----:B------:R-:W-:Y:S05]  /*19eb0*/  @!P0 BRA `(.L_x_33) ;  /* 0x0000000000648947 */ /* 0x000fea0003800000 */
[----:B------:R-:W-:-:S06]  /*19ec0*/  UISETP.NE.AND UP0, UPT, UR25, 0x3, UPT ;  /* 0x000000031900788c */ /* 0x000fcc000bf05270 */
[----:B------:R-:W-:-:S13]  /*19ed0*/  PLOP3.LUT P0, PT, PT, PT, UP0, 0x80, 0x0 ;  /* 0x000000000000781c */ /* 0x000fda0003f0f008 */
[----:B------:R-:W-:Y:S05]  /*19ee0*/  @!P0 BRA `(.L_x_34) ;  /* 0x0000000000048947 */ /* 0x000fea0003800000 */
[----:B------:R-:W-:Y:S01]  /*19ef0*/  BPT.TRAP 0x1 ;  /* 0x000000040000795c */ /* 0x000fe20000300000 */
.L_x_34:
[----:B------:R-:W2:Y:S01]  /*19f00*/  LDL R0, [R1+0x854] ;  /* 0x0008540001007983 */ /* 0x000ea20000100800 */
[----:B------:R-:W-:Y:S01]  /*19f10*/  BSSY B0, `(.L_x_35) ;  /* 0x000000f000007945 */ /* 0x000fe20003800000 */
[----:B--2---:R-:W-:-:S13]  /*19f20*/  ISETP.NE.AND P0, PT, R0, RZ, PT ;  /* 0x000000ff0000720c */ /* 0x004fda0003f05270 */
[----:B------:R-:W-:Y:S05]  /*19f30*/  @!P0 BRA `(.L_x_36) ;  /* 0x0000000000308947 */ /* 0x000fea0003800000 */
[----:B------:R-:W2:Y:S01]  /*19f40*/  LDL R2, [R1+0x858] ;  /* 0x0008580001027983 */ /* 0x000ea20000100800 */
[----:B------:R-:W-:-:S04]  /*19f50*/  UISETP.LT.AND UP0, UPT, UR14, 0x1, UPT ;  /* 0x000000010e00788c */ /* 0x000fc8000bf01270 */
[----:B------:R-:W-:-:S04]  /*19f60*/  USEL UR8, UR14, 0x1, UP0 ;  /* 0x000000010e087887 */ /* 0x000fc80008000000 */
[----:B------:R-:W-:-:S04]  /*19f70*/  UIADD3 UR8, UR5, UR14, -UR8 ;  /* 0x0000000e05087290 */ /* 0x000fc8000fffe808 */
[----:B------:R-:W-:-:S04]  /*19f80*/  UIMAD.WIDE.U32 UR6, UR8, -0x55555555, URZ ;  /* 0xaaaaaaab080678a5 */ /* 0x000fc8000f8e003f */
[----:B------:R-:W-:-:S04]  /*19f90*/  USHF.R.U32.HI UR6, URZ, 0x2, UR7 ;  /* 0x000000023f067899 */ /* 0x000fc80008011607 */
[----:B------:R-:W-:-:S04]  /*19fa0*/  UIMAD UR8, UR6, -0x6, UR8 ;  /* 0xfffffffa060878a4 */ /* 0x000fc8000f8e0208 */
[----:B------:R-:W-:-:S04]  /*19fb0*/  ULEA UR8, UR8, UR16, 0x3 ;  /* 0x0000001008087291 */ /* 0x000fc8000f8e183f */
[----:B------:R-:W-:-:S06]  /*19fc0*/  UIADD3 UR8, UR8, 0x30, URZ ;  /* 0x0000003008087890 */ /* 0x000fcc000fffe03f */
[----:B------:R-:W-:-:S05]  /*19fd0*/  IMAD.U32 R0, RZ, RZ, UR8 ;  /* 0x00000008ff007e24 */ /* 0x000fca000f8e00ff */
[----:B--2---:R-:W-:-:S04]  /*19fe0*/  PRMT R0, R2, 0x654, R0 ;  /* 0x0000065402007816 */ /* 0x004fc80000000000 */
[----:B------:R0:W-:Y:S03]  /*19ff0*/  SYNCS.ARRIVE.TRANS64.RED.A1T0 RZ, [R0+URZ], RZ ;  /* 0x000000ff00ff79a7 */ /* 0x0001e6000810043f */
.L_x_36:
[----:B------:R-:W-:Y:S05]  /*1a000*/  BSYNC B0 ;  /* 0x0000000000007941 */ /* 0x000fea0003800000 */
.L_x_35:
[----:B------:R-:W-:-:S06]  /*1a010*/  UISETP.GT.U32.AND UP0, UPT, UR13, 0x1, UPT ;  /* 0x000000010d00788c */ /* 0x000fcc000bf04070 */
[----:B------:R-:W-:-:S13]  /*1a020*/  PLOP3.LUT P0, PT, PT, PT, UP0, 0x80, 0x0 ;  /* 0x000000000000781c */ /* 0x000fda0003f0f008 */
[----:B------:R-:W-:Y:S05]  /*1a030*/  @P0 BRA `(.L_x_33) ;  /* 0x0000000000040947 */ /* 0x000fea0003800000 */
[----:B------:R-:W-:Y:S01]  /*1a040*/  BPT.TRAP 0x1 ;  /* 0x000000040000795c */ /* 0x000fe20000300000 */
.L_x_33:
[----:B------:R-:W2:Y:S01]  /*1a050*/  LDL.LU R27, [R1+0x868] ;  /* 0x00086800011b7983 */ /* 0x000ea20000300800 */
[----:B------:R-:W3:Y:S01]  /*1a060*/  LDC R24, c[0x0][0x288] ;  /* 0x0000a200ff187b82 */ /* 0x000ee20000000800 */
[----:B------:R-:W4:Y:S01]  /*1a070*/  S2R R26, SR_TID.X ;  /* 0x00000000001a7919 */ /* 0x000f220000002100 */
[----:B------:R-:W-:Y:S01]  /*1a080*/  UIADD3 UR9, UR14, UR5, URZ ;  /* 0x000000050e097290 */ /* 0x000fe2000fffe03f */
[----:B------:R-:W-:Y:S01]  /*1a090*/  ULDC UR6, c[0x0][0x284] ;  /* 0x0000a10000067ab9 */ /* 0x000fe20000000800 */
[----:B------:R-:W2:Y:S01]  /*1a0a0*/  LDL.LU R25, [R1+0x864] ;  /* 0x0008640001197983 */ /* 0x000ea20000300800 */
[----:B------:R-:W-:Y:S01]  /*1a0b0*/  USHF.R.S32.HI UR10, URZ, 0x1f, UR12 ;  /* 0x0000001f3f0a7899 */ /* 0x000fe2000801140c */
[----:B------:R-:W-:Y:S01]  /*1a0c0*/  IMAD.MOV.U32 R40, RZ, RZ, -0x1 ;  /* 0xffffffffff287424 */ /* 0x000fe200078e00ff */
[----:B------:R-:W-:Y:S01]  /*1a0d0*/  UISETP.GT.U32.AND UP0, UPT, UR9, 0x5, UPT ;  /* 0x000000050900788c */ /* 0x000fe2000bf04070 */
[----:B------:R-:W-:Y:S01]  /*1a0e0*/  ULDC.64 UR20, c[0x0][0x5d0] ;  /* 0x0001740000147ab9 */ /* 0x000fe20000000a00 */
[----:B------:R-:W-:-:S02]  /*1a0f0*/  UISETP.GE.U32.AND UP1, UPT, UR14, 0x6, UPT ;  /* 0x000000060e00788c */ /* 0x000fc4000bf26070 */
[----:B------:R-:W-:Y:S02]  /*1a100*/  UIMAD UR5, UR10, UR20, URZ ;  /* 0x000000140a0572a4 */ /* 0x000fe4000f8e023f */
[----:B------:R-:W-:Y:S02]  /*1a110*/  UISETP.LT.U32.AND UP0, UPT, UR14, 0x6, UP0 ;  /* 0x000000060e00788c */ /* 0x000fe40008701070 */
[----:B------:R-:W-:Y:S02]  /*1a120*/  UIMAD UR8, UR12, UR21, UR5 ;  /* 0x000000150c0872a4 */ /* 0x000fe4000f8e0205 */
[----:B------:R-:W-:-:S04]  /*1a130*/  USEL UR5, URZ, 0x1, !UP0 ;  /* 0x000000013f057887 */ /* 0x000fc8000c000000 */
[----:B------:R-:W-:Y:S01]  /*1a140*/  ULOP3.LUT UR4, UR4, UR5, URZ, 0x3c, !UPT ;  /* 0x0000000504047292 */ /* 0x000fe2000f8e3c3f */
[--C-:B----4-:R-:W-:Y:S01]  /*1a150*/  SHF.R.U32.HI R36, RZ, 0x7, R26.reuse ;  /* 0x00000007ff247819 */ /* 0x110fe2000001161a */
[C---:B------:R-:W-:Y:S01]  /*1a160*/  IMAD.SHL.U32 R33, R26.reuse, 0x2, RZ ;  /* 0x000000021a217824 */ /* 0x040fe200078e00ff */
[----:B------:R-:W-:Y:S02]  /*1a170*/  SHF.R.U32.HI R2, RZ, 0x2, R26 ;  /* 0x00000002ff027819 */ /* 0x000fe4000001161a */
[----:B------:R-:W-:Y:S02]  /*1a180*/  LOP3.LUT R35, R26, 0x60, RZ, 0xc0, !PT ;  /* 0x000000601a237812 */ /* 0x000fe400078ec0ff */
[----:B------:R-:W-:Y:S02]  /*1a190*/  LOP3.LUT R36, R36, 0x1, RZ, 0xc0, !PT ;  /* 0x0000000124247812 */ /* 0x000fe400078ec0ff */
[----:B------:R-:W-:Y:S02]  /*1a1a0*/  LOP3.LUT R2, R2, 0x7, RZ, 0xc0, !PT ;  /* 0x0000000702027812 */ /* 0x000fe400078ec0ff */
[----:B------:R-:W-:Y:S01]  /*1a1b0*/  SHF.R.U32.HI R35, RZ, 0x1, R35 ;  /* 0x00000001ff237819 */ /* 0x000fe20000011623 */
[----:B------:R-:W-:-:S03]  /*1a1c0*/  IMAD.SHL.U32 R34, R36, 0x40, RZ ;  /* 0x0000004024227824 */ /* 0x000fc600078e00ff */
[-CC-:B0-----:R-:W-:Y:S02]  /*1a1d0*/  IADD3 R0, RZ, -R35.reuse, -R2.reuse ;  /* 0x80000023ff007210 */ /* 0x181fe40007ffe802 */
[----:B------:R-:W-:Y:S02]  /*1a1e0*/  LOP3.LUT R34, R34, 0x40, R2, 0xe2, !PT ;  /* 0x0000004022227812 */ /* 0x000fe400078ee202 */
[----:B------:R-:W-:Y:S01]  /*1a1f0*/  LOP3.LUT R2, R26, 0x3, RZ, 0xc0, !PT ;  /* 0x000000031a027812 */ /* 0x000fe200078ec0ff */
[----:B------:R-:W-:Y:S01]  /*1a200*/  IMAD R36, R36, -0x40, R0 ;  /* 0xffffffc024247824 */ /* 0x000fe200078e0200 */
[----:B------:R-:W-:Y:S01]  /*1a210*/  LOP3.LUT R34, R34, R35, RZ, 0xfc, !PT ;  /* 0x0000002322227212 */ /* 0x000fe200078efcff */
[----:B------:R-:W-:Y:S02]  /*1a220*/  IMAD.U32 R26, RZ, RZ, UR20 ;  /* 0x00000014ff1a7e24 */ /* 0x000fe4000f8e00ff */
[----:B---3--:R-:W-:Y:S02]  /*1a230*/  IMAD R2, R2, -0x2, R24 ;  /* 0xfffffffe02027824 */ /* 0x008fe400078e0218 */
[----:B------:R-:W-:-:S02]  /*1a240*/  IMAD.MOV.U32 R35, RZ, RZ, RZ ;  /* 0x000000ffff237224 */ /* 0x000fc400078e00ff */
[----:B--2---:R-:W-:-:S05]  /*1a250*/  IMAD R32, R27, 0x180, RZ ;  /* 0x000001801b207824 */ /* 0x004fca00078e02ff */
[----:B------:R-:W-:Y:S01]  /*1a260*/  ISETP.GE.AND P0, PT, R32, R24, PT ;  /* 0x000000182000720c */ /* 0x000fe20003f06270 */
[C---:B------:R-:W-:Y:S02]  /*1a270*/  IMAD R0, R25.reuse, 0xc0, RZ ;  /* 0x000000c019007824 */ /* 0x040fe400078e02ff */
[----:B------:R-:W-:-:S03]  /*1a280*/  IMAD.WIDE R34, R25, 0xc0, R34 ;  /* 0x000000c019227825 */ /* 0x000fc600078e0222 */
[C---:B------:R-:W-:Y:S02]  /*1a290*/  IADD3 R36, -R0.reuse, UR6, R36 ;  /* 0x0000000600247c10 */ /* 0x040fe4000fffe124 */
[----:B------:R-:W-:Y:S01]  /*1a2a0*/  ISETP.GE.OR P0, PT, R0, UR6, P0 ;  /* 0x0000000600007c0c */ /* 0x000fe20008706670 */
[----:B------:R-:W-:Y:S01]  /*1a2b0*/  IMAD.IADD R0, R2, 0x1, -R32 ;  /* 0x0000000102007824 */ /* 0x000fe200078e0a20 */
[----:B------:R-:W-:Y:S01]  /*1a2c0*/  LOP3.LUT R32, R32, 0x6, R33, 0xf8, !PT ;  /* 0x0000000620207812 */ /* 0x000fe200078ef821 */
[----:B------:R-:W-:-:S03]  /*1a2d0*/  UIMAD.WIDE.U32 UR6, UR9, -0x55555555, URZ ;  /* 0xaaaaaaab090678a5 */ /* 0x000fc6000f8e003f */
[--C-:B------:R-:W-:Y:S01]  /*1a2e0*/  SHF.R.S32.HI R33, RZ, 0x1f, R32.reuse ;  /* 0x0000001fff217819 */ /* 0x100fe20000011420 */
[----:B------:R-:W-:Y:S02]  /*1a2f0*/  USHF.R.U32.HI UR6, URZ, 0x2, UR7 ;  /* 0x000000023f067899 */ /* 0x000fe40008011607 */
[----:B------:R-:W-:Y:S02]  /*1a300*/  IMAD.WIDE.U32 R26, R26, UR12, R32 ;  /* 0x0000000c1a1a7c25 */ /* 0x000fe4000f8e0020 */
[----:B------:R-:W-:Y:S02]  /*1a310*/  UIMAD UR5, UR6, -0x6, UR9 ;  /* 0xfffffffa060578a4 */ /* 0x000fe4000f8e0209 */
[----:B------:R-:W-:Y:S01]  /*1a320*/  @UP1 ULOP3.LUT UR4, UR4, 0x1, UR6, 0x78, !UPT ;  /* 0x0000000104041892 */ /* 0x000fe2000f8e7806 */
[----:B------:R-:W-:Y:S01]  /*1a330*/  VIADD R27, R27, UR8 ;  /* 0x000000081b1b7c36 */ /* 0x000fe20008000000 */
[----:B------:R-:W-:Y:S10]  /*1a340*/  @P0 BRA `(.L_x_37) ;  /* 0x000001c400b40947 */ /* 0x000ff40003800000 */
[----:B------:R-:W0:Y:S01]  /*1a350*/  LDC.64 R28, c[0x0][0x5c8] ;  /* 0x00017200ff1c7b82 */ /* 0x000e220000000a00 */
[----:B------:R-:W-:Y:S01]  /*1a360*/  ULDC.64 UR6, c[0x0][0x5c0] ;  /* 0x0001700000067ab9 */ /* 0x000fe20000000a00 */
[----:B------:R-:W-:Y:S01]  /*1a370*/  BSSY B0, `(.L_x_37) ;  /* 0x0001c6a000007945 */ /* 0x000fe20003800000 */
[-C--:B0-----:R-:W-:Y:S01]  /*1a380*/  IMAD R2, R35, R28.reuse, RZ ;  /* 0x0000001c23027224 */ /* 0x081fe200078e02ff */
[----:B------:R-:W-:Y:S01]  /*1a390*/  SHF.L.U64.HI R37, R28, 0x3, R29 ;  /* 0x000000031c257819 */ /* 0x000fe2000001021d */
[----:B------:R-:W-:-:S04]  /*1a3a0*/  IMAD.WIDE.U32 R26, R34, R28, R26 ;  /* 0x0000001c221a7225 */ /* 0x000fc800078e001a */
[----:B------:R-:W-:Y:S01]  /*1a3b0*/  IMAD R2, R34, R29, R2 ;  /* 0x0000001d22027224 */ /* 0x000fe200078e0202 */
[C---:B------:R-:W-:Y:S01]  /*1a3c0*/  LEA R30, P2, R28.reuse, R26, 0x7 ;  /* 0x0000001a1c1e7211 */ /* 0x040fe200078438ff */
[----:B------:R-:W-:Y:S01]  /*1a3d0*/  IMAD.SHL.U32 R25, R28, 0x8, RZ ;  /* 0x000000081c197824 */ /* 0x000fe200078e00ff */
[----:B------:R-:W-:Y:S01]  /*1a3e0*/  IADD3 R24, P5, R26, UR6, RZ ;  /* 0x000000061a187c10 */ /* 0x000fe2000ffbe0ff */
[----:B------:R-:W-:-:S03]  /*1a3f0*/  IMAD.IADD R2, R27, 0x1, R2 ;  /* 0x000000011b027824 */ /* 0x000fc600078e0202 */
[----:B------:R-:W-:Y:S02]  /*1a400*/  IADD3 R26, P0, P1, R26, UR6, R25 ;  /* 0x000000061a1a7c10 */ /* 0x000fe4000f91e019 */
[----:B------:R-:W-:Y:S02]  /*1a410*/  LEA.HI.X R31, R28, R2, R29, 0x7, P2 ;  /* 0x000000021c1f7211 */ /* 0x000fe400010f3c1d */
[----:B------:R-:W-:Y:S02]  /*1a420*/  IADD3 R28, P2, P3, R30, UR6, R25 ;  /* 0x000000061e1c7c10 */ /* 0x000fe4000fb5e019 */
[----:B------:R-:W-:Y:S02]  /*1a430*/  IADD3.X R25, R2, UR7, RZ, P5, !PT ;  /* 0x0000000702197c10 */ /* 0x000fe4000affe4ff */
[----:B------:R-:W-:Y:S02]  /*1a440*/  FSETP.NEU.AND P5, PT, RZ, UR24, PT ;  /* 0x00000018ff007c0b */ /* 0x000fe4000bfad000 */
[----:B------:R-:W-:-:S02]  /*1a450*/  IADD3 R30, P6, R30, UR6, RZ ;  /* 0x000000061e1e7c10 */ /* 0x000fc4000ffde0ff */
[C-C-:B------:R-:W-:Y:S02]  /*1a460*/  IADD3.X R29, R31.reuse, UR7, R37.reuse, P2, P3 ;  /* 0x000000071f1d7c10 */ /* 0x140fe400097e6425 */
[----:B------:R-:W-:Y:S02]  /*1a470*/  IADD3.X R27, R2, UR7, R37, P0, P1 ;  /* 0x00000007021b7c10 */ /* 0x000fe400087e2425 */
[----:B------:R-:W-:-:S05]  /*1a480*/  IADD3.X R31, R31, UR7, RZ, P6, !PT ;  /* 0x000000071f1f7c10 */ /* 0x000fca000b7fe4ff */
[----:B------:R-:W-:Y:S05]  /*1a490*/  @!P5 BRA `(.L_x_38) ;  /* 0x0000014c00f8d947 */ /* 0x000fea0003800000 */
[----:B------:R-:W-:Y:S01]  /*1a4a0*/  ULDC.64 UR6, c[0x0][0x5b8] ;  /* 0x00016e0000067ab9 */ /* 0x000fe20000000a00 */
[----:B------:R-:W-:Y:S01]  /*1a4b0*/  ULDC.64 UR8, c[0x0][0x5a8] ;  /* 0x00016a0000087ab9 */ /* 0x000fe20000000a00 */
[----:B------:R-:W-:Y:S01]  /*1a4c0*/  IMAD.U32 R2, RZ, RZ, UR6 ;  /* 0x00000006ff027e24 */ /* 0x000fe2000f8e00ff */
[----:B------:R-:W-:Y:S01]  /*1a4d0*/  UIMAD UR6, UR10, UR6, URZ ;  /* 0x000000060a0672a4 */ /* 0x000fe2000f8e023f */
[----:B------:R-:W-:Y:S01]  /*1a4e0*/  ISETP.GE.AND P3, PT, R36, 0x1, PT ;  /* 0x000000012400780c */ /* 0x000fe20003f66270 */
[----:B------:R-:W-:Y:S01]  /*1a4f0*/  BSSY B1, `(.L_x_39) ;  /* 0x000000f000017945 */ /* 0x000fe20003800000 */
[----:B------:R-:W-:Y:S01]  /*1a500*/  IMAD.WIDE.U32 R32, R2, UR12, R32 ;  /* 0x0000000c02207c25 */ /* 0x000fe2000f8e0020 */
[----:B------:R-:W-:-:S03]  /*1a510*/  UIMAD UR6, UR12, UR7, UR6 ;  /* 0x000000070c0672a4 */ /* 0x000fc6000f8e0206 */
[----:B------:R-:W-:-:S03]  /*1a520*/  IMAD.MOV.U32 R38, RZ, RZ, R32 ;  /* 0x000000ffff267224 */ /* 0x000fc600078e0020 */
[----:B------:R-:W-:Y:S01]  /*1a530*/  VIADD R39, R33, UR6 ;  /* 0x0000000621277c36 */ /* 0x000fe20008000000 */
[----:B------:R-:W-:Y:S02]  /*1a540*/  ULDC.64 UR6, c[0x0][0x5b0] ;  /* 0x00016c0000067ab9 */ /* 0x000fe40000000a00 */
[----:B------:R-:W-:Y:S02]  /*1a550*/  IMAD R2, R35, UR6, RZ ;  /* 0x0000000623027c24 */ /* 0x000fe4000f8e02ff */
[----:B------:R-:W-:-:S04]  /*1a560*/  IMAD.WIDE.U32 R32, R34, UR6, R38 ;  /* 0x0000000622207c25 */ /* 0x000fc8000f8e0026 */
[----:B------:R-:W-:Y:S01]  /*1a570*/  IMAD R2, R34, UR7, R2 ;  /* 0x0000000722027c24 */ /* 0x000fe2000f8e0202 */
[----:B------:R-:W-:-:S04]  /*1a580*/  IADD3 R32, P0, R32, UR8, RZ ;  /* 0x0000000820207c10 */ /* 0x000fc8000ff1e0ff */
[--C-:B------:R-:W-:Y:S02]  /*1a590*/  IADD3.X R33, R33, UR9, R2.reuse, P0, !PT ;  /* 0x0000000921217c10 */ /* 0x100fe400087fe402 */
[----:B------:R-:W-:Y:S02]  /*1a5a0*/  ISETP.LT.OR P0, PT, R0, 0x1, !P3 ;  /* 0x000000010000780c */ /* 0x000fe40005f01670 */
[----:B------:R-:W-:-:S11]  /*1a5b0*/  PRMT R2, RZ, 0x7610, R2 ;  /* 0x00007610ff027816 */ /* 0x000fd60000000002 */
[----:B------:R-:W-:Y:S05]  /*1a5c0*/  @P0 BRA `(.L_x_40) ;  /* 0x0000000000040947 */ /* 0x000fea0003800000 */
[----:B------:R0:W5:Y:S02]  /*1a5d0*/  LDG.E.U8 R2, desc[UR18][R32.64] ;  /* 0x0000001220027981 */ /* 0x000164000c1e1100 */
.L_x_40:
[----:B------:R-:W-:Y:S05]  /*1a5e0*/  BSYNC B1 ;  /* 0x0000000000017941 */ /* 0x000fea0003800000 */
.L_x_39:
[----:B-----5:R-:W-:Y:S01]  /*1a5f0*/  LOP3.LUT R2, R2, 0xff, RZ, 0xc0, !PT ;  /* 0x000000ff02027812 */ /* 0x020fe200078ec0ff */
[----:B------:R-:W-:Y:S01]  /*1a600*/  BSSY B1, `(.L_x_41) ;  /* 0x000000b000017945 */ /* 0x000fe20003800000 */
[----:B------:R-:W-:Y:S02]  /*1a610*/  ISETP.LT.OR P1, PT, R0, 0x2, !P3 ;  /* 0x000000020000780c */ /* 0x000fe40005f21670 */
[----:B------:R-:W-:-:S05]  /*1a620*/  F2FP.F16.E4M3.UNPACK_B R2, R2 ;  /* 0x00000002ff02723e */ /* 0x000fca00020006ff */
[----:B------:R-:W-:-:S05]  /*1a630*/  HADD2.F32 R2, -RZ, R2.H0_H0 ;  /* 0x20000002ff027230 */ /* 0x000fca0000004100 */
[----:B------:R-:W-:-:S04]  /*1a640*/  FMUL R2, R2, UR24 ;  /* 0x0000001802027c20 */ /* 0x000fc80008400000 */
[--C-:B------:R-:W-:Y:S01]  /*1a650*/  FFMA R3, R3, UR17, R2.reuse ;  /* 0x0000001103037c23 */ /* 0x100fe20008000002 */
[----:B------:R-:W-:-:S04]  /*1a660*/  PRMT R2, RZ, 0x7610, R2 ;  /* 0x00007610ff027816 */ /* 0x000fc80000000002 */
[----:B------:R-:W-:-:S05]  /*1a670*/  F2FP.SATFINITE.E4M3.F32.PACK_AB_MERGE_C R3, RZ, R3, RZ ;  /* 0x00000003ff03723e */ /* 0x000fca00048070ff */
[----:B------:R2:W-:Y:S01]  /*1a680*/  @!P0 STG.E.U8 desc[UR18][R24.64], R3 ;  /* 0x0000000318008986 */ /* 0x0005e2000c101112 */
[----:B------:R-:W-:Y:S05]  /*1a690*/  @P1 BRA `(.L_x_42) ;  /* 0x0000000000041947 */ /* 0x000fea0003800000 */
[----:B------:R3:W5:Y:S02]  /*1a6a0*/  LDG.E.U8 R2, desc[UR18][R32.64+0x1] ;  /* 0x0000011220027981 */ /* 0x000764000c1e1100 */
.L_x_42:
[----:B------:R-:W-:Y:S05]  /*1a6b0*/  BSYNC B1 ;  /* 0x0000000000017941 */ /* 0x000fea0003800000 */
.L_x_41:
[----:B-----5:R-:W-:Y:S01]  /*1a6c0*/  LOP3.LUT R2, R2, 0xff, RZ, 0xc0, !PT ;  /* 0x000000ff02027812 */ /* 0x020fe200078ec0ff */
[----:B------:R-:W-:Y:S01]  /*1a6d0*/  BSSY B1, `(.L_x_43) ;  /* 0x0000013000017945 */ /* 0x000fe20003800000 */
[----:B------:R-:W-:Y:S02]  /*1a6e0*/  ISETP.GE.AND P2, PT, R36, 0x9, PT ;  /* 0x000000092400780c */ /* 0x000fe40003f46270 */
[----:B------:R-:W-:-:S05]  /*1a6f0*/  F2FP.F16.E4M3.UNPACK_B R2, R2 ;  /* 0x00000002ff02723e */ /* 0x000fca00020006ff */
[----:B------:R-:W-:-:S05]  /*1a700*/  HADD2.F32 R2, -RZ, R2.H0_H0 ;  /* 0x20000002ff027230 */ /* 0x000fca0000004100 */
[----:B------:R-:W-:-:S04]  /*1a710*/  FMUL R2, R2, UR24 ;  /* 0x0000001802027c20 */ /* 0x000fc80008400000 */
[----:B------:R-:W-:Y:S01]  /*1a720*/  FFMA R4, R4, UR17, R2 ;  /* 0x0000001104047c23 */ /* 0x000fe20008000002 */
[----:B------:R-:W-:-:S04]  /*1a730*/  IADD3 R2, P0, R34, 0x8, RZ ;  /* 0x0000000822027810 */ /* 0x000fc80007f1e0ff */
[----:B------:R-:W-:Y:S01]  /*1a740*/  F2FP.SATFINITE.E4M3.F32.PACK_AB_MERGE_C R4, RZ, R4, RZ ;  /* 0x00000004ff04723e */ /* 0x000fe200048070ff */
[----:B--2---:R-:W-:-:S04]  /*1a750*/  IMAD.X R3, RZ, RZ, R35, P0 ;  /* 0x000000ffff037224 */ /* 0x004fc800000e0623 */
[----:B------:R-:W-:Y:S01]  /*1a760*/  IMAD R3, R3, UR6, RZ ;  /* 0x0000000603037c24 */ /* 0x000fe2000f8e02ff */
[----:B------:R2:W-:Y:S03]  /*1a770*/  @!P1 STG.E.U8 desc[UR18][R24.64+0x1], R4 ;  /* 0x0000010418009986 */ /* 0x0005e6000c101112 */
[C---:B--2---:R-:W-:Y:S02]  /*1a780*/  IMAD R4, R2.reuse, UR7, R3 ;  /* 0x0000000702047c24 */ /* 0x044fe4000f8e0203 */
[----:B------:R-:W-:-:S03]  /*1a790*/  IMAD.WIDE.U32 R2, R2, UR6, R38 ;  /* 0x0000000602027c25 */ /* 0x000fc6000f8e0026 */
[----:B------:R-:W-:-:S04]  /*1a7a0*/  IADD3 R2, P0, R2, UR8, RZ ;  /* 0x0000000802027c10 */ /* 0x000fc8000ff1e0ff */
[--C-:B------:R-:W-:Y:S02]  /*1a7b0*/  IADD3.X R3, R3, UR9, R4.reuse, P0, !PT ;  /* 0x0000000903037c10 */ /* 0x100fe400087fe404 */
[----:B------:R-:W-:Y:S02]  /*1a7c0*/  ISETP.LT.OR P0, PT, R0, 0x1, !P2 ;  /* 0x000000010000780c */ /* 0x000fe40005701670 */
[----:B------:R-:W-:-:S11]  /*1a7d0*/  PRMT R4, RZ, 0x7610, R4 ;  /* 0x00007610ff047816 */ /* 0x000fd60000000004 */
[----:B------:R-:W-:Y:S05]  /*1a7e0*/  @P0 BRA `(.L_x_44) ;  /* 0x0000000000040947 */ /* 0x000fea0003800000 */
[----:B------:R2:W5:Y:S02]  /*1a7f0*/  LDG.E.U8 R4, desc[UR18][R2.64] ;  /* 0x0000001202047981 */ /* 0x000564000c1e1100 */
.L_x_44:
[----:B------:R-:W-:Y:S05]  /*1a800*/  BSYNC B1 ;  /* 0x0000000000017941 */ /* 0x000fea0003800000 */
.L_x_43:
        /* <DEDUP_REMOVED lines=12> */
.L_x_46:
[----:B------:R-:W-:Y:S05]  /*1a8d0*/  BSYNC B1 ;  /* 0x0000000000017941 */ /* 0x000fea0003800000 */
.L_x_45:
        /* <DEDUP_REMOVED lines=12> */
.L_x_48:
[----:B------:R-:W-:Y:S05]  /*1a9a0*/  BSYNC B1 ;  /* 0x0000000000017941 */ /* 0x000fea0003800000 */
.L_x_47:
        /* <DEDUP_REMOVED lines=12> */
.L_x_50:
[----:B------:R-:W-:Y:S05]  /*1aa70*/  BSYNC B1 ;  /* 0x0000000000017941 */ /* 0x000fea0003800000 */
.L_x_49:
        /* <DEDUP_REMOVED lines=12> */
.L_x_52:
[----:B------:R-:W-:Y:S05]  /*1ab40*/  BSYNC B1 ;  /* 0x0000000000017941 */ /* 0x000fea0003800000 */
.L_x_51:
        /* <DEDUP_REMOVED lines=12> */
.L_x_54:
[----:B------:R-:W-:Y:S05]  /*1ac10*/  BSYNC B1 ;  /* 0x0000000000017941 */ /* 0x000fea0003800000 */
.L_x_53:
        /* <DEDUP_REMOVED lines=12> */
.L_x_56:
[----:B------:R-:W-:Y:S05]  /*1ace0*/  BSYNC B1 ;  /* 0x0000000000017941 */ /* 0x000fea0003800000 */
.L_x_55:
        /* <DEDUP_REMOVED lines=12> */
.L_x_58:
[----:B------:R-:W-:Y:S05]  /*1adb0*/  BSYNC B1 ;  /* 0x0000000000017941 */ /* 0x000fea0003800000 */
.L_x_57:
        /* <DEDUP_REMOVED lines=12> */
.L_x_60:
[----:B------:R-:W-:Y:S05]  /*1ae80*/  BSYNC B1 ;  /* 0x0000000000017941 */ /* 0x000fea0003800000 */
.L_x_59:
        /* <DEDUP_REMOVED lines=12> */
.L_x_62:
[----:B------:R-:W-:Y:S05]  /*1af50*/  BSYNC B1 ;  /* 0x0000000000017941 */ /* 0x000fea0003800000 */
.L_x_61:
        /* <DEDUP_REMOVED lines=12> */
.L_x_64:
[----:B------:R-:W-:Y:S05]  /*1b020*/  BSYNC B1 ;  /* 0x0000000000017941 */ /* 0x000fea0003800000 */
.L_x_63:
        /* <DEDUP_REMOVED lines=12> */
.L_x_66:
[----:B------:R-:W-:Y:S05]  /*1b0f0*/  BSYNC B1 ;  /* 0x0000000000017941 */ /* 0x000fea0003800000 */
.L_x_65:
        /* <DEDUP_REMOVED lines=12> */
.L_x_68:
[----:B------:R-:W-:Y:S05]  /*1b1c0*/  BSYNC B1 ;  /* 0x0000000000017941 */ /* 0x000fea0003800000 */
.L_x_67:
        /* <DEDUP_REMOVED lines=12> */
.L_x_70:
[----:B------:R-:W-:Y:S05]  /*1b290*/  BSYNC B1 ;  /* 0x0000000000017941 */ /* 0x000fea0003800000 */
.L_x_69:
        /* <DEDUP_REMOVED lines=12> */
.L_x_72:
[----:B------:R-:W-:Y:S05]  /*1b360*/  BSYNC B1 ;  /* 0x0000000000017941 */ /* 0x000fea0003800000 */
.L_x_71:
        /* <DEDUP_REMOVED lines=12> */
.L_x_74:
[----:B------:R-:W-:Y:S05]  /*1b430*/  BSYNC B1 ;  /* 0x0000000000017941 */ /* 0x000fea0003800000 */
.L_x_73:
        /* <DEDUP_REMOVED lines=12> */
.L_x_76:
[----:B------:R-:W-:Y:S05]  /*1b500*/  BSYNC B1 ;  /* 0x0000000000017941 */ /* 0x000fea0003800000 */
.L_x_75:
        /* <DEDUP_REMOVED lines=12> */
.L_x_78:
[----:B------:R-:W-:Y:S05]  /*1b5d0*/  BSYNC B1 ;  /* 0x0000000000017941 */ /* 0x000fea0003800000 */
.L_x_77:
        /* <DEDUP_REMOVED lines=12> */
.L_x_80:
[----:B------:R-:W-:Y:S05]  /*1b6a0*/  BSYNC B1 ;  /* 0x0000000000017941 */ /* 0x000fea0003800000 */
.L_x_79:
        /* <DEDUP_REMOVED lines=12> */
.L_x_82:
[----:B------:R-:W-:Y:S05]  /*1b770*/  BSYNC B1 ;  /* 0x0000000000017941 */ /* 0x000fea0003800000 */
.L_x_81:
        /* <DEDUP_REMOVED lines=12> */
.L_x_84:
[----:B------:R-:W-:Y:S05]  /*1b840*/  BSYNC B1 ;  /* 0x0000000000017941 */ /* 0x000fea0003800000 */
.L_x_83:
        /* <DEDUP_REMOVED lines=12> */
.L_x_86:
[----:B------:R-:W-:Y:S05]  /*1b910*/  BSYNC B1 ;  /* 0x0000000000017941 */ /* 0x000fea0003800000 */
.L_x_85:
        /* <DEDUP_REMOVED lines=12> */
.L_x_88:
[----:B------:R-:W-:Y:S05]  /*1b9e0*/  BSYNC B1 ;  /* 0x0000000000017941 */ /* 0x000fea0003800000 */
.L_x_87:
        /* <DEDUP_REMOVED lines=12> */
.L_x_90:
[----:B------:R-:W-:Y:S05]  /*1bab0*/  BSYNC B1 ;  /* 0x0000000000017941 */ /* 0x000fea0003800000 */
.L_x_89:
        /* <DEDUP_REMOVED lines=12> */
.L_x_92:
[----:B------:R-:W-:Y:S05]  /*1bb80*/  BSYNC B1 ;  /* 0x0000000000017941 */ /* 0x000fea0003800000 */
.L_x_91:
        /* <DEDUP_REMOVED lines=12> */
.L_x_94:
[----:B------:R-:W-:Y:S05]  /*1bc50*/  BSYNC B1 ;  /* 0x0000000000017941 */ /* 0x000fea0003800000 */
.L_x_93:
        /* <DEDUP_REMOVED lines=12> */
.L_x_96:
[----:B------:R-:W-:Y:S05]  /*1bd20*/  BSYNC B1 ;  /* 0x0000000000017941 */ /* 0x000fea0003800000 */
.L_x_95:
        /* <DEDUP_REMOVED lines=12> */
.L_x_98:
[----:B------:R-:W-:Y:S05]  /*1bdf0*/  BSYNC B1 ;  /* 0x0000000000017941 */ /* 0x000fea0003800000 */
.L_x_97:
        /* <DEDUP_REMOVED lines=12> */
.L_x_100:
[----:B------:R-:W-:Y:S05]  /*1bec0*/  BSYNC B1 ;  /* 0x0000000000017941 */ /* 0x000fea0003800000 */
.L_x_99:
        /* <DEDUP_REMOVED lines=12> */
.L_x_102:
[----:B------:R-:W-:Y:S05]  /*1bf90*/  BSYNC B1 ;  /* 0x0000000000017941 */ /* 0x000fea0003800000 */
.L_x_101:
        /* <DEDUP_REMOVED lines=12> */
.L_x_104:
[----:B------:R-:W-:Y:S05]  /*1c060*/  BSYNC B1 ;  /* 0x0000000000017941 */ /* 0x000fea0003800000 */
.L_x_103:
        /* <DEDUP_REMOVED lines=12> */
.L_x_106:
[----:B------:R-:W-:Y:S05]  /*1c130*/  BSYNC B1 ;  /* 0x0000000000017941 */ /* 0x000fea0003800000 */
.L_x_105:
        /* <DEDUP_REMOVED lines=12> */
.L_x_108:
[----:B------:R-:W-:Y:S05]  /*1c200*/  BSYNC B1 ;  /* 0x0000000000017941 */ /* 0x000fea0003800000 */
.L_x_107:
        /* <DEDUP_REMOVED lines=12> */
.L_x_110:
[----:B------:R-:W-:Y:S05]  /*1c2d0*/  BSYNC B1 ;  /* 0x0000000000017941 */ /* 0x000fea0003800000 */
.L_x_109:
        /* <DEDUP_REMOVED lines=12> */
.L_x_112:
[----:B------:R-:W-:Y:S05]  /*1c3a0*/  BSYNC B1 ;  /* 0x0000000000017941 */ /* 0x000fea0003800000 */
.L_x_111:
        /* <DEDUP_REMOVED lines=12> */
.L_x_114:
[----:B------:R-:W-:Y:S05]  /*1c470*/  BSYNC B1 ;  /* 0x0000000000017941 */ /* 0x000fea0003800000 */
.L_x_113:
        /* <DEDUP_REMOVED lines=12> */
.L_x_116:
[----:B------:R-:W-:Y:S05]  /*1c540*/  BSYNC B1 ;  /* 0x0000000000017941 */ /* 0x000fea0003800000 */
.L_x_115:
        /* <DEDUP_REMOVED lines=12> */
.L_x_118:
[----:B------:R-:W-:Y:S05]  /*1c610*/  BSYNC B1 ;  /* 0x0000000000017941 */ /* 0x000fea0003800000 */
.L_x_117:
        /* <DEDUP_REMOVED lines=12> */
.L_x_120:
[----:B------:R-:W-:Y:S05]  /*1c6e0*/  BSYNC B1 ;  /* 0x0000000000017941 */ /* 0x000fea0003800000 */
.L_x_119:
        /* <DEDUP_REMOVED lines=12> */
.L_x_122:
[----:B------:R-:W-:Y:S05]  /*1c7b0*/  BSYNC B1 ;  /* 0x0000000000017941 */ /* 0x000fea0003800000 */
.L_x_121:
        /* <DEDUP_REMOVED lines=12> */
.L_x_124:
[----:B------:R-:W-:Y:S05]  /*1c880*/  BSYNC B1 ;  /* 0x0000000000017941 */ /* 0x000fea0003800000 */
.L_x_123:
        /* <DEDUP_REMOVED lines=12> */
.L_x_126:
[----:B------:R-:W-:Y:S05]  /*1c950*/  BSYNC B1 ;  /* 0x0000000000017941 */ /* 0x000fea0003800000 */
.L_x_125:
[----:B----4-:R-:W4:Y:S01]  /*1c960*/  LDL.LU R5, [R1+0x300] ;  /* 0x0003000001057983 */ /* 0x010f220000300800 */
[----:B-----5:R-:W-:Y:S01]  /*1c970*/  LOP3.LUT R4, R4, 0xff, RZ, 0xc0, !PT ;  /* 0x000000ff04047812 */ /* 0x020fe200078ec0ff */
[----:B------:R-:W-:Y:S01]  /*1c980*/  BSSY B1, `(.L_x_127) ;  /* 0x000000b000017945 */ /* 0x000fe20003800000 */
[----:B------:R-:W-:Y:S02]  /*1c990*/  ISETP.LT.OR P0, PT, R0, 0x59, !P3 ;  /* 0x000000590000780c */ /* 0x000fe40005f01670 */
[----:B------:R-:W-:-:S05]  /*1c9a0*/  F2FP.F16.E4M3.UNPACK_B R4, R4 ;  /* 0x00000004ff04723e */ /* 0x000fca00020006ff */
[----:B------:R-:W-:-:S05]  /*1c9b0*/  HADD2.F32 R4, -RZ, R4.H0_H0 ;  /* 0x20000004ff047230 */ /* 0x000fca0000004100 */
[----:B------:R-:W-:-:S04]  /*1c9c0*/  FMUL R4, R4, UR24 ;  /* 0x0000001804047c20 */ /* 0x000fc80008400000 */
[----:B----4-:R-:W-:-:S05]  /*1c9d0*/  FFMA R4, R5, UR17, R4 ;  /* 0x0000001105047c23 */ /* 0x010fca0008000004 */
[----:B------:R-:W-:Y:S02]  /*1c9e0*/  F2FP.SATFINITE.E4M3.F32.PACK_AB_MERGE_C R5, RZ, R4, RZ ;  /* 0x00000004ff05723e */ /* 0x000fe400048070ff */
[----:B------:R-:W-:-:S03]  /*1c9f0*/  PRMT R4, RZ, 0x7610, R4 ;  /* 0x00007610ff047816 */ /* 0x000fc60000000004 */
[----:B------:R4:W-:Y:S01]  /*1ca00*/  @!P1 STG.E.U8 desc[UR18][R26.64+0x51], R5 ;  /* 0x000051051a009986 */ /* 0x0009e2000c101112 */
[----:B------:R-:W-:Y:S05]  /*1ca10*/  @P0 BRA `(.L_x_128) ;  /* 0x0000000000040947 */ /* 0x000fea0003800000 */
[----:B------:R0:W5:Y:S02]  /*1ca20*/  LDG.E.U8 R4, desc[UR18][R32.64+0x58] ;  /* 0x0000581220047981 */ /* 0x000164000c1e1100 */
.L_x_128:
[----:B------:R-:W-:Y:S05]  /*1ca30*/  BSYNC B1 ;  /* 0x0000000000017941 */ /* 0x000fea0003800000 */
.L_x_127:
        /* <DEDUP_REMOVED lines=13> */
.L_x_130:
[----:B------:R-:W-:Y:S05]  /*1cb10*/  BSYNC B1 ;  /* 0x0000000000017941 */ /* 0x000fea0003800000 */
.L_x_129:
        /* <DEDUP_REMOVED lines=13> */
.L_x_132:
[----:B------:R-:W-:Y:S05]  /*1cbf0*/  BSYNC B1 ;  /* 0x0000000000017941 */ /* 0x000fea0003800000 */
.L_x_131:
        /* <DEDUP_REMOVED lines=13> */
.L_x_134:
[----:B------:R-:W-:Y:S05]  /*1ccd0*/  BSYNC B1 ;  /* 0x0000000000017941 */ /* 0x000fea0003800000 */
.L_x_133:
        /* <DEDUP_REMOVED lines=13> */
.L_x_136:
[----:B------:R-:W-:Y:S05]  /*1cdb0*/  BSYNC B1 ;  /* 0x0000000000017941 */ /* 0x000fea0003800000 */
.L_x_135:
        /* <DEDUP_REMOVED lines=13> */
.L_x_138:
[----:B------:R-:W-:Y:S05]  /*1ce90*/  BSYNC B1 ;  /* 0x0000000000017941 */ /* 0x000fea0003800000 */
.L_x_137:
        /* <DEDUP_REMOVED lines=13> */
.L_x_140:
[----:B------:R-:W-:Y:S05]  /*1cf70*/  BSYNC B1 ;  /* 0x0000000000017941 */ /* 0x000fea0003800000 */
.L_x_139:
        /* <DEDUP_REMOVED lines=13> */
.L_x_142:
[----:B------:R-:W-:Y:S05]  /*1d050*/  BSYNC B1 ;  /* 0x0000000000017941 */ /* 0x000fea0003800000 */
.L_x_141:
        /* <DEDUP_REMOVED lines=13> */
.L_x_144:
[----:B------:R-:W-:Y:S05]  /*1d130*/  BSYNC B1 ;  /* 0x0000000000017941 */ /* 0x000fea0003800000 */
.L_x_143:
        /* <DEDUP_REMOVED lines=13> */
.L_x_146:
[----:B------:R-:W-:Y:S05]  /*1d210*/  BSYNC B1 ;  /* 0x0000000000017941 */ /* 0x000fea0003800000 */
.L_x_145:
        /* <DEDUP_REMOVED lines=13> */
.L_x_148:
[----:B------:R-:W-:Y:S05]  /*1d2f0*/  BSYNC B1 ;  /* 0x0000000000017941 */ /* 0x000fea0003800000 */
.L_x_147:
        /* <DEDUP_REMOVED lines=13> */
.L_x_150:
[----:B------:R-:W-:Y:S05]  /*1d3d0*/  BSYNC B1 ;  /* 0x0000000000017941 */ /* 0x000fea0003800000 */
.L_x_149:
        /* <DEDUP_REMOVED lines=13> */
.L_x_152:
[----:B------:R-:W-:Y:S05]  /*1d4b0*/  BSYNC B1 ;  /* 0x0000000000017941 */ /* 0x000fea0003800000 */
.L_x_151:
        /* <DEDUP_REMOVED lines=13> */
.L_x_154:
[----:B------:R-:W-:Y:S05]  /*1d590*/  BSYNC B1 ;  /* 0x0000000000017941 */ /* 0x000fea0003800000 */
.L_x_153:
        /* <DEDUP_REMOVED lines=13> */
.L_x_156:
[----:B------:R-:W-:Y:S05]  /*1d670*/  BSYNC B1 ;  /* 0x0000000000017941 */ /* 0x000fea0003800000 */
.L_x_155:
        /* <DEDUP_REMOVED lines=13> */
.L_x_158:
[----:B------:R-:W-:Y:S05]  /*1d750*/  BSYNC B1 ;  /* 0x0000000000017941 */ /* 0x000fea0003800000 */
.L_x_157:
        /* <DEDUP_REMOVED lines=13> */
.L_x_160:
[----:B------:R-:W-:Y:S05]  /*1d830*/  BSYNC B1 ;  /* 0x0000000000017941 */ /* 0x000fea0003800000 */
.L_x_159:
        /* <DEDUP_REMOVED lines=13> */
.L_x_162:
[----:B------:R-:W-:Y:S05]  /*1d910*/  BSYNC B1 ;  /* 0x0000000000017941 */ /* 0x000fea0003800000 */
.L_x_161:
        /* <DEDUP_REMOVED lines=13> */
.L_x_164:
[----:B------:R-:W-:Y:S05]  /*1d9f0*/  BSYNC B1 ;  /* 0x0000000000017941 */ /* 0x000fea0003800000 */
.L_x_163:
        /* <DEDUP_REMOVED lines=13> */
.L_x_166:
[----:B------:R-:W-:Y:S05]  /*1dad0*/  BSYNC B1 ;  /* 0x0000000000017941 */ /* 0x000fea0003800000 */
.L_x_165:
        /* <DEDUP_REMOVED lines=13> */
.L_x_168:
[----:B------:R-:W-:Y:S05]  /*1dbb0*/  BSYNC B1 ;  /* 0x0000000000017941 */ /* 0x000fea0003800000 */
.L_x_167:
        /* <DEDUP_REMOVED lines=13> */
.L_x_170:
[----:B------:R-:W-:Y:S05]  /*1dc90*/  BSYNC B1 ;  /* 0x0000000000017941 */ /* 0x000fea0003800000 */
.L_x_169:
        /* <DEDUP_REMOVED lines=13> */
.L_x_172:
[----:B------:R-:W-:Y:S05]  /*1dd70*/  BSYNC B1 ;  /* 0x0000000000017941 */ /* 0x000fea0003800000 */
.L_x_171:
        /* <DEDUP_REMOVED lines=13> */
.L_x_174:
[----:B------:R-:W-:Y:S05]  /*1de50*/  BSYNC B1 ;  /* 0x0000000000017941 */ /* 0x000fea0003800000 */
.L_x_173:
        /* <DEDUP_REMOVED lines=13> */
.L_x_176:
[----:B------:R-:W-:Y:S05]  /*1df30*/  BSYNC B1 ;  /* 0x0000000000017941 */ /* 0x000fea0003800000 */
.L_x_175:
        /* <DEDUP_REMOVED lines=13> */
.L_x_178:
[----:B------:R-:W-:Y:S05]  /*1e010*/  BSYNC B1 ;  /* 0x0000000000017941 */ /* 0x000fea0003800000 */
.L_x_177:
        /* <DEDUP_REMOVED lines=13> */
.L_x_180:
[----:B------:R-:W-:Y:S05]  /*1e0f0*/  BSYNC B1 ;  /* 0x0000000000017941 */ /* 0x000fea0003800000 */
.L_x_179:
        /* <DEDUP_REMOVED lines=13> */
.L_x_182:
[----:B------:R-:W-:Y:S05]  /*1e1d0*/  BSYNC B1 ;  /* 0x0000000000017941 */ /* 0x000fea0003800000 */
.L_x_181:
        /* <DEDUP_REMOVED lines=13> */
.L_x_184:
[----:B------:R-:W-:Y:S05]  /*1e2b0*/  BSYNC B1 ;  /* 0x0000000000017941 */ /* 0x000fea0003800000 */
.L_x_183:
        /* <DEDUP_REMOVED lines=13> */
.L_x_186:
[----:B------:R-:W-:Y:S05]  /*1e390*/  BSYNC B1 ;  /* 0x0000000000017941 */ /* 0x000fea0003800000 */
.L_x_185:
        /* <DEDUP_REMOVED lines=13> */
.L_x_188:
[----:B------:R-:W-:Y:S05]  /*1e470*/  BSYNC B1 ;  /* 0x0000000000017941 */ /* 0x000fea0003800000 */
.L_x_187:
        /* <DEDUP_REMOVED lines=13> */
.L_x_190:
[----:B------:R-:W-:Y:S05]  /*1e550*/  BSYNC B1 ;  /* 0x0000000000017941 */ /* 0x000fea0003800000 */
.L_x_189:
        /* <DEDUP_REMOVED lines=13> */
.L_x_192:
[----:B------:R-:W-:Y:S05]  /*1e630*/  BSYNC B1 ;  /* 0x0000000000017941 */ /* 0x000fea0003800000 */
.L_x_191:
        /* <DEDUP_REMOVED lines=13> */
.L_x_194:
[----:B------:R-:W-:Y:S05]  /*1e710*/  BSYNC B1 ;  /* 0x0000000000017941 */ /* 0x000fea0003800000 */
.L_x_193:
        /* <DEDUP_REMOVED lines=13> */
.L_x_196:
[----:B------:R-:W-:Y:S05]  /*1e7f0*/  BSYNC B1 ;  /* 0x0000000000017941 */ /* 0x000fea0003800000 */
.L_x_195:
        /* <DEDUP_REMOVED lines=13> */
.L_x_198:
[----:B------:R-:W-:Y:S05]  /*1e8d0*/  BSYNC B1 ;  /* 0x0000000000017941 */ /* 0x000fea0003800000 */
.L_x_197:
        /* <DEDUP_REMOVED lines=13> */
.L_x_200:
[----:B------:R-:W-:Y:S05]  /*1e9b0*/  BSYNC B1 ;  /* 0x0000000000017941 */ /* 0x000fea0003800000 */
.L_x_199:
        /* <DEDUP_REMOVED lines=13> */
.L_x_202:
[----:B------:R-:W-:Y:S05]  /*1ea90*/  BSYNC B1 ;  /* 0x0000000000017941 */ /* 0x000fea0003800000 */
.L_x_201:
        /* <DEDUP_REMOVED lines=13> */
.L_x_204:
[----:B------:R-:W-:Y:S05]  /*1eb70*/  BSYNC B1 ;  /* 0x0000000000017941 */ /* 0x000fea0003800000 */
.L_x_203:
        /* <DEDUP_REMOVED lines=13> */
.L_x_206:
[----:B------:R-:W-:Y:S05]  /*1ec50*/  BSYNC B1 ;  /* 0x0000000000017941 */ /* 0x000fea0003800000 */
.L_x_205:
        /* <DEDUP_REMOVED lines=13> */
.L_x_208:
[----:B------:R-:W-:Y:S05]  /*1ed30*/  BSYNC B1 ;  /* 0x0000000000017941 */ /* 0x000fea0003800000 */
.L_x_207:
        /* <DEDUP_REMOVED lines=13> */
.L_x_210:
[----:B------:R-:W-:Y:S05]  /*1ee10*/  BSYNC B1 ;  /* 0x0000000000017941 */ /* 0x000fea0003800000 */
.L_x_209:
        /* <DEDUP_REMOVED lines=13> */
.L_x_212:
[----:B------:R-:W-:Y:S05]  /*1eef0*/  BSYNC B1 ;  /* 0x0000000000017941 */ /* 0x000fea0003800000 */
.L_x_211:
        /* <DEDUP_REMOVED lines=13> */
.L_x_214:
[----:B------:R-:W-:Y:S05]  /*1efd0*/  BSYNC B1 ;  /* 0x0000000000017941 */ /* 0x000fea0003800000 */
.L_x_213:
        /* <DEDUP_REMOVED lines=13> */
.L_x_216:
[----:B------:R-:W-:Y:S05]  /*1f0b0*/  BSYNC B1 ;  /* 0x0000000000017941 */ /* 0x000fea0003800000 */
.L_x_215:
        /* <DEDUP_REMOVED lines=13> */
.L_x_218:
[----:B------:R-:W-:Y:S05]  /*1f190*/  BSYNC B1 ;  /* 0x0000000000017941 */ /* 0x000fea0003800000 */
.L_x_217:
        /* <DEDUP_REMOVED lines=13> */
.L_x_220:
[----:B------:R-:W-:Y:S05]  /*1f270*/  BSYNC B1 ;  /* 0x0000000000017941 */ /* 0x000fea0003800000 */
.L_x_219:
        /* <DEDUP_REMOVED lines=13> */
.L_x_222:
[----:B------:R-:W-:Y:S05]  /*1f350*/  BSYNC B1 ;  /* 0x0000000000017941 */ /* 0x000fea0003800000 */
.L_x_221:
        /* <DEDUP_REMOVED lines=13> */
.L_x_224:
[----:B------:R-:W-:Y:S05]  /*1f430*/  BSYNC B1 ;  /* 0x0000000000017941 */ /* 0x000fea0003800000 */
.L_x_223:
        /* <DEDUP_REMOVED lines=13> */
.L_x_226:
[----:B------:R-:W-:Y:S05]  /*1f510*/  BSYNC B1 ;  /* 0x0000000000017941 */ /* 0x000fea0003800000 */
.L_x_225:
        /* <DEDUP_REMOVED lines=13> */
.L_x_228:
[----:B------:R-:W-:Y:S05]  /*1f5f0*/  BSYNC B1 ;  /* 0x0000000000017941 */ /* 0x000fea0003800000 */
.L_x_227:
        /* <DEDUP_REMOVED lines=13> */
.L_x_230:
[----:B------:R-:W-:Y:S05]  /*1f6d0*/  BSYNC B1 ;  /* 0x0000000000017941 */ /* 0x000fea0003800000 */
.L_x_229:
[----:B0-----:R-:W2:Y:S01]  /*1f6e0*/  LDL.LU R9, [R1+0x3d0] ;  /* 0x0003d00001097983 */ /* 0x001ea20000300800 */
[----:B-----5:R-:W-:Y:S01]  /*1f6f0*/  LOP3.LUT R4, R4, 0xff, RZ, 0xc0, !PT ;  /* 0x000000ff04047812 */ /* 0x020fe200078ec0ff */
[----:B------:R-:W-:Y:S01]  /*1f700*/  BSSY B1, `(.L_x_231) ;  /* 0x0000013000017945 */ /* 0x000fe20003800000 */
[----:B------:R-:W-:Y:S02]  /*1f710*/  IADD3 R6, P0, R34, 0x80, RZ ;  /* 0x0000008022067810 */ /* 0x000fe40007f1e0ff */
[----:B------:R-:W-:Y:S02]  /*1f720*/  F2FP.F16.E4M3.UNPACK_B R4, R4 ;  /* 0x00000004ff04723e */ /* 0x000fe400020006ff */
[----:B------:R-:W-:-:S03]  /*1f730*/  ISETP.GE.AND P1, PT, R36, 0x81, PT ;  /* 0x000000812400780c */ /* 0x000fc60003f26270 */
[----:B------:R-:W-:Y:S02]  /*1f740*/  HADD2.F32 R7, -RZ, R4.H0_H0 ;  /* 0x20000004ff077230 */ /* 0x000fe40000004100 */
[----:B------:R-:W-:Y:S01]  /*1f750*/  IMAD.X R4, RZ, RZ, R35, P0 ;  /* 0x000000ffff047224 */ /* 0x000fe200000e0623 */
[----:B------:R-:W-:Y:S02]  /*1f760*/  ISETP.LT.OR P0, PT, R0, 0x1, !P1 ;  /* 0x000000010000780c */ /* 0x000fe40004f01670 */
[----:B------:R-:W-:Y:S01]  /*1f770*/  FMUL R7, R7, UR24 ;  /* 0x0000001807077c20 */ /* 0x000fe20008400000 */
[----:B------:R-:W-:Y:S02]  /*1f780*/  IMAD R8, R4, UR6, RZ ;  /* 0x0000000604087c24 */ /* 0x000fe4000f8e02ff */
[----:B----4-:R-:W-:-:S04]  /*1f790*/  IMAD.WIDE.U32 R4, R6, UR6, R38 ;  /* 0x0000000606047c25 */ /* 0x010fc8000f8e0026 */
[----:B------:R-:W-:Y:S01]  /*1f7a0*/  IMAD R6, R6, UR7, R8 ;  /* 0x0000000706067c24 */ /* 0x000fe2000f8e0208 */
[----:B------:R-:W-:-:S04]  /*1f7b0*/  IADD3 R4, P6, R4, UR8, RZ ;  /* 0x0000000804047c10 */ /* 0x000fc8000ffde0ff */
[--C-:B------:R-:W-:Y:S02]  /*1f7c0*/  IADD3.X R5, R5, UR9, R6.reuse, P6, !PT ;  /* 0x0000000905057c10 */ /* 0x100fe4000b7fe406 */
[----:B------:R-:W-:Y:S01]  /*1f7d0*/  PRMT R6, RZ, 0x7610, R6 ;  /* 0x00007610ff067816 */ /* 0x000fe20000000006 */
[----:B--2---:R-:W-:-:S05]  /*1f7e0*/  FFMA R7, R9, UR17, R7 ;  /* 0x0000001109077c23 */ /* 0x004fca0008000007 */
[----:B------:R-:W-:-:S05]  /*1f7f0*/  F2FP.SATFINITE.E4M3.F32.PACK_AB_MERGE_C R7, RZ, R7, RZ ;  /* 0x00000007ff07723e */ /* 0x000fca00048070ff */
[----:B------:R0:W-:Y:S01]  /*1f800*/  @!P5 STG.E.U8 desc[UR18][R26.64+0xb9], R7 ;  /* 0x0000b9071a00d986 */ /* 0x0001e2000c101112 */
[----:B------:R-:W-:Y:S05]  /*1f810*/  @P0 BRA `(.L_x_232) ;  /* 0x0000000000040947 */ /* 0x000fea0003800000 */
[----:B------:R2:W5:Y:S02]  /*1f820*/  LDG.E.U8 R6, desc[UR18][R4.64] ;  /* 0x0000001204067981 */ /* 0x000564000c1e1100 */
.L_x_232:
[----:B------:R-:W-:Y:S05]  /*1f830*/  BSYNC B1 ;  /* 0x0000000000017941 */ /* 0x000fea0003800000 */
.L_x_231:
[----:B0-----:R-:W4:Y:S01]  /*1f840*/  LDL.LU R7, [R1+0x3d4] ;  /* 0x0003d40001077983 */ /* 0x001f220000300800 */
        /* <DEDUP_REMOVED lines=12> */
.L_x_234:
[----:B------:R-:W-:Y:S05]  /*1f910*/  BSYNC B1 ;  /* 0x0000000000017941 */ /* 0x000fea0003800000 */
.L_x_233:
[----:B------:R-:W2:Y:S01]  /*1f920*/  LDL.LU R8, [R1+0x3d8] ;  /* 0x0003d80001087983 */ /* 0x000ea20000300800 */
[----:B-----5:R-:W-:Y:S01]  /*1f930*/  LOP3.LUT R6, R6, 0xff, RZ, 0xc0, !PT ;  /* 0x000000ff06067812 */ /* 0x020fe200078ec0ff */
[----:B------:R-:W-:Y:S03]  /*1f940*/  BSSY B1, `(.L_x_235) ;  /* 0x0000013000017945 */ /* 0x000fe60003800000 */
[----:B------:R-:W-:-:S05]  /*1f950*/  F2FP.F16.E4M3.UNPACK_B R6, R6 ;  /* 0x00000006ff06723e */ /* 0x000fca00020006ff */
[----:B0-----:R-:W-:Y:S01]  /*1f960*/  HADD2.F32 R7, -RZ, R6.H0_H0 ;  /* 0x20000006ff077230 */ /* 0x001fe20000004100 */
[----:B------:R-:W-:-:S04]  /*1f970*/  IADD3 R6, P0, R34, 0x88, RZ ;  /* 0x0000008822067810 */ /* 0x000fc80007f1e0ff */
[----:B------:R-:W-:Y:S01]  /*1f980*/  FMUL R7, R7, UR24 ;  /* 0x0000001807077c20 */ /* 0x000fe20008400000 */
[----:B------:R-:W-:Y:S01]  /*1f990*/  IMAD.X R34, RZ, RZ, R35, P0 ;  /* 0x000000ffff227224 */ /* 0x000fe200000e0623 */
[----:B------:R-:W-:Y:S01]  /*1f9a0*/  ISETP.GE.AND P0, PT, R36, 0x89, PT ;  /* 0x000000892400780c */ /* 0x000fe20003f06270 */
[----:B------:R-:W-:-:S04]  /*1f9b0*/  IMAD.WIDE.U32 R38, R6, UR6, R38 ;  /* 0x0000000606267c25 */ /* 0x000fc8000f8e0026 */
[----:B------:R-:W-:Y:S02]  /*1f9c0*/  IMAD R34, R34, UR6, RZ ;  /* 0x0000000622227c24 */ /* 0x000fe4000f8e02ff */
[----:B--2---:R-:W-:-:S05]  /*1f9d0*/  FFMA R7, R8, UR17, R7 ;  /* 0x0000001108077c23 */ /* 0x004fca0008000007 */
[----:B------:R-:W-:Y:S01]  /*1f9e0*/  F2FP.SATFINITE.E4M3.F32.PACK_AB_MERGE_C R8, RZ, R7, RZ ;  /* 0x00000007ff08723e */ /* 0x000fe200048070ff */
[----:B------:R-:W-:Y:S01]  /*1f9f0*/  IMAD R7, R6, UR7, R34 ;  /* 0x0000000706077c24 */ /* 0x000fe2000f8e0222 */
[----:B------:R-:W-:-:S03]  /*1fa00*/  IADD3 R6, P6, R38, UR8, RZ ;  /* 0x0000000826067c10 */ /* 0x000fc6000ffde0ff */
[----:B------:R0:W-:Y:S01]  /*1fa10*/  @!P5 STG.E.U8 desc[UR18][R30.64+0x1], R8 ;  /* 0x000001081e00d986 */ /* 0x0001e2000c101112 */
[----:B------:R-:W-:Y:S02]  /*1fa20*/  ISETP.LT.OR P5, PT, R0, 0x1, !P0 ;  /* 0x000000010000780c */ /* 0x000fe400047a1670 */
[----:B------:R-:W-:Y:S02]  /*1fa30*/  IADD3.X R7, R39, UR9, R7, P6, !PT ;  /* 0x0000000927077c10 */ /* 0x000fe4000b7fe407 */
[----:B0-----:R-:W-:-:S09]  /*1fa40*/  PRMT R8, RZ, 0x7610, R8 ;  /* 0x00007610ff087816 */ /* 0x001fd20000000008 */
[----:B------:R-:W-:Y:S05]  /*1fa50*/  @P5 BRA `(.L_x_236) ;  /* 0x0000000000045947 */ /* 0x000fea0003800000 */
[----:B------:R0:W5:Y:S02]  /*1fa60*/  LDG.E.U8 R8, desc[UR18][R6.64] ;  /* 0x0000001206087981 */ /* 0x000164000c1e1100 */
.L_x_236:
[----:B------:R-:W-:Y:S05]  /*1fa70*/  BSYNC B1 ;  /* 0x0000000000017941 */ /* 0x000fea0003800000 */
.L_x_235:
[----:B------:R-:W2:Y:S01]  /*1fa80*/  LDL.LU R9, [R1+0x3dc] ;  /* 0x0003dc0001097983 */ /* 0x000ea20000300800 */
[----:B-----5:R-:W-:Y:S01]  /*1fa90*/  LOP3.LUT R8, R8, 0xff, RZ, 0xc0, !PT ;  /* 0x000000ff08087812 */ /* 0x020fe200078ec0ff */
[----:B------:R-:W-:Y:S01]  /*1faa0*/  BSSY B1, `(.L_x_237) ;  /* 0x000000b000017945 */ /* 0x000fe20003800000 */
[----:B------:R-:W-:Y:S02]  /*1fab0*/  ISETP.LT.OR P6, PT, R0, 0x2, !P0 ;  /* 0x000000020000780c */ /* 0x000fe400047c1670 */
[----:B------:R-:W-:-:S05]  /*1fac0*/  F2FP.F16.E4M3.UNPACK_B R8, R8 ;  /* 0x00000008ff08723e */ /* 0x000fca00020006ff */
[----:B------:R-:W-:-:S05]  /*1fad0*/  HADD2.F32 R8, -RZ, R8.H0_H0 ;  /* 0x20000008ff087230 */ /* 0x000fca0000004100 */
[----:B------:R-:W-:-:S04]  /*1fae0*/  FMUL R8, R8, UR24 ;  /* 0x0000001808087c20 */ /* 0x000fc80008400000 */
[----:B--2---:R-:W-:-:S05]  /*1faf0*/  FFMA R8, R9, UR17, R8 ;  /* 0x0000001109087c23 */ /* 0x004fca0008000008 */
[----:B------:R-:W-:Y:S02]  /*1fb00*/  F2FP.SATFINITE.E4M3.F32.PACK_AB_MERGE_C R9, RZ, R8, RZ ;  /* 0x00000008ff09723e */ /* 0x000fe400048070ff */
[----:B------:R-:W-:-:S03]  /*1fb10*/  PRMT R8, RZ, 0x7610, R8 ;  /* 0x00007610ff087816 */ /* 0x000fc60000000008 */
[----:B------:R2:W-:Y:S01]  /*1fb20*/  @!P5 STG.E.U8 desc[UR18][R28.64], R9 ;  /* 0x000000091c00d986 */ /* 0x0005e2000c101112 */
[----:B------:R-:W-:Y:S05]  /*1fb30*/  @P6 BRA `(.L_x_238) ;  /* 0x0000000000046947 */ /* 0x000fea0003800000 */
[----:B------:R0:W5:Y:S02]  /*1fb40*/  LDG.E.U8 R8, desc[UR18][R6.64+0x1] ;  /* 0x0000011206087981 */ /* 0x000164000c1e1100 */
.L_x_238:
[----:B------:R-:W-:Y:S05]  /*1fb50*/  BSYNC B1 ;  /* 0x0000000000017941 */ /* 0x000fea0003800000 */
.L_x_237:
[----:B--2---:R-:W2:Y:S01]  /*1fb60*/  LDL.LU R9, [R1+0x3e0] ;  /* 0x0003e00001097983 */ /* 0x004ea20000300800 */
        /* <DEDUP_REMOVED lines=12> */
.L_x_240:
[----:B------:R-:W-:Y:S05]  /*1fc30*/  BSYNC B1 ;  /* 0x0000000000017941 */ /* 0x000fea0003800000 */
.L_x_239:
        /* <DEDUP_REMOVED lines=13> */
.L_x_242:
[----:B------:R-:W-:Y:S05]  /*1fd10*/  BSYNC B1 ;  /* 0x0000000000017941 */ /* 0x000fea0003800000 */
.L_x_241:
        /* <DEDUP_REMOVED lines=13> */
.L_x_244:
[----:B------:R-:W-:Y:S05]  /*1fdf0*/  BSYNC B1 ;  /* 0x0000000000017941 */ /* 0x000fea0003800000 */
.L_x_243:
        /* <DEDUP_REMOVED lines=13> */
.L_x_246:
[----:B------:R-:W-:Y:S05]  /*1fed0*/  BSYNC B1 ;  /* 0x0000000000017941 */ /* 0x000fea0003800000 */
.L_x_245:
        /* <DEDUP_REMOVED lines=13> */
.L_x_248:
[----:B------:R-:W-:Y:S05]  /*1ffb0*/  BSYNC B1 ;  /* 0x0000000000017941 */ /* 0x000fea0003800000 */
.L_x_247:
        /* <DEDUP_REMOVED lines=13> */
.L_x_250:
[----:B------:R-:W-:Y:S05]  /*20090*/  BSYNC B1 ;  /* 0x0000000000017941 */ /* 0x000fea0003800000 */
.L_x_249:
        /* <DEDUP_REMOVED lines=13> */
.L_x_252:
[----:B------:R-:W-:Y:S05]  /*20170*/  BSYNC B1 ;  /* 0x0000000000017941 */ /* 0x000fea0003800000 */
.L_x_251:
        /* <DEDUP_REMOVED lines=13> */
.L_x_254:
[----:B------:R-:W-:Y:S05]  /*20250*/  BSYNC B1 ;  /* 0x0000000000017941 */ /* 0x000fea0003800000 */
.L_x_253:
        /* <DEDUP_REMOVED lines=13> */
.L_x_256:
[----:B------:R-:W-:Y:S05]  /*20330*/  BSYNC B1 ;  /* 0x0000000000017941 */ /* 0x000fea0003800000 */
.L_x_255:
        /* <DEDUP_REMOVED lines=13> */
.L_x_258:
[----:B------:R-:W-:Y:S05]  /*20410*/  BSYNC B1 ;  /* 0x0000000000017941 */ /* 0x000fea0003800000 */
.L_x_257:
        /* <DEDUP_REMOVED lines=13> */
.L_x_260:
[----:B------:R-:W-:Y:S05]  /*204f0*/  BSYNC B1 ;  /* 0x0000000000017941 */ /* 0x000fea0003800000 */
.L_x_259:
        /* <DEDUP_REMOVED lines=13> */
.L_x_262:
[----:B------:R-:W-:Y:S05]  /*205d0*/  BSYNC B1 ;  /* 0x0000000000017941 */ /* 0x000fea0003800000 */
.L_x_261:
        /* <DEDUP_REMOVED lines=13> */
.L_x_264:
[----:B------:R-:W-:Y:S05]  /*206b0*/  BSYNC B1 ;  /* 0x0000000000017941 */ /* 0x000fea0003800000 */
.L_x_263:
        /* <DEDUP_REMOVED lines=13> */
.L_x_266:
[----:B------:R-:W-:Y:S05]  /*20790*/  BSYNC B1 ;  /* 0x0000000000017941 */ /* 0x000fea0003800000 */
.L_x_265:
        /* <DEDUP_REMOVED lines=13> */
.L_x_268:
[----:B------:R-:W-:Y:S05]  /*20870*/  BSYNC B1 ;  /* 0x0000000000017941 */ /* 0x000fea0003800000 */
.L_x_267:
        /* <DEDUP_REMOVED lines=13> */
.L_x_270:
[----:B------:R-:W-:Y:S05]  /*20950*/  BSYNC B1 ;  /* 0x0000000000017941 */ /* 0x000fea0003800000 */
.L_x_269:
        /* <DEDUP_REMOVED lines=13> */
.L_x_272:
[----:B------:R-:W-:Y:S05]  /*20a30*/  BSYNC B1 ;  /* 0x0000000000017941 */ /* 0x000fea0003800000 */
.L_x_271:
        /* <DEDUP_REMOVED lines=13> */
.L_x_274:
[----:B------:R-:W-:Y:S05]  /*20b10*/  BSYNC B1 ;  /* 0x0000000000017941 */ /* 0x000fea0003800000 */
.L_x_273:
        /* <DEDUP_REMOVED lines=13> */
.L_x_276:
[----:B------:R-:W-:Y:S05]  /*20bf0*/  BSYNC B1 ;  /* 0x0000000000017941 */ /* 0x000fea0003800000 */
.L_x_275:
        /* <DEDUP_REMOVED lines=13> */
.L_x_278:
[----:B------:R-:W-:Y:S05]  /*20cd0*/  BSYNC B1 ;  /* 0x0000000000017941 */ /* 0x000fea0003800000 */
.L_x_277:
        /* <DEDUP_REMOVED lines=13> */
.L_x_280:
[----:B------:R-:W-:Y:S05]  /*20db0*/  BSYNC B1 ;  /* 0x0000000000017941 */ /* 0x000fea0003800000 */
.L_x_279:
        /* <DEDUP_REMOVED lines=13> */
.L_x_282:
[----:B------:R-:W-:Y:S05]  /*20e90*/  BSYNC B1 ;  /* 0x0000000000017941 */ /* 0x000fea0003800000 */
.L_x_281:
        /* <DEDUP_REMOVED lines=13> */
.L_x_284:
[----:B------:R-:W-:Y:S05]  /*20f70*/  BSYNC B1 ;  /* 0x0000000000017941 */ /* 0x000fea0003800000 */
.L_x_283:
        /* <DEDUP_REMOVED lines=13> */
.L_x_286:
[----:B------:R-:W-:Y:S05]  /*21050*/  BSYNC B1 ;  /* 0x0000000000017941 */ /* 0x000fea0003800000 */
.L_x_285:
        /* <DEDUP_REMOVED lines=13> */
.L_x_288:
[----:B------:R-:W-:Y:S05]  /*21130*/  BSYNC B1 ;  /* 0x0000000000017941 */ /* 0x000fea0003800000 */
.L_x_287:
        /* <DEDUP_REMOVED lines=13> */
.L_x_290:
[----:B------:R-:W-:Y:S05]  /*21210*/  BSYNC B1 ;  /* 0x0000000000017941 */ /* 0x000fea0003800000 */
.L_x_289:
        /* <DEDUP_REMOVED lines=13> */
.L_x_292:
[----:B------:R-:W-:Y:S05]  /*212f0*/  BSYNC B1 ;  /* 0x0000000000017941 */ /* 0x000fea0003800000 */
.L_x_291:
        /* <DEDUP_REMOVED lines=13> */
.L_x_294:
[----:B------:R-:W-:Y:S05]  /*213d0*/  BSYNC B1 ;  /* 0x0000000000017941 */ /* 0x000fea0003800000 */
.L_x_293:
        /* <DEDUP_REMOVED lines=13> */
.L_x_296:
[----:B------:R-:W-:Y:S05]  /*214b0*/  BSYNC B1 ;  /* 0x0000000000017941 */ /* 0x000fea0003800000 */
.L_x_295:
        /* <DEDUP_REMOVED lines=13> */
.L_x_298:
[----:B------:R-:W-:Y:S05]  /*21590*/  BSYNC B1 ;  /* 0x0000000000017941 */ /* 0x000fea0003800000 */
.L_x_297:
        /* <DEDUP_REMOVED lines=13> */
.L_x_300:
[----:B------:R-:W-:Y:S05]  /*21670*/  BSYNC B1 ;  /* 0x0000000000017941 */ /* 0x000fea0003800000 */
.L_x_299:
        /* <DEDUP_REMOVED lines=13> */
.L_x_302:
[----:B------:R-:W-:Y:S05]  /*21750*/  BSYNC B1 ;  /* 0x0000000000017941 */ /* 0x000fea0003800000 */
.L_x_301:
        /* <DEDUP_REMOVED lines=13> */
.L_x_304:
[----:B------:R-:W-:Y:S05]  /*21830*/  BSYNC B1 ;  /* 0x0000000000017941 */ /* 0x000fea0003800000 */
.L_x_303:
        /* <DEDUP_REMOVED lines=13> */
.L_x_306:
[----:B------:R-:W-:Y:S05]  /*21910*/  BSYNC B1 ;  /* 0x0000000000017941 */ /* 0x000fea0003800000 */
.L_x_305:
        /* <DEDUP_REMOVED lines=13> */
.L_x_308:
[----:B------:R-:W-:Y:S05]  /*219f0*/  BSYNC B1 ;  /* 0x0000000000017941 */ /* 0x000fea0003800000 */
.L_x_307:
        /* <DEDUP_REMOVED lines=13> */
.L_x_310:
[----:B------:R-:W-:Y:S05]  /*21ad0*/  BSYNC B1 ;  /* 0x0000000000017941 */ /* 0x000fea0003800000 */
.L_x_309:
        /* <DEDUP_REMOVED lines=13> */
.L_x_312:
[----:B------:R-:W-:Y:S05]  /*21bb0*/  BSYNC B1 ;  /* 0x0000000000017941 */ /* 0x000fea0003800000 */
.L_x_311:
        /* <DEDUP_REMOVED lines=13> */
.L_x_314:
[----:B------:R-:W-:Y:S05]  /*21c90*/  BSYNC B1 ;  /* 0x0000000000017941 */ /* 0x000fea0003800000 */
.L_x_313:
        /* <DEDUP_REMOVED lines=13> */
.L_x_316:
[----:B------:R-:W-:Y:S05]  /*21d70*/  BSYNC B1 ;  /* 0x0000000000017941 */ /* 0x000fea0003800000 */
.L_x_315:
        /* <DEDUP_REMOVED lines=13> */
.L_x_318:
[----:B------:R-:W-:Y:S05]  /*21e50*/  BSYNC B1 ;  /* 0x0000000000017941 */ /* 0x000fea0003800000 */
.L_x_317:
        /* <DEDUP_REMOVED lines=13> */
.L_x_320:
[----:B------:R-:W-:Y:S05]  /*21f30*/  BSYNC B1 ;  /* 0x0000000000017941 */ /* 0x000fea0003800000 */
.L_x_319:
        /* <DEDUP_REMOVED lines=13> */
.L_x_322:
[----:B------:R-:W-:Y:S05]  /*22010*/  BSYNC B1 ;  /* 0x0000000000017941 */ /* 0x000fea0003800000 */
.L_x_321:
        /* <DEDUP_REMOVED lines=13> */
.L_x_324:
[----:B------:R-:W-:Y:S05]  /*220f0*/  BSYNC B1 ;  /* 0x0000000000017941 */ /* 0x000fea0003800000 */
.L_x_323:
        /* <DEDUP_REMOVED lines=13> */
.L_x_326:
[----:B------:R-:W-:Y:S05]  /*221d0*/  BSYNC B1 ;  /* 0x0000000000017941 */ /* 0x000fea0003800000 */
.L_x_325:
        /* <DEDUP_REMOVED lines=13> */
.L_x_328:
[----:B------:R-:W-:Y:S05]  /*222b0*/  BSYNC B1 ;  /* 0x0000000000017941 */ /* 0x000fea0003800000 */
.L_x_327:
        /* <DEDUP_REMOVED lines=13> */
.L_x_330:
[----:B------:R-:W-:Y:S05]  /*22390*/  BSYNC B1 ;  /* 0x0000000000017941 */ /* 0x000fea0003800000 */
.L_x_329:
        /* <DEDUP_REMOVED lines=13> */
.L_x_332:
[----:B------:R-:W-:Y:S05]  /*22470*/  BSYNC B1 ;  /* 0x0000000000017941 */ /* 0x000fea0003800000 */
.L_x_331:
        /* <DEDUP_REMOVED lines=13> */
.L_x_334:
[----:B------:R-:W-:Y:S05]  /*22550*/  BSYNC B1 ;  /* 0x0000000000017941 */ /* 0x000fea0003800000 */
.L_x_333:
        /* <DEDUP_REMOVED lines=13> */
.L_x_336:
[----:B------:R-:W-:Y:S05]  /*22630*/  BSYNC B1 ;  /* 0x0000000000017941 */ /* 0x000fea0003800000 */
.L_x_335:
        /* <DEDUP_REMOVED lines=13> */
.L_x_338:
[----:B------:R-:W-:Y:S05]  /*22710*/  BSYNC B1 ;  /* 0x0000000000017941 */ /* 0x000fea0003800000 */
.L_x_337:
        /* <DEDUP_REMOVED lines=13> */
.L_x_340:
[----:B------:R-:W-:Y:S05]  /*227f0*/  BSYNC B1 ;  /* 0x0000000000017941 */ /* 0x000fea0003800000 */
.L_x_339:
        /* <DEDUP_REMOVED lines=13> */
.L_x_342:
[----:B------:R-:W-:Y:S05]  /*228d0*/  BSYNC B1 ;  /* 0x0000000000017941 */ /* 0x000fea0003800000 */
.L_x_341:
        /* <DEDUP_REMOVED lines=13> */
.L_x_344:
[----:B------:R-:W-:Y:S05]  /*229b0*/  BSYNC B1 ;  /* 0x0000000000017941 */ /* 0x000fea0003800000 */
.L_x_343:
        /* <DEDUP_REMOVED lines=13> */
.L_x_346:
[----:B------:R-:W-:Y:S05]  /*22a90*/  BSYNC B1 ;  /* 0x0000000000017941 */ /* 0x000fea0003800000 */
.L_x_345:
        /* <DEDUP_REMOVED lines=13> */
.L_x_348:
[----:B------:R-:W-:Y:S05]  /*22b70*/  BSYNC B1 ;  /* 0x0000000000017941 */ /* 0x000fea0003800000 */
.L_x_347:
        /* <DEDUP_REMOVED lines=13> */
.L_x_350:
[----:B------:R-:W-:Y:S05]  /*22c50*/  BSYNC B1 ;  /* 0x0000000000017941 */ /* 0x000fea0003800000 */
.L_x_349:
        /* <DEDUP_REMOVED lines=13> */
.L_x_352:
[----:B------:R-:W-:Y:S05]  /*22d30*/  BSYNC B1 ;  /* 0x0000000000017941 */ /* 0x000fea0003800000 */
.L_x_351:
        /* <DEDUP_REMOVED lines=13> */
.L_x_354:
[----:B------:R-:W-:Y:S05]  /*22e10*/  BSYNC B1 ;  /* 0x0000000000017941 */ /* 0x000fea0003800000 */
.L_x_353:
        /* <DEDUP_REMOVED lines=13> */
.L_x_356:
[----:B------:R-:W-:Y:S05]  /*22ef0*/  BSYNC B1 ;  /* 0x0000000000017941 */ /* 0x000fea0003800000 */
.L_x_355:
        /* <DEDUP_REMOVED lines=13> */
.L_x_358:
[----:B------:R-:W-:Y:S05]  /*22fd0*/  BSYNC B1 ;  /* 0x0000000000017941 */ /* 0x000fea0003800000 */
.L_x_357:
        /* <DEDUP_REMOVED lines=13> */
.L_x_360:
[----:B------:R-:W-:Y:S05]  /*230b0*/  BSYNC B1 ;  /* 0x0000000000017941 */ /* 0x000fea0003800000 */
.L_x_359:
        /* <DEDUP_REMOVED lines=13> */
.L_x_362:
[----:B------:R-:W-:Y:S05]  /*23190*/  BSYNC B1 ;  /* 0x0000000000017941 */ /* 0x000fea0003800000 */
.L_x_361:
        /* <DEDUP_REMOVED lines=13> */
.L_x_364:
[----:B------:R-:W-:Y:S05]  /*23270*/  BSYNC B1 ;  /* 0x0000000000017941 */ /* 0x000fea0003800000 */
.L_x_363:
        /* <DEDUP_REMOVED lines=13> */
.L_x_366:
[----:B------:R-:W-:Y:S05]  /*23350*/  BSYNC B1 ;  /* 0x0000000000017941 */ /* 0x000fea0003800000 */
.L_x_365:
        /* <DEDUP_REMOVED lines=13> */
.L_x_368:
[----:B------:R-:W-:Y:S05]  /*23430*/  BSYNC B1 ;  /* 0x0000000000017941 */ /* 0x000fea0003800000 */
.L_x_367:
        /* <DEDUP_REMOVED lines=13> */
.L_x_370:
[----:B------:R-:W-:Y:S05]  /*23510*/  BSYNC B1 ;  /* 0x0000000000017941 */ /* 0x000fea0003800000 */
.L_x_369:
        /* <DEDUP_REMOVED lines=13> */
.L_x_372:
[----:B------:R-:W-:Y:S05]  /*235f0*/  BSYNC B1 ;  /* 0x0000000000017941 */ /* 0x000fea0003800000 */
.L_x_371:
        /* <DEDUP_REMOVED lines=13> */
.L_x_374:
[----:B------:R-:W-:Y:S05]  /*236d0*/  BSYNC B1 ;  /* 0x0000000000017941 */ /* 0x000fea0003800000 */
.L_x_373:
        /* <DEDUP_REMOVED lines=13> */
.L_x_376:
[----:B------:R-:W-:Y:S05]  /*237b0*/  BSYNC B1 ;  /* 0x0000000000017941 */ /* 0x000fea0003800000 */
.L_x_375:
        /* <DEDUP_REMOVED lines=13> */
.L_x_378:
[----:B------:R-:W-:Y:S05]  /*23890*/  BSYNC B1 ;  /* 0x0000000000017941 */ /* 0x000fea0003800000 */
.L_x_377:
        /* <DEDUP_REMOVED lines=13> */
.L_x_380:
[----:B------:R-:W-:Y:S05]  /*23970*/  BSYNC B1 ;  /* 0x0000000000017941 */ /* 0x000fea0003800000 */
.L_x_379:
        /* <DEDUP_REMOVED lines=13> */
.L_x_382:
[----:B------:R-:W-:Y:S05]  /*23a50*/  BSYNC B1 ;  /* 0x0000000000017941 */ /* 0x000fea0003800000 */
.L_x_381:
        /* <DEDUP_REMOVED lines=13> */
.L_x_384:
[----:B------:R-:W-:Y:S05]  /*23b30*/  BSYNC B1 ;  /* 0x0000000000017941 */ /* 0x000fea0003800000 */
.L_x_383:
        /* <DEDUP_REMOVED lines=13> */
.L_x_386:
[----:B------:R-:W-:Y:S05]  /*23c10*/  BSYNC B1 ;  /* 0x0000000000017941 */ /* 0x000fea0003800000 */
.L_x_385:
        /* <DEDUP_REMOVED lines=13> */
.L_x_388:
[----:B------:R-:W-:Y:S05]  /*23cf0*/  BSYNC B1 ;  /* 0x0000000000017941 */ /* 0x000fea0003800000 */
.L_x_387:
        /* <DEDUP_REMOVED lines=13> */
.L_x_390:
[----:B------:R-:W-:Y:S05]  /*23dd0*/  BSYNC B1 ;  /* 0x0000000000017941 */ /* 0x000fea0003800000 */
.L_x_389:
        /* <DEDUP_REMOVED lines=13> */
.L_x_392:
[----:B------:R-:W-:Y:S05]  /*23eb0*/  BSYNC B1 ;  /* 0x0000000000017941 */ /* 0x000fea0003800000 */
.L_x_391:
        /* <DEDUP_REMOVED lines=13> */
.L_x_394:
[----:B------:R-:W-:Y:S05]  /*23f90*/  BSYNC B1 ;  /* 0x0000000000017941 */ /* 0x000fea0003800000 */
.L_x_393:
        /* <DEDUP_REMOVED lines=13> */
.L_x_396:
[----:B------:R-:W-:Y:S05]  /*24070*/  BSYNC B1 ;  /* 0x0000000000017941 */ /* 0x000fea0003800000 */
.L_x_395:
        /* <DEDUP_REMOVED lines=13> */
.L_x_398:
[----:B------:R-:W-:Y:S05]  /*24150*/  BSYNC B1 ;  /* 0x0000000000017941 */ /* 0x000fea0003800000 */
.L_x_397:
        /* <DEDUP_REMOVED lines=13> */
.L_x_400:
[----:B------:R-:W-:Y:S05]  /*24230*/  BSYNC B1 ;  /* 0x0000000000017941 */ /* 0x000fea0003800000 */
.L_x_399:
        /* <DEDUP_REMOVED lines=13> */
.L_x_402:
[----:B------:R-:W-:Y:S05]  /*24310*/  BSYNC B1 ;  /* 0x0000000000017941 */ /* 0x000fea0003800000 */
.L_x_401:
        /* <DEDUP_REMOVED lines=13> */
.L_x_404:
[----:B------:R-:W-:Y:S05]  /*243f0*/  BSYNC B1 ;  /* 0x0000000000017941 */ /* 0x000fea0003800000 */
.L_x_403:
        /* <DEDUP_REMOVED lines=13> */
.L_x_406:
[----:B------:R-:W-:Y:S05]  /*244d0*/  BSYNC B1 ;  /* 0x0000000000017941 */ /* 0x000fea0003800000 */
.L_x_405:
        /* <DEDUP_REMOVED lines=13> */
.L_x_408:
[----:B------:R-:W-:Y:S05]  /*245b0*/  BSYNC B1 ;  /* 0x0000000000017941 */ /* 0x000fea0003800000 */
.L_x_407:
        /* <DEDUP_REMOVED lines=13> */
.L_x_410:
[----:B------:R-:W-:Y:S05]  /*24690*/  BSYNC B1 ;  /* 0x0000000000017941 */ /* 0x000fea0003800000 */
.L_x_409:
        /* <DEDUP_REMOVED lines=13> */
.L_x_412:
[----:B------:R-:W-:Y:S05]  /*24770*/  BSYNC B1 ;  /* 0x0000000000017941 */ /* 0x000fea0003800000 */
.L_x_411:
        /* <DEDUP_REMOVED lines=13> */
.L_x_414:
[----:B------:R-:W-:Y:S05]  /*24850*/  BSYNC B1 ;  /* 0x0000000000017941 */ /* 0x000fea0003800000 */
.L_x_413:
        /* <DEDUP_REMOVED lines=13> */
.L_x_416:
[----:B------:R-:W-:Y:S05]  /*24930*/  BSYNC B1 ;  /* 0x0000000000017941 */ /* 0x000fea0003800000 */
.L_x_415:
        /* <DEDUP_REMOVED lines=13> */
.L_x_418:
[----:B------:R-:W-:Y:S05]  /*24a10*/  BSYNC B1 ;  /* 0x0000000000017941 */ /* 0x000fea0003800000 */
.L_x_417:
        /* <DEDUP_REMOVED lines=13> */
.L_x_420:
[----:B------:R-:W-:Y:S05]  /*24af0*/  BSYNC B1 ;  /* 0x0000000000017941 */ /* 0x000fea0003800000 */
.L_x_419:
        /* <DEDUP_REMOVED lines=13> */
.L_x_422:
[----:B------:R-:W-:Y:S05]  /*24bd0*/  BSYNC B1 ;  /* 0x0000000000017941 */ /* 0x000fea0003800000 */
.L_x_421:
        /* <DEDUP_REMOVED lines=13> */
.L_x_424:
[----:B------:R-:W-:Y:S05]  /*24cb0*/  BSYNC B1 ;  /* 0x0000000000017941 */ /* 0x000fea0003800000 */
.L_x_423:
        /* <DEDUP_REMOVED lines=13> */
.L_x_426:
[----:B------:R-:W-:Y:S05]  /*24d90*/  BSYNC B1 ;  /* 0x0000000000017941 */ /* 0x000fea0003800000 */
.L_x_425:
        /* <DEDUP_REMOVED lines=13> */
.L_x_428:
[----:B------:R-:W-:Y:S05]  /*24e70*/  BSYNC B1 ;  /* 0x0000000000017941 */ /* 0x000fea0003800000 */
.L_x_427:
        /* <DEDUP_REMOVED lines=13> */
.L_x_430:
[----:B------:R-:W-:Y:S05]  /*24f50*/  BSYNC B1 ;  /* 0x0000000000017941 */ /* 0x000fea0003800000 */
.L_x_429:
        /* <DEDUP_REMOVED lines=13> */
.L_x_432:
[----:B------:R-:W-:Y:S05]  /*25030*/  BSYNC B1 ;  /* 0x0000000000017941 */ /* 0x000fea0003800000 */
.L_x_431:
        /* <DEDUP_REMOVED lines=13> */
.L_x_434:
[----:B------:R-:W-:Y:S05]  /*25110*/  BSYNC B1 ;  /* 0x0000000000017941 */ /* 0x000fea0003800000 */
.L_x_433:
        /* <DEDUP_REMOVED lines=13> */
.L_x_436:
[----:B------:R-:W-:Y:S05]  /*251f0*/  BSYNC B1 ;  /* 0x0000000000017941 */ /* 0x000fea0003800000 */
.L_x_435:
        /* <DEDUP_REMOVED lines=13> */
.L_x_438:
[----:B------:R-:W-:Y:S05]  /*252d0*/  BSYNC B1 ;  /* 0x0000000000017941 */ /* 0x000fea0003800000 */
.L_x_437:
        /* <DEDUP_REMOVED lines=13> */
.L_x_440:
[----:B------:R-:W-:Y:S05]  /*253b0*/  BSYNC B1 ;  /* 0x0000000000017941 */ /* 0x000fea0003800000 */
.L_x_439:
        /* <DEDUP_REMOVED lines=13> */
.L_x_442:
[----:B------:R-:W-:Y:S05]  /*25490*/  BSYNC B1 ;  /* 0x0000000000017941 */ /* 0x000fea0003800000 */
.L_x_441:
        /* <DEDUP_REMOVED lines=13> */
.L_x_444:
[----:B------:R-:W-:Y:S05]  /*25570*/  BSYNC B1 ;  /* 0x0000000000017941 */ /* 0x000fea0003800000 */
.L_x_443:
        /* <DEDUP_REMOVED lines=13> */
.L_x_446:
[----:B------:R-:W-:Y:S05]  /*25650*/  BSYNC B1 ;  /* 0x0000000000017941 */ /* 0x000fea0003800000 */
.L_x_445:
        /* <DEDUP_REMOVED lines=13> */
.L_x_448:
[----:B------:R-:W-:Y:S05]  /*25730*/  BSYNC B1 ;  /* 0x0000000000017941 */ /* 0x000fea0003800000 */
.L_x_447:
        /* <DEDUP_REMOVED lines=13> */
.L_x_450:
[----:B------:R-:W-:Y:S05]  /*25810*/  BSYNC B1 ;  /* 0x0000000000017941 */ /* 0x000fea0003800000 */
.L_x_449:
        /* <DEDUP_REMOVED lines=13> */
.L_x_452:
[----:B------:R-:W-:Y:S05]  /*258f0*/  BSYNC B1 ;  /* 0x0000000000017941 */ /* 0x000fea0003800000 */
.L_x_451:
        /* <DEDUP_REMOVED lines=13> */
.L_x_454:
[----:B------:R-:W-:Y:S05]  /*259d0*/  BSYNC B1 ;  /* 0x0000000000017941 */ /* 0x000fea0003800000 */
.L_x_453:
        /* <DEDUP_REMOVED lines=13> */
.L_x_456:
[----:B------:R-:W-:Y:S05]  /*25ab0*/  BSYNC B1 ;  /* 0x0000000000017941 */ /* 0x000fea0003800000 */
.L_x_455:
        /* <DEDUP_REMOVED lines=13> */
.L_x_458:
[----:B------:R-:W-:Y:S05]  /*25b90*/  BSYNC B1 ;  /* 0x0000000000017941 */ /* 0x000fea0003800000 */
.L_x_457:
        /* <DEDUP_REMOVED lines=13> */
.L_x_460:
[----:B------:R-:W-:Y:S05]  /*25c70*/  BSYNC B1 ;  /* 0x0000000000017941 */ /* 0x000fea0003800000 */
.L_x_459:
        /* <DEDUP_REMOVED lines=13> */
.L_x_462:
[----:B------:R-:W-:Y:S05]  /*25d50*/  BSYNC B1 ;  /* 0x0000000000017941 */ /* 0x000fea0003800000 */
.L_x_461:
        /* <DEDUP_REMOVED lines=13> */
.L_x_464:
[----:B------:R-:W-:Y:S05]  /*25e30*/  BSYNC B1 ;  /* 0x0000000000017941 */ /* 0x000fea0003800000 */
.L_x_463:
        /* <DEDUP_REMOVED lines=13> */
.L_x_466:
[----:B------:R-:W-:Y:S05]  /*25f10*/  BSYNC B1 ;  /* 0x0000000000017941 */ /* 0x000fea0003800000 */
.L_x_465:
        /* <DEDUP_REMOVED lines=13> */
.L_x_468:
[----:B------:R-:W-:Y:S05]  /*25ff0*/  BSYNC B1 ;  /* 0x0000000000017941 */ /* 0x000fea0003800000 */
.L_x_467:
        /* <DEDUP_REMOVED lines=13> */
.L_x_470:
[----:B------:R-:W-:Y:S05]  /*260d0*/  BSYNC B1 ;  /* 0x0000000000017941 */ /* 0x000fea0003800000 */
.L_x_469:
        /* <DEDUP_REMOVED lines=13> */
.L_x_472:
[----:B------:R-:W-:Y:S05]  /*261b0*/  BSYNC B1 ;  /* 0x0000000000017941 */ /* 0x000fea0003800000 */
.L_x_471:
        /* <DEDUP_REMOVED lines=13> */
.L_x_474:
[----:B------:R-:W-:Y:S05]  /*26290*/  BSYNC B1 ;  /* 0x0000000000017941 */ /* 0x000fea0003800000 */
.L_x_473:
        /* <DEDUP_REMOVED lines=13> */
.L_x_476:
[----:B------:R-:W-:Y:S05]  /*26370*/  BSYNC B1 ;  /* 0x0000000000017941 */ /* 0x000fea0003800000 */
.L_x_475:
        /* <DEDUP_REMOVED lines=13> */
.L_x_478:
[----:B------:R-:W-:Y:S05]  /*26450*/  BSYNC B1 ;  /* 0x0000000000017941 */ /* 0x000fea0003800000 */
.L_x_477:
        /* <DEDUP_REMOVED lines=13> */
.L_x_480:
[----:B------:R-:W-:Y:S05]  /*26530*/  BSYNC B1 ;  /* 0x0000000000017941 */ /* 0x000fea0003800000 */
.L_x_479:
        /* <DEDUP_REMOVED lines=13> */
.L_x_482:
[----:B------:R-:W-:Y:S05]  /*26610*/  BSYNC B1 ;  /* 0x0000000000017941 */ /* 0x000fea0003800000 */
.L_x_481:
        /* <DEDUP_REMOVED lines=13> */
.L_x_484:
[----:B------:R-:W-:Y:S05]  /*266f0*/  BSYNC B1 ;  /* 0x0000000000017941 */ /* 0x000fea0003800000 */
.L_x_483:
        /* <DEDUP_REMOVED lines=13> */
.L_x_486:
[----:B------:R-:W-:Y:S05]  /*267d0*/  BSYNC B1 ;  /* 0x0000000000017941 */ /* 0x000fea0003800000 */
.L_x_485:
        /* <DEDUP_REMOVED lines=13> */
.L_x_488:
[----:B------:R-:W-:Y:S05]  /*268b0*/  BSYNC B1 ;  /* 0x0000000000017941 */ /* 0x000fea0003800000 */
.L_x_487:
        /* <DEDUP_REMOVED lines=13> */
.L_x_490:
[----:B------:R-:W-:Y:S05]  /*26990*/  BSYNC B1 ;  /* 0x0000000000017941 */ /* 0x000fea0003800000 */
.L_x_489:
        /* <DEDUP_REMOVED lines=13> */
.L_x_492:
[----:B------:R-:W-:Y:S05]  /*26a70*/  BSYNC B1 ;  /* 0x0000000000017941 */ /* 0x000fea0003800000 */
.L_x_491:
        /* <DEDUP_REMOVED lines=13> */
.L_x_494:
[----:B------:R-:W-:Y:S05]  /*26b50*/  BSYNC B1 ;  /* 0x0000000000017941 */ /* 0x000fea0003800000 */
.L_x_493:
        /* <DEDUP_REMOVED lines=13> */
.L_x_496:
[----:B------:R-:W-:Y:S05]  /*26c30*/  BSYNC B1 ;  /* 0x0000000000017941 */ /* 0x000fea0003800000 */
.L_x_495:
        /* <DEDUP_REMOVED lines=13> */
.L_x_498:
[----:B------:R-:W-:Y:S05]  /*26d10*/  BSYNC B1 ;  /* 0x0000000000017941 */ /* 0x000fea0003800000 */
.L_x_497:
        /* <DEDUP_REMOVED lines=13> */
.L_x_500:
[----:B------:R-:W-:Y:S05]  /*26df0*/  BSYNC B1 ;  /* 0x0000000000017941 */ /* 0x000fea0003800000 */
.L_x_499:
        /* <DEDUP_REMOVED lines=13> */
.L_x_502:
[----:B------:R-:W-:Y:S05]  /*26ed0*/  BSYNC B1 ;  /* 0x0000000000017941 */ /* 0x000fea0003800000 */
.L_x_501:
        /* <DEDUP_REMOVED lines=13> */
.L_x_504:
[----:B------:R-:W-:Y:S05]  /*26fb0*/  BSYNC B1 ;  /* 0x0000000000017941 */ /* 0x000fea0003800000 */
.L_x_503:
        /* <DEDUP_REMOVED lines=13> */
.L_x_506:
[----:B------:R-:W-:Y:S05]  /*27090*/  BSYNC B1 ;  /* 0x0000000000017941 */ /* 0x000fea0003800000 */
.L_x_505:
        /* <DEDUP_REMOVED lines=13> */
.L_x_508:
[----:B------:R-:W-:Y:S05]  /*27170*/  BSYNC B1 ;  /* 0x0000000000017941 */ /* 0x000fea0003800000 */
.L_x_507:
        /* <DEDUP_REMOVED lines=13> */
.L_x_510:
[----:B------:R-:W-:Y:S05]  /*27250*/  BSYNC B1 ;  /* 0x0000000000017941 */ /* 0x000fea0003800000 */
.L_x_509:
        /* <DEDUP_REMOVED lines=13> */
.L_x_512:
[----:B------:R-:W-:Y:S05]  /*27330*/  BSYNC B1 ;  /* 0x0000000000017941 */ /* 0x000fea0003800000 */
.L_x_511:
        /* <DEDUP_REMOVED lines=13> */
.L_x_514:
[----:B------:R-:W-:Y:S05]  /*27410*/  BSYNC B1 ;  /* 0x0000000000017941 */ /* 0x000fea0003800000 */
.L_x_513:
        /* <DEDUP_REMOVED lines=13> */
.L_x_516:
[----:B------:R-:W-:Y:S05]  /*274f0*/  BSYNC B1 ;  /* 0x0000000000017941 */ /* 0x000fea0003800000 */
.L_x_515:
        /* <DEDUP_REMOVED lines=13> */
.L_x_518:
[----:B------:R-:W-:Y:S05]  /*275d0*/  BSYNC B1 ;  /* 0x0000000000017941 */ /* 0x000fea0003800000 */
.L_x_517:
        /* <DEDUP_REMOVED lines=13> */
.L_x_520:
[----:B------:R-:W-:Y:S05]  /*276b0*/  BSYNC B1 ;  /* 0x0000000000017941 */ /* 0x000fea0003800000 */
.L_x_519:
        /* <DEDUP_REMOVED lines=13> */
.L_x_522:
[----:B------:R-:W-:Y:S05]  /*27790*/  BSYNC B1 ;  /* 0x0000000000017941 */ /* 0x000fea0003800000 */
.L_x_521:
        /* <DEDUP_REMOVED lines=13> */
.L_x_524:
[----:B------:R-:W-:Y:S05]  /*27870*/  BSYNC B1 ;  /* 0x0000000000017941 */ /* 0x000fea0003800000 */
.L_x_523:
        /* <DEDUP_REMOVED lines=13> */
.L_x_526:
[----:B------:R-:W-:Y:S05]  /*27950*/  BSYNC B1 ;  /* 0x0000000000017941 */ /* 0x000fea0003800000 */
.L_x_525:
        /* <DEDUP_REMOVED lines=13> */
.L_x_528:
[----:B------:R-:W-:Y:S05]  /*27a30*/  BSYNC B1 ;  /* 0x0000000000017941 */ /* 0x000fea0003800000 */
.L_x_527:
        /* <DEDUP_REMOVED lines=13> */
.L_x_530:
[----:B------:R-:W-:Y:S05]  /*27b10*/  BSYNC B1 ;  /* 0x0000000000017941 */ /* 0x000fea0003800000 */
.L_x_529:
        /* <DEDUP_REMOVED lines=13> */
.L_x_532:
[----:B------:R-:W-:Y:S05]  /*27bf0*/  BSYNC B1 ;  /* 0x0000000000017941 */ /* 0x000fea0003800000 */
.L_x_531:
        /* <DEDUP_REMOVED lines=13> */
.L_x_534:
[----:B------:R-:W-:Y:S05]  /*27cd0*/  BSYNC B1 ;  /* 0x0000000000017941 */ /* 0x000fea0003800000 */
.L_x_533:
        /* <DEDUP_REMOVED lines=13> */
.L_x_536:
[----:B------:R-:W-:Y:S05]  /*27db0*/  BSYNC B1 ;  /* 0x0000000000017941 */ /* 0x000fea0003800000 */
.L_x_535:
        /* <DEDUP_REMOVED lines=13> */
.L_x_538:
[----:B------:R-:W-:Y:S05]  /*27e90*/  BSYNC B1 ;  /* 0x0000000000017941 */ /* 0x000fea0003800000 */
.L_x_537:
        /* <DEDUP_REMOVED lines=13> */
.L_x_540:
[----:B------:R-:W-:Y:S05]  /*27f70*/  BSYNC B1 ;  /* 0x0000000000017941 */ /* 0x000fea0003800000 */
.L_x_539:
        /* <DEDUP_REMOVED lines=13> */
.L_x_542:
[----:B------:R-:W-:Y:S05]  /*28050*/  BSYNC B1 ;  /* 0x0000000000017941 */ /* 0x000fea0003800000 */
.L_x_541:
        /* <DEDUP_REMOVED lines=13> */
.L_x_544:
[----:B------:R-:W-:Y:S05]  /*28130*/  BSYNC B1 ;  /* 0x0000000000017941 */ /* 0x000fea0003800000 */
.L_x_543:
        /* <DEDUP_REMOVED lines=13> */
.L_x_546:
[----:B------:R-:W-:Y:S05]  /*28210*/  BSYNC B1 ;  /* 0x0000000000017941 */ /* 0x000fea0003800000 */
.L_x_545:
        /* <DEDUP_REMOVED lines=13> */
.L_x_548:
[----:B------:R-:W-:Y:S05]  /*282f0*/  BSYNC B1 ;  /* 0x0000000000017941 */ /* 0x000fea0003800000 */
.L_x_547:
        /* <DEDUP_REMOVED lines=13> */
.L_x_550:
[----:B------:R-:W-:Y:S05]  /*283d0*/  BSYNC B1 ;  /* 0x0000000000017941 */ /* 0x000fea0003800000 */
.L_x_549:
        /* <DEDUP_REMOVED lines=13> */
.L_x_552:
[----:B------:R-:W-:Y:S05]  /*284b0*/  BSYNC B1 ;  /* 0x0000000000017941 */ /* 0x000fea0003800000 */
.L_x_551:
        /* <DEDUP_REMOVED lines=13> */
.L_x_554:
[----:B------:R-:W-:Y:S05]  /*28590*/  BSYNC B1 ;  /* 0x0000000000017941 */ /* 0x000fea0003800000 */
.L_x_553:
        /* <DEDUP_REMOVED lines=13> */
.L_x_556:
[----:B------:R-:W-:Y:S05]  /*28670*/  BSYNC B1 ;  /* 0x0000000000017941 */ /* 0x000fea0003800000 */
.L_x_555:
        /* <DEDUP_REMOVED lines=13> */
.L_x_558:
[----:B------:R-:W-:Y:S05]  /*28750*/  BSYNC B1 ;  /* 0x0000000000017941 */ /* 0x000fea0003800000 */
.L_x_557:
        /* <DEDUP_REMOVED lines=13> */
.L_x_560:
[----:B------:R-:W-:Y:S05]  /*28830*/  BSYNC B1 ;  /* 0x0000000000017941 */ /* 0x000fea0003800000 */
.L_x_559:
        /* <DEDUP_REMOVED lines=13> */
.L_x_562:
[----:B------:R-:W-:Y:S05]  /*28910*/  BSYNC B1 ;  /* 0x0000000000017941 */ /* 0x000fea0003800000 */
.L_x_561:
        /* <DEDUP_REMOVED lines=13> */
.L_x_564:
[----:B------:R-:W-:Y:S05]  /*289f0*/  BSYNC B1 ;  /* 0x0000000000017941 */ /* 0x000fea0003800000 */
.L_x_563:
        /* <DEDUP_REMOVED lines=13> */
.L_x_566:
[----:B------:R-:W-:Y:S05]  /*28ad0*/  BSYNC B1 ;  /* 0x0000000000017941 */ /* 0x000fea0003800000 */
.L_x_565:
        /* <DEDUP_REMOVED lines=13> */
.L_x_568:
[----:B------:R-:W-:Y:S05]  /*28bb0*/  BSYNC B1 ;  /* 0x0000000000017941 */ /* 0x000fea0003800000 */
.L_x_567:
        /* <DEDUP_REMOVED lines=13> */
.L_x_570:
[----:B------:R-:W-:Y:S05]  /*28c90*/  BSYNC B1 ;  /* 0x0000000000017941 */ /* 0x000fea0003800000 */
.L_x_569:
        /* <DEDUP_REMOVED lines=13> */
.L_x_572:
[----:B------:R-:W-:Y:S05]  /*28d70*/  BSYNC B1 ;  /* 0x0000000000017941 */ /* 0x000fea0003800000 */
.L_x_571:
        /* <DEDUP_REMOVED lines=13> */
.L_x_574:
[----:B------:R-:W-:Y:S05]  /*28e50*/  BSYNC B1 ;  /* 0x0000000000017941 */ /* 0x000fea0003800000 */
.L_x_573:
        /* <DEDUP_REMOVED lines=13> */
.L_x_576:
[----:B------:R-:W-:Y:S05]  /*28f30*/  BSYNC B1 ;  /* 0x0000000000017941 */ /* 0x000fea0003800000 */
.L_x_575:
        /* <DEDUP_REMOVED lines=13> */
.L_x_578:
[----:B------:R-:W-:Y:S05]  /*29010*/  BSYNC B1 ;  /* 0x0000000000017941 */ /* 0x000fea0003800000 */
.L_x_577:
        /* <DEDUP_REMOVED lines=13> */
.L_x_580:
[----:B------:R-:W-:Y:S05]  /*290f0*/  BSYNC B1 ;  /* 0x0000000000017941 */ /* 0x000fea0003800000 */
.L_x_579:
        /* <DEDUP_REMOVED lines=13> */
.L_x_582:
[----:B------:R-:W-:Y:S05]  /*291d0*/  BSYNC B1 ;  /* 0x0000000000017941 */ /* 0x000fea0003800000 */
.L_x_581:
        /* <DEDUP_REMOVED lines=13> */
.L_x_584:
[----:B------:R-:W-:Y:S05]  /*292b0*/  BSYNC B1 ;  /* 0x0000000000017941 */ /* 0x000fea0003800000 */
.L_x_583:
        /* <DEDUP_REMOVED lines=13> */
.L_x_586:
[----:B------:R-:W-:Y:S05]  /*29390*/  BSYNC B1 ;  /* 0x0000000000017941 */ /* 0x000fea0003800000 */
.L_x_585:
        /* <DEDUP_REMOVED lines=13> */
.L_x_588:
[----:B------:R-:W-:Y:S05]  /*29470*/  BSYNC B1 ;  /* 0x0000000000017941 */ /* 0x000fea0003800000 */
.L_x_587:
        /* <DEDUP_REMOVED lines=13> */
.L_x_590:
[----:B------:R-:W-:Y:S05]  /*29550*/  BSYNC B1 ;  /* 0x0000000000017941 */ /* 0x000fea0003800000 */
.L_x_589:
        /* <DEDUP_REMOVED lines=13> */
.L_x_592:
[----:B------:R-:W-:Y:S05]  /*29630*/  BSYNC B1 ;  /* 0x0000000000017941 */ /* 0x000fea0003800000 */
.L_x_591:
        /* <DEDUP_REMOVED lines=13> */
.L_x_594:
[----:B------:R-:W-:Y:S05]  /*29710*/  BSYNC B1 ;  /* 0x0000000000017941 */ /* 0x000fea0003800000 */
.L_x_593:
        /* <DEDUP_REMOVED lines=13> */
.L_x_596:
[----:B------:R-:W-:Y:S05]  /*297f0*/  BSYNC B1 ;  /* 0x0000000000017941 */ /* 0x000fea0003800000 */
.L_x_595:
        /* <DEDUP_REMOVED lines=13> */
.L_x_598:
[----:B------:R-:W-:Y:S05]  /*298d0*/  BSYNC B1 ;  /* 0x0000000000017941 */ /* 0x000fea0003800000 */
.L_x_597:
        /* <DEDUP_REMOVED lines=13> */
.L_x_600:
[----:B------:R-:W-:Y:S05]  /*299b0*/  BSYNC B1 ;  /* 0x0000000000017941 */ /* 0x000fea0003800000 */
.L_x_599:
        /* <DEDUP_REMOVED lines=13> */
.L_x_602:
[----:B------:R-:W-:Y:S05]  /*29a90*/  BSYNC B1 ;  /* 0x0000000000017941 */ /* 0x000fea0003800000 */
.L_x_601:
        /* <DEDUP_REMOVED lines=13> */
.L_x_604:
[----:B------:R-:W-:Y:S05]  /*29b70*/  BSYNC B1 ;  /* 0x0000000000017941 */ /* 0x000fea0003800000 */
.L_x_603:
        /* <DEDUP_REMOVED lines=13> */
.L_x_606:
[----:B------:R-:W-:Y:S05]  /*29c50*/  BSYNC B1 ;  /* 0x0000000000017941 */ /* 0x000fea0003800000 */
.L_x_605:
        /* <DEDUP_REMOVED lines=13> */
.L_x_608:
[----:B------:R-:W-:Y:S05]  /*29d30*/  BSYNC B1 ;  /* 0x0000000000017941 */ /* 0x000fea0003800000 */
.L_x_607:
        /* <DEDUP_REMOVED lines=13> */
.L_x_610:
[----:B------:R-:W-:Y:S05]  /*29e10*/  BSYNC B1 ;  /* 0x0000000000017941 */ /* 0x000fea0003800000 */
.L_x_609:
        /* <DEDUP_REMOVED lines=13> */
.L_x_612:
[----:B------:R-:W-:Y:S05]  /*29ef0*/  BSYNC B1 ;  /* 0x0000000000017941 */ /* 0x000fea0003800000 */
.L_x_611:
        /* <DEDUP_REMOVED lines=13> */
.L_x_614:
[----:B------:R-:W-:Y:S05]  /*29fd0*/  BSYNC B1 ;  /* 0x0000000000017941 */ /* 0x000fea0003800000 */
.L_x_613:
[----:B0-----:R-:W3:Y:S01]  /*29fe0*/  LDL.LU R3, [R1+0x6d0] ;  /* 0x0006d00001037983 */ /* 0x001ee20000300800 */
[----:B-----5:R-:W-:Y:S01]  /*29ff0*/  LOP3.LUT R8, R8, 0xff, RZ, 0xc0, !PT ;  /* 0x000000ff08087812 */ /* 0x020fe200078ec0ff */
[----:B------:R-:W-:Y:S01]  /*2a000*/  BSSY B1, `(.L_x_615) ;  /* 0x000000b000017945 */ /* 0x000fe20003800000 */
[----:B------:R-:W-:Y:S02]  /*2a010*/  ISETP.LT.OR P3, PT, R0, 0xc1, !P1 ;  /* 0x000000c10000780c */ /* 0x000fe40004f61670 */
[----:B------:R-:W-:Y:S02]  /*2a020*/  F2FP.F16.E4M3.UNPACK_B R8, R8 ;  /* 0x00000008ff08723e */ /* 0x000fe400020006ff */
[----:B------:R-:W-:-:S03]  /*2a030*/  PRMT R2, RZ, 0x7610, R2 ;  /* 0x00007610ff027816 */ /* 0x000fc60000000002 */
[----:B------:R-:W-:-:S05]  /*2a040*/  HADD2.F32 R8, -RZ, R8.H0_H0 ;  /* 0x20000008ff087230 */ /* 0x000fca0000004100 */
[----:B------:R-:W-:-:S04]  /*2a050*/  FMUL R8, R8, UR24 ;  /* 0x0000001808087c20 */ /* 0x000fc80008400000 */
[----:B---3--:R-:W-:-:S05]  /*2a060*/  FFMA R8, R3, UR17, R8 ;  /* 0x0000001103087c23 */ /* 0x008fca0008000008 */
[----:B------:R-:W-:-:S05]  /*2a070*/  F2FP.SATFINITE.E4M3.F32.PACK_AB_MERGE_C R3, RZ, R8, RZ ;  /* 0x00000008ff03723e */ /* 0x000fca00048070ff */
[----:B------:R0:W-:Y:S01]  /*2a080*/  @!P2 STG.E.U8 desc[UR18][R26.64+0x179], R3 ;  /* 0x000179031a00a986 */ /* 0x0001e2000c101112 */
[----:B------:R-:W-:Y:S05]  /*2a090*/  @P3 BRA `(.L_x_616) ;  /* 0x0000000000043947 */ /* 0x000fea0003800000 */
[----:B------:R3:W5:Y:S02]  /*2a0a0*/  LDG.E.U8 R2, desc[UR18][R4.64+0xc0] ;  /* 0x0000c01204027981 */ /* 0x000764000c1e1100 */
.L_x_616:
[----:B------:R-:W-:Y:S05]  /*2a0b0*/  BSYNC B1 ;  /* 0x0000000000017941 */ /* 0x000fea0003800000 */
.L_x_615:
[----:B0-----:R-:W2:Y:S01]  /*2a0c0*/  LDL.LU R3, [R1+0x6d4] ;  /* 0x0006d40001037983 */ /* 0x001ea20000300800 */
        /* <DEDUP_REMOVED lines=12> */
.L_x_618:
[----:B------:R-:W-:Y:S05]  /*2a190*/  BSYNC B1 ;  /* 0x0000000000017941 */ /* 0x000fea0003800000 */
.L_x_617:
[----:B0-----:R-:W3:Y:S01]  /*2a1a0*/  LDL.LU R3, [R1+0x6d8] ;  /* 0x0006d80001037983 */ /* 0x001ee20000300800 */
[----:B-----5:R-:W-:Y:S01]  /*2a1b0*/  LOP3.LUT R2, R2, 0xff, RZ, 0xc0, !PT ;  /* 0x000000ff02027812 */ /* 0x020fe200078ec0ff */
[----:B------:R-:W-:Y:S01]  /*2a1c0*/  BSSY B1, `(.L_x_619) ;  /* 0x000000b000017945 */ /* 0x000fe20003800000 */
[----:B------:R-:W-:Y:S02]  /*2a1d0*/  ISETP.LT.OR P3, PT, R0, 0xc1, !P0 ;  /* 0x000000c10000780c */ /* 0x000fe40004761670 */
[----:B------:R-:W-:-:S05]  /*2a1e0*/  F2FP.F16.E4M3.UNPACK_B R2, R2 ;  /* 0x00000002ff02723e */ /* 0x000fca00020006ff */
[----:B------:R-:W-:-:S05]  /*2a1f0*/  HADD2.F32 R2, -RZ, R2.H0_H0 ;  /* 0x20000002ff027230 */ /* 0x000fca0000004100 */
[----:B------:R-:W-:-:S04]  /*2a200*/  FMUL R2, R2, UR24 ;  /* 0x0000001802027c20 */ /* 0x000fc80008400000 */
[----:B---3--:R-:W-:-:S05]  /*2a210*/  FFMA R2, R3, UR17, R2 ;  /* 0x0000001103027c23 */ /* 0x008fca0008000002 */
[----:B------:R-:W-:Y:S02]  /*2a220*/  F2FP.SATFINITE.E4M3.F32.PACK_AB_MERGE_C R3, RZ, R2, RZ ;  /* 0x00000002ff03723e */ /* 0x000fe400048070ff */
[----:B------:R-:W-:-:S03]  /*2a230*/  PRMT R2, RZ, 0x7610, R2 ;  /* 0x00007610ff027816 */ /* 0x000fc60000000002 */
[----:B------:R0:W-:Y:S01]  /*2a240*/  @!P2 STG.E.U8 desc[UR18][R30.64+0xc1], R3 ;  /* 0x0000c1031e00a986 */ /* 0x0001e2000c101112 */
[----:B------:R-:W-:Y:S05]  /*2a250*/  @P3 BRA `(.L_x_620) ;  /* 0x0000000000043947 */ /* 0x000fea0003800000 */
[----:B------:R3:W5:Y:S02]  /*2a260*/  LDG.E.U8 R2, desc[UR18][R6.64+0xc0] ;  /* 0x0000c01206027981 */ /* 0x000764000c1e1100 */
.L_x_620:
[----:B------:R-:W-:Y:S05]  /*2a270*/  BSYNC B1 ;  /* 0x0000000000017941 */ /* 0x000fea0003800000 */
.L_x_619:
        /* <DEDUP_REMOVED lines=13> */
.L_x_622:
[----:B------:R-:W-:Y:S05]  /*2a350*/  BSYNC B1 ;  /* 0x0000000000017941 */ /* 0x000fea0003800000 */
.L_x_621:
        /* <DEDUP_REMOVED lines=13> */
.L_x_624:
[----:B------:R-:W-:Y:S05]  /*2a430*/  BSYNC B1 ;  /* 0x0000000000017941 */ /* 0x000fea0003800000 */
.L_x_623:
        /* <DEDUP_REMOVED lines=13> */
.L_x_626:
[----:B------:R-:W-:Y:S05]  /*2a510*/  BSYNC B1 ;  /* 0x0000000000017941 */ /* 0x000fea0003800000 */
.L_x_625:
        /* <DEDUP_REMOVED lines=13> */
.L_x_628:
[----:B------:R-:W-:Y:S05]  /*2a5f0*/  BSYNC B1 ;  /* 0x0000000000017941 */ /* 0x000fea0003800000 */
.L_x_627:
        /* <DEDUP_REMOVED lines=13> */
.L_x_630:
[----:B------:R-:W-:Y:S05]  /*2a6d0*/  BSYNC B1 ;  /* 0x0000000000017941 */ /* 0x000fea0003800000 */
.L_x_629:
        /* <DEDUP_REMOVED lines=13> */
.L_x_632:
[----:B------:R-:W-:Y:S05]  /*2a7b0*/  BSYNC B1 ;  /* 0x0000000000017941 */ /* 0x000fea0003800000 */
.L_x_631:
        /* <DEDUP_REMOVED lines=13> */
.L_x_634:
[----:B------:R-:W-:Y:S05]  /*2a890*/  BSYNC B1 ;  /* 0x0000000000017941 */ /* 0x000fea0003800000 */
.L_x_633:
        /* <DEDUP_REMOVED lines=13> */
.L_x_636:
[----:B------:R-:W-:Y:S05]  /*2a970*/  BSYNC B1 ;  /* 0x0000000000017941 */ /* 0x000fea0003800000 */
.L_x_635:
        /* <DEDUP_REMOVED lines=13> */
.L_x_638:
[----:B------:R-:W-:Y:S05]  /*2aa50*/  BSYNC B1 ;  /* 0x0000000000017941 */ /* 0x000fea0003800000 */
.L_x_637:
        /* <DEDUP_REMOVED lines=13> */
.L_x_640:
[----:B------:R-:W-:Y:S05]  /*2ab30*/  BSYNC B1 ;  /* 0x0000000000017941 */ /* 0x000fea0003800000 */
.L_x_639:
        /* <DEDUP_REMOVED lines=13> */
.L_x_642:
[----:B------:R-:W-:Y:S05]  /*2ac10*/  BSYNC B1 ;  /* 0x0000000000017941 */ /* 0x000fea0003800000 */
.L_x_641:
        /* <DEDUP_REMOVED lines=13> */
.L_x_644:
[----:B------:R-:W-:Y:S05]  /*2acf0*/  BSYNC B1 ;  /* 0x0000000000017941 */ /* 0x000fea0003800000 */
.L_x_643:
        /* <DEDUP_REMOVED lines=13> */
.L_x_646:
[----:B------:R-:W-:Y:S05]  /*2add0*/  BSYNC B1 ;  /* 0x0000000000017941 */ /* 0x000fea0003800000 */
.L_x_645:
        /* <DEDUP_REMOVED lines=13> */
.L_x_648:
[----:B------:R-:W-:Y:S05]  /*2aeb0*/  BSYNC B1 ;  /* 0x0000000000017941 */ /* 0x000fea0003800000 */
.L_x_647:
        /* <DEDUP_REMOVED lines=13> */
.L_x_650:
[----:B------:R-:W-:Y:S05]  /*2af90*/  BSYNC B1 ;  /* 0x0000000000017941 */ /* 0x000fea0003800000 */
.L_x_649:
        /* <DEDUP_REMOVED lines=13> */
.L_x_652:
[----:B------:R-:W-:Y:S05]  /*2b070*/  BSYNC B1 ;  /* 0x0000000000017941 */ /* 0x000fea0003800000 */
.L_x_651:
        /* <DEDUP_REMOVED lines=13> */
.L_x_654:
[----:B------:R-:W-:Y:S05]  /*2b150*/  BSYNC B1 ;  /* 0x0000000000017941 */ /* 0x000fea0003800000 */
.L_x_653:
        /* <DEDUP_REMOVED lines=13> */
.L_x_656:
[----:B------:R-:W-:Y:S05]  /*2b230*/  BSYNC B1 ;  /* 0x0000000000017941 */ /* 0x000fea0003800000 */
.L_x_655:
        /* <DEDUP_REMOVED lines=13> */
.L_x_658:
[----:B------:R-:W-:Y:S05]  /*2b310*/  BSYNC B1 ;  /* 0x0000000000017941 */ /* 0x000fea0003800000 */
.L_x_657:
        /* <DEDUP_REMOVED lines=13> */
.L_x_660:
[----:B------:R-:W-:Y:S05]  /*2b3f0*/  BSYNC B1 ;  /* 0x0000000000017941 */ /* 0x000fea0003800000 */
.L_x_659:
        /* <DEDUP_REMOVED lines=13> */
.L_x_662:
[----:B------:R-:W-:Y:S05]  /*2b4d0*/  BSYNC B1 ;  /* 0x0000000000017941 */ /* 0x000fea0003800000 */
.L_x_661:
        /* <DEDUP_REMOVED lines=13> */
.L_x_664:
[----:B------:R-:W-:Y:S05]  /*2b5b0*/  BSYNC B1 ;  /* 0x0000000000017941 */ /* 0x000fea0003800000 */
.L_x_663:
        /* <DEDUP_REMOVED lines=13> */
.L_x_666:
[----:B------:R-:W-:Y:S05]  /*2b690*/  BSYNC B1 ;  /* 0x0000000000017941 */ /* 0x000fea0003800000 */
.L_x_665:
        /* <DEDUP_REMOVED lines=13> */
.L_x_668:
[----:B------:R-:W-:Y:S05]  /*2b770*/  BSYNC B1 ;  /* 0x0000000000017941 */ /* 0x000fea0003800000 */
.L_x_667:
        /* <DEDUP_REMOVED lines=13> */
.L_x_670:
[----:B------:R-:W-:Y:S05]  /*2b850*/  BSYNC B1 ;  /* 0x0000000000017941 */ /* 0x000fea0003800000 */
.L_x_669:
        /* <DEDUP_REMOVED lines=13> */
.L_x_672:
[----:B------:R-:W-:Y:S05]  /*2b930*/  BSYNC B1 ;  /* 0x0000000000017941 */ /* 0x000fea0003800000 */
.L_x_671:
        /* <DEDUP_REMOVED lines=13> */
.L_x_674:
[----:B------:R-:W-:Y:S05]  /*2ba10*/  BSYNC B1 ;  /* 0x0000000000017941 */ /* 0x000fea0003800000 */
.L_x_673:
        /* <DEDUP_REMOVED lines=13> */
.L_x_676:
[----:B------:R-:W-:Y:S05]  /*2baf0*/  BSYNC B1 ;  /* 0x0000000000017941 */ /* 0x000fea0003800000 */
.L_x_675:
        /* <DEDUP_REMOVED lines=13> */
.L_x_678:
[----:B------:R-:W-:Y:S05]  /*2bbd0*/  BSYNC B1 ;  /* 0x0000000000017941 */ /* 0x000fea0003800000 */
.L_x_677:
        /* <DEDUP_REMOVED lines=13> */
.L_x_680:
[----:B------:R-:W-:Y:S05]  /*2bcb0*/  BSYNC B1 ;  /* 0x0000000000017941 */ /* 0x000fea0003800000 */
.L_x_679:
        /* <DEDUP_REMOVED lines=13> */
.L_x_682:
[----:B------:R-:W-:Y:S05]  /*2bd90*/  BSYNC B1 ;  /* 0x0000000000017941 */ /* 0x000fea0003800000 */
.L_x_681:
        /* <DEDUP_REMOVED lines=13> */
.L_x_684:
[----:B------:R-:W-:Y:S05]  /*2be70*/  BSYNC B1 ;  /* 0x0000000000017941 */ /* 0x000fea0003800000 */
.L_x_683:
        /* <DEDUP_REMOVED lines=13> */
.L_x_686:
[----:B------:R-:W-:Y:S05]  /*2bf50*/  BSYNC B1 ;  /* 0x0000000000017941 */ /* 0x000fea0003800000 */
.L_x_685:
        /* <DEDUP_REMOVED lines=13> */
.L_x_688:
[----:B------:R-:W-:Y:S05]  /*2c030*/  BSYNC B1 ;  /* 0x0000000000017941 */ /* 0x000fea0003800000 */
.L_x_687:
        /* <DEDUP_REMOVED lines=13> */
.L_x_690:
[----:B------:R-:W-:Y:S05]  /*2c110*/  BSYNC B1 ;  /* 0x0000000000017941 */ /* 0x000fea0003800000 */
.L_x_689:
        /* <DEDUP_REMOVED lines=13> */
.L_x_692:
[----:B------:R-:W-:Y:S05]  /*2c1f0*/  BSYNC B1 ;  /* 0x0000000000017941 */ /* 0x000fea0003800000 */
.L_x_691:
        /* <DEDUP_REMOVED lines=13> */
.L_x_694:
[----:B------:R-:W-:Y:S05]  /*2c2d0*/  BSYNC B1 ;  /* 0x0000000000017941 */ /* 0x000fea0003800000 */
.L_x_693:
        /* <DEDUP_REMOVED lines=13> */
.L_x_696:
[----:B------:R-:W-:Y:S05]  /*2c3b0*/  BSYNC B1 ;  /* 0x0000000000017941 */ /* 0x000fea0003800000 */
.L_x_695:
        /* <DEDUP_REMOVED lines=13> */
.L_x_698:
[----:B------:R-:W-:Y:S05]  /*2c490*/  BSYNC B1 ;  /* 0x0000000000017941 */ /* 0x000fea0003800000 */
.L_x_697:
        /* <DEDUP_REMOVED lines=13> */
.L_x_700:
[----:B------:R-:W-:Y:S05]  /*2c570*/  BSYNC B1 ;  /* 0x0000000000017941 */ /* 0x000fea0003800000 */
.L_x_699:
        /* <DEDUP_REMOVED lines=13> */
.L_x_702:
[----:B------:R-:W-:Y:S05]  /*2c650*/  BSYNC B1 ;  /* 0x0000000000017941 */ /* 0x000fea0003800000 */
.L_x_701:
        /* <DEDUP_REMOVED lines=13> */
.L_x_704:
[----:B------:R-:W-:Y:S05]  /*2c730*/  BSYNC B1 ;  /* 0x0000000000017941 */ /* 0x000fea0003800000 */
.L_x_703:
        /* <DEDUP_REMOVED lines=13> */
.L_x_706:
[----:B------:R-:W-:Y:S05]  /*2c810*/  BSYNC B1 ;  /* 0x0000000000017941 */ /* 0x000fea0003800000 */
.L_x_705:
        /* <DEDUP_REMOVED lines=13> */
.L_x_708:
[----:B------:R-:W-:Y:S05]  /*2c8f0*/  BSYNC B1 ;  /* 0x0000000000017941 */ /* 0x000fea0003800000 */
.L_x_707:
        /* <DEDUP_REMOVED lines=13> */
.L_x_710:
[----:B------:R-:W-:Y:S05]  /*2c9d0*/  BSYNC B1 ;  /* 0x0000000000017941 */ /* 0x000fea0003800000 */
.L_x_709:
        /* <DEDUP_REMOVED lines=13> */
.L_x_712:
[----:B------:R-:W-:Y:S05]  /*2cab0*/  BSYNC B1 ;  /* 0x0000000000017941 */ /* 0x000fea0003800000 */
.L_x_711:
        /* <DEDUP_REMOVED lines=13> */
.L_x_714:
[----:B------:R-:W-:Y:S05]  /*2cb90*/  BSYNC B1 ;  /* 0x0000000000017941 */ /* 0x000fea0003800000 */
.L_x_713:
        /* <DEDUP_REMOVED lines=13> */
.L_x_716:
[----:B------:R-:W-:Y:S05]  /*2cc70*/  BSYNC B1 ;  /* 0x0000000000017941 */ /* 0x000fea0003800000 */
.L_x_715:
        /* <DEDUP_REMOVED lines=13> */
.L_x_718:
[----:B------:R-:W-:Y:S05]  /*2cd50*/  BSYNC B1 ;  /* 0x0000000000017941 */ /* 0x000fea0003800000 */
.L_x_717:
        /* <DEDUP_REMOVED lines=13> */
.L_x_720:
[----:B------:R-:W-:Y:S05]  /*2ce30*/  BSYNC B1 ;  /* 0x0000000000017941 */ /* 0x000fea0003800000 */
.L_x_719:
        /* <DEDUP_REMOVED lines=13> */
.L_x_722:
[----:B------:R-:W-:Y:S05]  /*2cf10*/  BSYNC B1 ;  /* 0x0000000000017941 */ /* 0x000fea0003800000 */
.L_x_721:
        /* <DEDUP_REMOVED lines=13> */
.L_x_724:
[----:B------:R-:W-:Y:S05]  /*2cff0*/  BSYNC B1 ;  /* 0x0000000000017941 */ /* 0x000fea0003800000 */
.L_x_723:
        /* <DEDUP_REMOVED lines=13> */
.L_x_726:
[----:B------:R-:W-:Y:S05]  /*2d0d0*/  BSYNC B1 ;  /* 0x0000000000017941 */ /* 0x000fea0003800000 */
.L_x_725:
        /* <DEDUP_REMOVED lines=13> */
.L_x_728:
[----:B------:R-:W-:Y:S05]  /*2d1b0*/  BSYNC B1 ;  /* 0x0000000000017941 */ /* 0x000fea0003800000 */
.L_x_727:
        /* <DEDUP_REMOVED lines=13> */
.L_x_730:
[----:B------:R-:W-:Y:S05]  /*2d290*/  BSYNC B1 ;  /* 0x0000000000017941 */ /* 0x000fea0003800000 */
.L_x_729:
        /* <DEDUP_REMOVED lines=13> */
.L_x_732:
[----:B------:R-:W-:Y:S05]  /*2d370*/  BSYNC B1 ;  /* 0x0000000000017941 */ /* 0x000fea0003800000 */
.L_x_731:
        /* <DEDUP_REMOVED lines=13> */
.L_x_734:
[----:B------:R-:W-:Y:S05]  /*2d450*/  BSYNC B1 ;  /* 0x0000000000017941 */ /* 0x000fea0003800000 */
.L_x_733:
        /* <DEDUP_REMOVED lines=13> */
.L_x_736:
[----:B------:R-:W-:Y:S05]  /*2d530*/  BSYNC B1 ;  /* 0x0000000000017941 */ /* 0x000fea0003800000 */
.L_x_735:
        /* <DEDUP_REMOVED lines=13> */
.L_x_738:
[----:B------:R-:W-:Y:S05]  /*2d610*/  BSYNC B1 ;  /* 0x0000000000017941 */ /* 0x000fea0003800000 */
.L_x_737:
        /* <DEDUP_REMOVED lines=13> */
.L_x_740:
[----:B------:R-:W-:Y:S05]  /*2d6f0*/  BSYNC B1 ;  /* 0x0000000000017941 */ /* 0x000fea0003800000 */
.L_x_739:
        /* <DEDUP_REMOVED lines=13> */
.L_x_742:
[----:B------:R-:W-:Y:S05]  /*2d7d0*/  BSYNC B1 ;  /* 0x0000000000017941 */ /* 0x000fea0003800000 */
.L_x_741:
        /* <DEDUP_REMOVED lines=13> */
.L_x_744:
[----:B------:R-:W-:Y:S05]  /*2d8b0*/  BSYNC B1 ;  /* 0x0000000000017941 */ /* 0x000fea0003800000 */
.L_x_743:
        /* <DEDUP_REMOVED lines=13> */
.L_x_746:
[----:B------:R-:W-:Y:S05]  /*2d990*/  BSYNC B1 ;  /* 0x0000000000017941 */ /* 0x000fea0003800000 */
.L_x_745:
        /* <DEDUP_REMOVED lines=13> */
.L_x_748:
[----:B------:R-:W-:Y:S05]  /*2da70*/  BSYNC B1 ;  /* 0x0000000000017941 */ /* 0x000fea0003800000 */
.L_x_747:
        /* <DEDUP_REMOVED lines=13> */
.L_x_750:
[----:B------:R-:W-:Y:S05]  /*2db50*/  BSYNC B1 ;  /* 0x0000000000017941 */ /* 0x000fea0003800000 */
.L_x_749:
        /* <DEDUP_REMOVED lines=13> */
.L_x_752:
[----:B------:R-:W-:Y:S05]  /*2dc30*/  BSYNC B1 ;  /* 0x0000000000017941 */ /* 0x000fea0003800000 */
.L_x_751:
        /* <DEDUP_REMOVED lines=13> */
.L_x_754:
[----:B------:R-:W-:Y:S05]  /*2dd10*/  BSYNC B1 ;  /* 0x0000000000017941 */ /* 0x000fea0003800000 */
.L_x_753:
        /* <DEDUP_REMOVED lines=13> */
.L_x_756:
[----:B------:R-:W-:Y:S05]  /*2ddf0*/  BSYNC B1 ;  /* 0x0000000000017941 */ /* 0x000fea0003800000 */
.L_x_755:
        /* <DEDUP_REMOVED lines=13> */
.L_x_758:
[----:B------:R-:W-:Y:S05]  /*2ded0*/  BSYNC B1 ;  /* 0x0000000000017941 */ /* 0x000fea0003800000 */
.L_x_757:
        /* <DEDUP_REMOVED lines=13> */
.L_x_760:
[----:B------:R-:W-:Y:S05]  /*2dfb0*/  BSYNC B1 ;  /* 0x0000000000017941 */ /* 0x000fea0003800000 */
.L_x_759:
        /* <DEDUP_REMOVED lines=13> */
.L_x_762:
[----:B------:R-:W-:Y:S05]  /*2e090*/  BSYNC B1 ;  /* 0x0000000000017941 */ /* 0x000fea0003800000 */
.L_x_761:
        /* <DEDUP_REMOVED lines=13> */
.L_x_764:
[----:B------:R-:W-:Y:S05]  /*2e170*/  BSYNC B1 ;  /* 0x0000000000017941 */ /* 0x000fea0003800000 */
.L_x_763:
        /* <DEDUP_REMOVED lines=13> */
.L_x_766:
[----:B------:R-:W-:Y:S05]  /*2e250*/  BSYNC B1 ;  /* 0x0000000000017941 */ /* 0x000fea0003800000 */
.L_x_765:
        /* <DEDUP_REMOVED lines=13> */
.L_x_768:
[----:B------:R-:W-:Y:S05]  /*2e330*/  BSYNC B1 ;  /* 0x0000000000017941 */ /* 0x000fea0003800000 */
.L_x_767:
        /* <DEDUP_REMOVED lines=13> */
.L_x_770:
[----:B------:R-:W-:Y:S05]  /*2e410*/  BSYNC B1 ;  /* 0x0000000000017941 */ /* 0x000fea0003800000 */
.L_x_769:
        /* <DEDUP_REMOVED lines=13> */
.L_x_772:
[----:B------:R-:W-:Y:S05]  /*2e4f0*/  BSYNC B1 ;  /* 0x0000000000017941 */ /* 0x000fea0003800000 */
.L_x_771:
        /* <DEDUP_REMOVED lines=13> */
.L_x_774:
[----:B------:R-:W-:Y:S05]  /*2e5d0*/  BSYNC B1 ;  /* 0x0000000000017941 */ /* 0x000fea0003800000 */
.L_x_773:
        /* <DEDUP_REMOVED lines=13> */
.L_x_776:
[----:B------:R-:W-:Y:S05]  /*2e6b0*/  BSYNC B1 ;  /* 0x0000000000017941 */ /* 0x000fea0003800000 */
.L_x_775:
        /* <DEDUP_REMOVED lines=13> */
.L_x_778:
[----:B------:R-:W-:Y:S05]  /*2e790*/  BSYNC B1 ;  /* 0x0000000000017941 */ /* 0x000fea0003800000 */
.L_x_777:
        /* <DEDUP_REMOVED lines=13> */
.L_x_780:
[----:B------:R-:W-:Y:S05]  /*2e870*/  BSYNC B1 ;  /* 0x0000000000017941 */ /* 0x000fea0003800000 */
.L_x_779:
        /* <DEDUP_REMOVED lines=13> */
.L_x_782:
[----:B------:R-:W-:Y:S05]  /*2e950*/  BSYNC B1 ;  /* 0x0000000000017941 */ /* 0x000fea0003800000 */
.L_x_781:
        /* <DEDUP_REMOVED lines=13> */
.L_x_784:
[----:B------:R-:W-:Y:S05]  /*2ea30*/  BSYNC B1 ;  /* 0x0000000000017941 */ /* 0x000fea0003800000 */
.L_x_783:
        /* <DEDUP_REMOVED lines=13> */
.L_x_786:
[----:B------:R-:W-:Y:S05]  /*2eb10*/  BSYNC B1 ;  /* 0x0000000000017941 */ /* 0x000fea0003800000 */
.L_x_785:
        /* <DEDUP_REMOVED lines=13> */
.L_x_788:
[----:B------:R-:W-:Y:S05]  /*2ebf0*/  BSYNC B1 ;  /* 0x0000000000017941 */ /* 0x000fea0003800000 */
.L_x_787:
        /* <DEDUP_REMOVED lines=13> */
.L_x_790:
[----:B------:R-:W-:Y:S05]  /*2ecd0*/  BSYNC B1 ;  /* 0x0000000000017941 */ /* 0x000fea0003800000 */
.L_x_789:
        /* <DEDUP_REMOVED lines=13> */
.L_x_792:
[----:B------:R-:W-:Y:S05]  /*2edb0*/  BSYNC B1 ;  /* 0x0000000000017941 */ /* 0x000fea0003800000 */
.L_x_791:
        /* <DEDUP_REMOVED lines=13> */
.L_x_794:
[----:B------:R-:W-:Y:S05]  /*2ee90*/  BSYNC B1 ;  /* 0x0000000000017941 */ /* 0x000fea0003800000 */
.L_x_793:
        /* <DEDUP_REMOVED lines=13> */
.L_x_796:
[----:B------:R-:W-:Y:S05]  /*2ef70*/  BSYNC B1 ;  /* 0x0000000000017941 */ /* 0x000fea0003800000 */
.L_x_795:
        /* <DEDUP_REMOVED lines=13> */
.L_x_798:
[----:B------:R-:W-:Y:S05]  /*2f050*/  BSYNC B1 ;  /* 0x0000000000017941 */ /* 0x000fea0003800000 */
.L_x_797:
        /* <DEDUP_REMOVED lines=13> */
.L_x_800:
[----:B------:R-:W-:Y:S05]  /*2f130*/  BSYNC B1 ;  /* 0x0000000000017941 */ /* 0x000fea0003800000 */
.L_x_799:
        /* <DEDUP_REMOVED lines=13> */
.L_x_802:
[----:B------:R-:W-:Y:S05]  /*2f210*/  BSYNC B1 ;  /* 0x0000000000017941 */ /* 0x000fea0003800000 */
.L_x_801:
        /* <DEDUP_REMOVED lines=13> */
.L_x_804:
[----:B------:R-:W-:Y:S05]  /*2f2f0*/  BSYNC B1 ;  /* 0x0000000000017941 */ /* 0x000fea0003800000 */
.L_x_803:
[----:B0-----:R-:W2:Y:S01]  /*2f300*/  LDL.LU R3, [R1+0x84c] ;  /* 0x00084c0001037983 */ /* 0x001ea20000300800 */
[----:B-----5:R-:W-:Y:S01]  /*2f310*/  LOP3.LUT R2, R2, 0xff, RZ, 0xc0, !PT ;  /* 0x000000ff02027812 */ /* 0x020fe200078ec0ff */
[----:B------:R-:W-:Y:S01]  /*2f320*/  BSSY B1, `(.L_x_805) ;  /* 0x000000b000017945 */ /* 0x000fe20003800000 */
[----:B------:R-:W-:Y:S02]  /*2f330*/  ISETP.LT.OR P0, PT, R0, 0x17a, !P0 ;  /* 0x0000017a0000780c */ /* 0x000fe40004701670 */
[----:B------:R-:W-:Y:S02]  /*2f340*/  F2FP.F16.E4M3.UNPACK_B R2, R2 ;  /* 0x00000002ff02723e */ /* 0x000fe400020006ff */
[----:B------:R-:W-:-:S03]  /*2f350*/  PRMT R0, RZ, 0x7610, R0 ;  /* 0x00007610ff007816 */ /* 0x000fc60000000000 */
[----:B------:R-:W-:-:S05]  /*2f360*/  HADD2.F32 R2, -RZ, R2.H0_H0 ;  /* 0x20000002ff027230 */ /* 0x000fca0000004100 */
[----:B------:R-:W-:-:S04]  /*2f370*/  FMUL R2, R2, UR24 ;  /* 0x0000001802027c20 */ /* 0x000fc80008400000 */
[----:B--2---:R-:W-:-:S05]  /*2f380*/  FFMA R2, R3, UR17, R2 ;  /* 0x0000001103027c23 */ /* 0x004fca0008000002 */
[----:B------:R-:W-:-:S05]  /*2f390*/  F2FP.SATFINITE.E4M3.F32.PACK_AB_MERGE_C R3, RZ, R2, RZ ;  /* 0x00000002ff03723e */ /* 0x000fca00048070ff */
[----:B------:R0:W-:Y:S01]  /*2f3a0*/  @!P2 STG.E.U8 desc[UR18][R28.64+0x178], R3 ;  /* 0x000178031c00a986 */ /* 0x0001e2000c101112 */
[----:B------:R-:W-:Y:S05]  /*2f3b0*/  @P0 BRA `(.L_x_806) ;  /* 0x0000000000040947 */ /* 0x000fea0003800000 */
[----:B------:R2:W5:Y:S02]  /*2f3c0*/  LDG.E.U8 R0, desc[UR18][R6.64+0x179] ;  /* 0x0001791206007981 */ /* 0x000564000c1e1100 */
.L_x_806:
[----:B------:R-:W-:Y:S05]  /*2f3d0*/  BSYNC B1 ;  /* 0x0000000000017941 */ /* 0x000fea0003800000 */
.L_x_805:
[----:B------:R-:W-:Y:S05]  /*2f3e0*/  @P0 BRA `(.L_x_807) ;  /* 0x0000007400880947 */ /* 0x000fea0003800000 */
[----:B------:R-:W2:Y:S01]  /*2f3f0*/  LDL.LU R2, [R1+0x850] ;  /* 0x0008500001027983 */ /* 0x000ea20000300800 */
[----:B-----5:R-:W-:-:S04]  /*2f400*/  LOP3.LUT R0, R0, 0xff, RZ, 0xc0, !PT ;  /* 0x000000ff00007812 */ /* 0x020fc800078ec0ff */
[----:B------:R-:W-:-:S05]  /*2f410*/  F2FP.F16.E4M3.UNPACK_B R0, R0 ;  /* 0x00000000ff00723e */ /* 0x000fca00020006ff */
[----:B------:R-:W-:-:S05]  /*2f420*/  HADD2.F32 R0, -RZ, R0.H0_H0 ;  /* 0x20000000ff007230 */ /* 0x000fca0000004100 */
[----:B------:R-:W-:-:S04]  /*2f430*/  FMUL R0, R0, UR24 ;  /* 0x0000001800007c20 */ /* 0x000fc80008400000 */
[----:B--2---:R-:W-:-:S05]  /*2f440*/  FFMA R0, R2, UR17, R0 ;  /* 0x0000001102007c23 */ /* 0x004fca0008000000 */
[----:B0-----:R-:W-:-:S05]  /*2f450*/  F2FP.SATFINITE.E4M3.F32.PACK_AB_MERGE_C R3, RZ, R0, RZ ;  /* 0x00000000ff03723e */ /* 0x001fca00048070ff */
[----:B------:R0:W-:Y:S01]  /*2f460*/  STG.E.U8 desc[UR18][R28.64+0x179], R3 ;  /* 0x000179031c007986 */ /* 0x0001e2000c101112 */
[----:B------:R-:W-:Y:S05]  /*2f470*/  BRA `(.L_x_807) ;  /* 0x0000007400647947 */ /* 0x000fea0003800000 */
.L_x_38:
[----:B------:R-:W2:Y:S04]  /*2f480*/  LDL.LU R38, [R1+0x300] ;  /* 0x0003000001267983 */ /* 0x000ea80000300800 */
[----:B------:R-:W3:Y:S04]  /*2f490*/  LDL.LU R2, [R1+0x304] ;  /* 0x0003040001027983 */ /* 0x000ee80000300800 */
[----:B------:R-:W4:Y:S04]  /*2f4a0*/  LDL.LU R34, [R1+0x308] ;  /* 0x0003080001227983 */ /* 0x000f280000300800 */
[----:B------:R-:W4:Y:S04]  /*2f4b0*/  LDL.LU R37, [R1+0x30c] ;  /* 0x00030c0001257983 */ /* 0x000f280000300800 */
[----:B------:R-:W4:Y:S04]  /*2f4c0*/  LDL.LU R35, [R1+0x310] ;  /* 0x0003100001237983 */ /* 0x000f280000300800 */
[----:B------:R-:W4:Y:S04]  /*2f4d0*/  LDL.LU R33, [R1+0x314] ;  /* 0x0003140001217983 */ /* 0x000f280000300800 */
[----:B------:R-:W4:Y:S01]  /*2f4e0*/  LDL.LU R32, [R1+0x318] ;  /* 0x0003180001207983 */ /* 0x000f220000300800 */
[----:B------:R-:W-:Y:S01]  /*2f4f0*/  ISETP.GE.AND P3, PT, R36, 0x1, PT ;  /* 0x000000012400780c */ /* 0x000fe20003f66270 */
[----:B------:R-:W-:Y:S01]  /*2f500*/  FMUL R3, R3, UR17 ;  /* 0x0000001103037c20 */ /* 0x000fe20008400000 */
[----:B------:R-:W-:Y:S01]  /*2f510*/  FMUL R4, R4, UR17 ;  /* 0x0000001104047c20 */ /* 0x000fe20008400000 */
[----:B------:R-:W-:Y:S01]  /*2f520*/  ISETP.GE.AND P2, PT, R36, 0x9, PT ;  /* 0x000000092400780c */ /* 0x000fe20003f46270 */
[----:B------:R-:W-:Y:S01]  /*2f530*/  FMUL R5, R5, UR17 ;  /* 0x0000001105057c20 */ /* 0x000fe20008400000 */
[----:B------:R-:W-:Y:S01]  /*2f540*/  ISETP.LT.OR P0, PT, R0, 0x1, !P3 ;  /* 0x000000010000780c */ /* 0x000fe20005f01670 */
[----:B------:R-:W-:Y:S01]  /*2f550*/  FMUL R6, R6, UR17 ;  /* 0x0000001106067c20 */ /* 0x000fe20008400000 */
[----:B------:R-:W-:Y:S01]  /*2f560*/  F2FP.SATFINITE.E4M3.F32.PACK_AB_MERGE_C R3, RZ, R3, RZ ;  /* 0x00000003ff03723e */ /* 0x000fe200048070ff */
[----:B------:R-:W-:Y:S01]  /*2f570*/  FMUL R7, R7, UR17 ;  /* 0x0000001107077c20 */ /* 0x000fe20008400000 */
[----:B------:R-:W-:Y:S01]  /*2f580*/  F2FP.SATFINITE.E4M3.F32.PACK_AB_MERGE_C R4, RZ, R4, RZ ;  /* 0x00000004ff04723e */ /* 0x000fe200048070ff */
[----:B------:R-:W-:Y:S01]  /*2f590*/  FMUL R8, R8, UR17 ;  /* 0x0000001108087c20 */ /* 0x000fe20008400000 */
[C---:B------:R-:W-:Y:S01]  /*2f5a0*/  ISETP.LT.OR P1, PT, R0.reuse, 0x2, !P2 ;  /* 0x000000020000780c */ /* 0x040fe20005721670 */
[----:B------:R-:W-:Y:S01]  /*2f5b0*/  FMUL R9, R9, UR17 ;  /* 0x0000001109097c20 */ /* 0x000fe20008400000 */
[----:B------:R-:W-:Y:S01]  /*2f5c0*/  ISETP.LT.OR P5, PT, R0, 0x9, !P3 ;  /* 0x000000090000780c */ /* 0x000fe20005fa1670 */
[----:B------:R-:W-:Y:S01]  /*2f5d0*/  FMUL R10, R10, UR17 ;  /* 0x000000110a0a7c20 */ /* 0x000fe20008400000 */
[----:B------:R-:W-:Y:S01]  /*2f5e0*/  F2FP.SATFINITE.E4M3.F32.PACK_AB_MERGE_C R5, RZ, R5, RZ ;  /* 0x00000005ff05723e */ /* 0x000fe200048070ff */
[----:B------:R-:W-:Y:S01]  /*2f5f0*/  FMUL R11, R11, UR17 ;  /* 0x000000110b0b7c20 */ /* 0x000fe20008400000 */
[----:B------:R-:W-:Y:S01]  /*2f600*/  F2FP.SATFINITE.E4M3.F32.PACK_AB_MERGE_C R6, RZ, R6, RZ ;  /* 0x00000006ff06723e */ /* 0x000fe200048070ff */
[----:B------:R2:W-:Y:S01]  /*2f610*/  @!P0 STG.E.U8 desc[UR18][R24.64], R3 ;  /* 0x0000000318008986 */ /* 0x0005e2000c101112 */
[----:B------:R-:W-:Y:S01]  /*2f620*/  ISETP.LT.OR P0, PT, R0, 0x2, !P3 ;  /* 0x000000020000780c */ /* 0x000fe20005f01670 */
[----:B------:R-:W-:Y:S01]  /*2f630*/  FMUL R12, R12, UR17 ;  /* 0x000000110c0c7c20 */ /* 0x000fe20008400000 */
[----:B------:R-:W-:Y:S01]  /*2f640*/  F2FP.SATFINITE.E4M3.F32.PACK_AB_MERGE_C R7, RZ, R7, RZ ;  /* 0x00000007ff07723e */ /* 0x000fe200048070ff */
        /* <DEDUP_REMOVED lines=14> */
[----:B------:R-:W-:Y:S01]  /*2f730*/  @!P1 STG.E.U8 desc[UR18][R26.64+0x1], R6 ;  /* 0x000001061a009986 */ /* 0x000fe2000c101112 */
        /* <DEDUP_REMOVED lines=9> */
[----:B------:R-:W-:Y:S01]  /*2f7d0*/  @!P0 STG.E.U8 desc[UR18][R26.64], R5 ;  /* 0x000000051a008986 */ /* 0x000fe2000c101112 */
[C---:B------:R-:W-:Y:S01]  /*2f7e0*/  ISETP.LT.OR P0, PT, R0.reuse, 0xa, !P3 ;  /* 0x0000000a0000780c */ /* 0x040fe20005f01670 */
        /* <DEDUP_REMOVED lines=13> */
[----:B------:R-:W-:Y:S01]  /*2f8c0*/  ISETP.LT.OR P0, PT, R0, 0x11, !P3 ;  /* 0x000000110000780c */ /* 0x000fe20005f01670 */
        /* <DEDUP_REMOVED lines=23> */
[C---:B------:R-:W-:Y:S01]  /*2fa40*/  ISETP.LT.OR P6, PT, R0.reuse, 0x3a, !P3 ;  /* 0x0000003a0000780c */ /* 0x040fe20005fc1670 */
        /* <DEDUP_REMOVED lines=39> */
[----:B------:R-:W-:-:S02]  /*2fcc0*/  ISETP.LT.OR P5, PT, R0, 0x29, !P2 ;  /* 0x000000290000780c */ /* 0x000fc400057a1670 */
[----:B------:R-:W-:Y:S01]  /*2fcd0*/  F2FP.SATFINITE.E4M3.F32.PACK_AB_MERGE_C R232, RZ, R232, RZ ;  /* 0x000000e8ffe8723e */ /* 0x000fe200048070ff */
[----:B------:R-:W4:Y:S01]  /*2fce0*/  LDL.LU R41, [R1+0x31c] ;  /* 0x00031c0001297983 */ /* 0x000f220000300800 */
[----:B------:R-:W-:Y:S02]  /*2fcf0*/  F2FP.SATFINITE.E4M3.F32.PACK_AB_MERGE_C R233, RZ, R233, RZ ;  /* 0x000000e9ffe9723e */ /* 0x000fe400048070ff */
[----:B------:R-:W-:Y:S01]  /*2fd00*/  F2FP.SATFINITE.E4M3.F32.PACK_AB_MERGE_C R234, RZ, R234, RZ ;  /* 0x000000eaffea723e */ /* 0x000fe200048070ff */
[----:B------:R-:W-:Y:S01]  /*2fd10*/  @!P0 STG.E.U8 desc[UR18][R24.64+0x28], R23 ;  /* 0x0000281718008986 */ /* 0x000fe2000c101112 */
[C---:B------:R-:W-:Y:S02]  /*2fd20*/  ISETP.LT.OR P0, PT, R0.reuse, 0x2a, !P2 ;  /* 0x0000002a0000780c */ /* 0x040fe40005701670 */
[----:B------:R-:W-:Y:S01]  /*2fd30*/  F2FP.SATFINITE.E4M3.F32.PACK_AB_MERGE_C R235, RZ, R235, RZ ;  /* 0x000000ebffeb723e */ /* 0x000fe200048070ff */
[----:B------:R-:W-:Y:S01]  /*2fd40*/  @!P1 STG.E.U8 desc[UR18][R24.64+0x29], R216 ;  /* 0x000029d818009986 */ /* 0x000fe2000c101112 */
[----:B------:R-:W-:-:S02]  /*2fd50*/  ISETP.LT.OR P1, PT, R0, 0x31, !P3 ;  /* 0x000000310000780c */ /* 0x000fc40005f21670 */
[----:B------:R-:W-:Y:S01]  /*2fd60*/  F2FP.SATFINITE.E4M3.F32.PACK_AB_MERGE_C R236, RZ, R236, RZ ;  /* 0x000000ecffec723e */ /* 0x000fe200048070ff */
[----:B------:R-:W-:Y:S01]  /*2fd70*/  @!P5 STG.E.U8 desc[UR18][R26.64+0x28], R217 ;  /* 0x000028d91a00d986 */ /* 0x000fe2000c101112 */
[C---:B------:R-:W-:Y:S02]  /*2fd80*/  ISETP.LT.OR P5, PT, R0.reuse, 0x32, !P3 ;  /* 0x000000320000780c */ /* 0x040fe40005fa1670 */
[----:B------:R-:W-:Y:S01]  /*2fd90*/  F2FP.SATFINITE.E4M3.F32.PACK_AB_MERGE_C R237, RZ, R237, RZ ;  /* 0x000000edffed723e */ /* 0x000fe200048070ff */
[----:B------:R-:W4:Y:S04]  /*2fda0*/  LDL.LU R39, [R1+0x320] ;  /* 0x0003200001277983 */ /* 0x000f280000300800 */
[----:B------:R-:W-:Y:S01]  /*2fdb0*/  @!P0 STG.E.U8 desc[UR18][R26.64+0x29], R218 ;  /* 0x000029da1a008986 */ /* 0x000fe2000c101112 */
[----:B------:R-:W-:-:S03]  /*2fdc0*/  ISETP.LT.OR P0, PT, R0, 0x31, !P2 ;  /* 0x000000310000780c */ /* 0x000fc60005701670 */
[----:B------:R-:W-:Y:S01]  /*2fdd0*/  @!P1 STG.E.U8 desc[UR18][R24.64+0x30], R219 ;  /* 0x000030db18009986 */ /* 0x000fe2000c101112 */
[----:B------:R-:W-:-:S03]  /*2fde0*/  ISETP.LT.OR P1, PT, R0, 0x32, !P2 ;  /* 0x000000320000780c */ /* 0x000fc60005721670 */
[----:B------:R-:W-:Y:S01]  /*2fdf0*/  @!P5 STG.E.U8 desc[UR18][R24.64+0x31], R220 ;  /* 0x000031dc1800d986 */ /* 0x000fe2000c101112 */
[----:B------:R-:W-:-:S05]  /*2fe00*/  ISETP.LT.OR P5, PT, R0, 0x39, !P3 ;  /* 0x000000390000780c */ /* 0x000fca0005fa1670 */
[----:B------:R-:W-:Y:S01]  /*2fe10*/  @!P0 STG.E.U8 desc[UR18][R26.64+0x30], R221 ;  /* 0x000030dd1a008986 */ /* 0x000fe2000c101112 */
[----:B------:R-:W-:-:S03]  /*2fe20*/  ISETP.LT.OR P0, PT, R0, 0x39, !P2 ;  /* 0x000000390000780c */ /* 0x000fc60005701670 */
        /* <DEDUP_REMOVED lines=31> */
[----:B--2---:R-:W-:-:S03]  /*30020*/  FMUL R3, R38, UR17 ;  /* 0x0000001126037c20 */ /* 0x004fc60008400000 */
[----:B------:R-:W2:Y:S01]  /*30030*/  LDL.LU R38, [R1+0x324] ;  /* 0x0003240001267983 */ /* 0x000ea20000300800 */
[----:B---3--:R-:W-:Y:S01]  /*30040*/  FMUL R2, R2, UR17 ;  /* 0x0000001102027c20 */ /* 0x008fe20008400000 */
[----:B0-----:R-:W-:-:S04]  /*30050*/  F2FP.SATFINITE.E4M3.F32.PACK_AB_MERGE_C R4, RZ, R3, RZ ;  /* 0x00000003ff04723e */ /* 0x001fc800048070ff */
[----:B------:R-:W-:Y:S01]  /*30060*/  F2FP.SATFINITE.E4M3.F32.PACK_AB_MERGE_C R3, RZ, R2, RZ ;  /* 0x00000002ff03723e */ /* 0x000fe200048070ff */
[----:B----4-:R-:W-:Y:S01]  /*30070*/  FMUL R2, R34, UR17 ;  /* 0x0000001122027c20 */ /* 0x010fe20008400000 */
[----:B------:R-:W-:Y:S04]  /*30080*/  @!P1 STG.E.U8 desc[UR18][R26.64+0x51], R4 ;  /* 0x000051041a009986 */ /* 0x000fe8000c101112 */
[----:B------:R0:W-:Y:S04]  /*30090*/  @!P5 STG.E.U8 desc[UR18][R24.64+0x58], R3 ;  /* 0x000058031800d986 */ /* 0x0001e8000c101112 */
[----:B------:R-:W3:Y:S01]  /*300a0*/  LDL.LU R34, [R1+0x328] ;  /* 0x0003280001227983 */ /* 0x000ee20000300800 */
[----:B0-----:R-:W-:Y:S01]  /*300b0*/  F2FP.SATFINITE.E4M3.F32.PACK_AB_MERGE_C R3, RZ, R2, RZ ;  /* 0x00000002ff03723e */ /* 0x001fe200048070ff */
[----:B------:R-:W-:Y:S01]  /*300c0*/  FMUL R4, R37, UR17 ;  /* 0x0000001125047c20 */ /* 0x000fe20008400000 */
[----:B------:R-:W-:-:S03]  /*300d0*/  FMUL R2, R35, UR17 ;  /* 0x0000001123027c20 */ /* 0x000fc60008400000 */
[----:B------:R0:W-:Y:S01]  /*300e0*/  @!P6 STG.E.U8 desc[UR18][R24.64+0x59], R3 ;  /* 0x000059031800e986 */ /* 0x0001e2000c101112 */
[----:B------:R-:W-:Y:S02]  /*300f0*/  F2FP.SATFINITE.E4M3.F32.PACK_AB_MERGE_C R5, RZ, R4, RZ ;  /* 0x00000004ff05723e */ /* 0x000fe400048070ff */
[----:B------:R-:W-:Y:S01]  /*30100*/  F2FP.SATFINITE.E4M3.F32.PACK_AB_MERGE_C R4, RZ, R2, RZ ;  /* 0x00000002ff04723e */ /* 0x000fe200048070ff */
[----:B------:R-:W-:Y:S01]  /*30110*/  FMUL R2, R32, UR17 ;  /* 0x0000001120027c20 */ /* 0x000fe20008400000 */
[----:B0-----:R-:W-:Y:S02]  /*30120*/  FMUL R3, R33, UR17 ;  /* 0x0000001121037c20 */ /* 0x001fe40008400000 */
[----:B------:R-:W4:Y:S04]  /*30130*/  LDL.LU R33, [R1+0x32c] ;  /* 0x00032c0001217983 */ /* 0x000f280000300800 */
[----:B------:R-:W4:Y:S04]  /*30140*/  LDL.LU R37, [R1+0x330] ;  /* 0x0003300001257983 */ /* 0x000f280000300800 */
[----:B------:R-:W4:Y:S01]  /*30150*/  LDL.LU R32, [R1+0x334] ;  /* 0x0003340001207983 */ /* 0x000f220000300800 */
[----:B------:R-:W-:-:S02]  /*30160*/  ISETP.LT.OR P0, PT, R0, 0x59, !P2 ;  /* 0x000000590000780c */ /* 0x000fc40005701670 */
[C---:B------:R-:W-:Y:S01]  /*30170*/  ISETP.LT.OR P1, PT, R0.reuse, 0x5a, !P2 ;  /* 0x0000005a0000780c */ /* 0x040fe20005721670 */
[----:B------:R-:W4:Y:S01]  /*30180*/  LDL.LU R35, [R1+0x338] ;  /* 0x0003380001237983 */ /* 0x000f220000300800 */
[C---:B------:R-:W-:Y:S02]  /*30190*/  ISETP.LT.OR P5, PT, R0.reuse, 0x61, !P3 ;  /* 0x000000610000780c */ /* 0x040fe40005fa1670 */
[----:B------:R-:W-:Y:S02]  /*301a0*/  ISETP.LT.OR P6, PT, R0, 0x62, !P3 ;  /* 0x000000620000780c */ /* 0x000fe40005fc1670 */
[----:B------:R-:W-:Y:S02]  /*301b0*/  F2FP.SATFINITE.E4M3.F32.PACK_AB_MERGE_C R3, RZ, R3, RZ ;  /* 0x00000003ff03723e */ /* 0x000fe400048070ff */
[----:B------:R-:W-:-:S03]  /*301c0*/  F2FP.SATFINITE.E4M3.F32.PACK_AB_MERGE_C R2, RZ, R2, RZ ;  /* 0x00000002ff02723e */ /* 0x000fc600048070ff */
[----:B------:R0:W-:Y:S01]  /*301d0*/  @!P0 STG.E.U8 desc[UR18][R26.64+0x58], R5 ;  /* 0x000058051a008986 */ /* 0x0001e2000c101112 */
[----:B------:R-:W-:-:S03]  /*301e0*/  ISETP.LT.OR P0, PT, R0, 0x61, !P2 ;  /* 0x000000610000780c */ /* 0x000fc60005701670 */
[----:B------:R1:W-:Y:S01]  /*301f0*/  @!P1 STG.E.U8 desc[UR18][R26.64+0x59], R4 ;  /* 0x000059041a009986 */ /* 0x0003e2000c101112 */
[----:B------:R-:W-:-:S03]  /*30200*/  ISETP.LT.OR P1, PT, R0, 0x62, !P2 ;  /* 0x000000620000780c */ /* 0x000fc60005721670 */
[----:B------:R2:W-:Y:S01]  /*30210*/  @!P5 STG.E.U8 desc[UR18][R24.64+0x60], R3 ;  /* 0x000060031800d986 */ /* 0x0005e2000c101112 */
[----:B------:R-:W-:-:S03]  /*30220*/  ISETP.LT.OR P5, PT, R0, 0x69, !P3 ;  /* 0x000000690000780c */ /* 0x000fc60005fa1670 */
[----:B------:R3:W-:Y:S01]  /*30230*/  @!P6 STG.E.U8 desc[UR18][R24.64+0x61], R2 ;  /* 0x000061021800e986 */ /* 0x0007e2000c101112 */
[----:B0-----:R-:W-:-:S03]  /*30240*/  FMUL R5, R41, UR17 ;  /* 0x0000001129057c20 */ /* 0x001fc60008400000 */
[----:B------:R-:W4:Y:S02]  /*30250*/  LDL.LU R41, [R1+0x33c] ;  /* 0x00033c0001297983 */ /* 0x000f240000300800 */
[----:B------:R-:W-:-:S05]  /*30260*/  F2FP.SATFINITE.E4M3.F32.PACK_AB_MERGE_C R5, RZ, R5, RZ ;  /* 0x00000005ff05723e */ /* 0x000fca00048070ff */
[----:B------:R4:W-:Y:S01]  /*30270*/  @!P0 STG.E.U8 desc[UR18][R26.64+0x60], R5 ;  /* 0x000060051a008986 */ /* 0x0009e2000c101112 */
[----:B-1----:R-:W-:-:S05]  /*30280*/  FMUL R4, R39, UR17 ;  /* 0x0000001127047c20 */ /* 0x002fca0008400000 */
[----:B------:R-:W-:-:S05]  /*30290*/  F2FP.SATFINITE.E4M3.F32.PACK_AB_MERGE_C R4, RZ, R4, RZ ;  /* 0x00000004ff04723e */ /* 0x000fca00048070ff */
[----:B------:R-:W-:Y:S01]  /*302a0*/  @!P1 STG.E.U8 desc[UR18][R26.64+0x61], R4 ;  /* 0x000061041a009986 */ /* 0x000fe2000c101112 */
[----:B--2---:R-:W-:-:S03]  /*302b0*/  FMUL R3, R38, UR17 ;  /* 0x0000001126037c20 */ /* 0x004fc60008400000 */
[----:B------:R-:W2:Y:S02]  /*302c0*/  LDL.LU R38, [R1+0x340] ;  /* 0x0003400001267983 */ /* 0x000ea40000300800 */
[----:B------:R-:W-:Y:S01]  /*302d0*/  F2FP.SATFINITE.E4M3.F32.PACK_AB_MERGE_C R3, RZ, R3, RZ ;  /* 0x00000003ff03723e */ /* 0x000fe200048070ff */
[----:B---3--:R-:W-:Y:S02]  /*302e0*/  FMUL R2, R34, UR17 ;  /* 0x0000001122027c20 */ /* 0x008fe40008400000 */
[----:B------:R-:W3:Y:S04]  /*302f0*/  LDL.LU R34, [R1+0x344] ;  /* 0x0003440001227983 */ /* 0x000ee80000300800 */
[----:B------:R0:W-:Y:S01]  /*30300*/  @!P5 STG.E.U8 desc[UR18][R24.64+0x68], R3 ;  /* 0x000068031800d986 */ /* 0x0001e2000c101112 */
[----:B----4-:R-:W-:-:S03]  /*30310*/  FMUL R5, R33, UR17 ;  /* 0x0000001121057c20 */ /* 0x010fc60008400000 */
[----:B------:R-:W4:Y:S01]  /*30320*/  LDL.LU R33, [R1+0x348] ;  /* 0x0003480001217983 */ /* 0x000f220000300800 */
[----:B0-----:R-:W-:-:S03]  /*30330*/  FMUL R3, R32, UR17 ;  /* 0x0000001120037c20 */ /* 0x001fc60008400000 */
[----:B------:R-:W4:Y:S01]  /*30340*/  LDL.LU R32, [R1+0x34c] ;  /* 0x00034c0001207983 */ /* 0x000f220000300800 */
[C---:B------:R-:W-:Y:S02]  /*30350*/  ISETP.LT.OR P6, PT, R0.reuse, 0x6a, !P3 ;  /* 0x0000006a0000780c */ /* 0x040fe40005fc1670 */
[----:B------:R-:W-:Y:S02]  /*30360*/  F2FP.SATFINITE.E4M3.F32.PACK_AB_MERGE_C R2, RZ, R2, RZ ;  /* 0x00000002ff02723e */ /* 0x000fe400048070ff */
[C---:B------:R-:W-:Y:S01]  /*30370*/  ISETP.LT.OR P0, PT, R0.reuse, 0x69, !P2 ;  /* 0x000000690000780c */ /* 0x040fe20005701670 */
[----:B------:R-:W-:Y:S01]  /*30380*/  FMUL R4, R37, UR17 ;  /* 0x0000001125047c20 */ /* 0x000fe20008400000 */
[C---:B------:R-:W-:Y:S01]  /*30390*/  ISETP.LT.OR P1, PT, R0.reuse, 0x6a, !P2 ;  /* 0x0000006a0000780c */ /* 0x040fe20005721670 */
[----:B------:R-:W4:Y:S01]  /*303a0*/  LDL.LU R39, [R1+0x350] ;  /* 0x0003500001277983 */ /* 0x000f220000300800 */
[----:B------:R-:W-:-:S03]  /*303b0*/  ISETP.LT.OR P5, PT, R0, 0x71, !P3 ;  /* 0x000000710000780c */ /* 0x000fc60005fa1670 */
[----:B------:R-:W4:Y:S01]  /*303c0*/  LDL.LU R37, [R1+0x354] ;  /* 0x0003540001257983 */ /* 0x000f220000300800 */
[----:B------:R-:W-:-:S03]  /*303d0*/  F2FP.SATFINITE.E4M3.F32.PACK_AB_MERGE_C R5, RZ, R5, RZ ;  /* 0x00000005ff05723e */ /* 0x000fc600048070ff */
[----:B------:R0:W-:Y:S01]  /*303e0*/  @!P6 STG.E.U8 desc[UR18][R24.64+0x69], R2 ;  /* 0x000069021800e986 */ /* 0x0001e2000c101112 */
[----:B------:R-:W-:Y:S02]  /*303f0*/  ISETP.LT.OR P6, PT, R0, 0x72, !P3 ;  /* 0x000000720000780c */ /* 0x000fe40005fc1670 */
[----:B------:R-:W-:Y:S02]  /*30400*/  F2FP.SATFINITE.E4M3.F32.PACK_AB_MERGE_C R4, RZ, R4, RZ ;  /* 0x00000004ff04723e */ /* 0x000fe400048070ff */
[----:B------:R-:W-:Y:S01]  /*30410*/  F2FP.SATFINITE.E4M3.F32.PACK_AB_MERGE_C R3, RZ, R3, RZ ;  /* 0x00000003ff03723e */ /* 0x000fe200048070ff */
[----:B------:R1:W-:Y:S01]  /*30420*/  @!P0 STG.E.U8 desc[UR18][R26.64+0x68], R5 ;  /* 0x000068051a008986 */ /* 0x0003e2000c101112 */
[----:B0-----:R-:W-:-:S03]  /*30430*/  FMUL R2, R35, UR17 ;  /* 0x0000001123027c20 */ /* 0x001fc60008400000 */
[----:B------:R0:W-:Y:S01]  /*30440*/  @!P1 STG.E.U8 desc[UR18][R26.64+0x69], R4 ;  /* 0x000069041a009986 */ /* 0x0001e2000c101112 */
[----:B------:R-:W-:-:S03]  /*30450*/  ISETP.LT.OR P1, PT, R0, 0x72, !P2 ;  /* 0x000000720000780c */ /* 0x000fc60005721670 */
[----:B------:R-:W4:Y:S01]  /*30460*/  LDL.LU R35, [R1+0x358] ;  /* 0x0003580001237983 */ /* 0x000f220000300800 */
[----:B-1----:R-:W-:-:S03]  /*30470*/  F2FP.SATFINITE.E4M3.F32.PACK_AB_MERGE_C R5, RZ, R2, RZ ;  /* 0x00000002ff05723e */ /* 0x002fc600048070ff */
[----:B------:R-:W-:Y:S04]  /*30480*/  @!P5 STG.E.U8 desc[UR18][R24.64+0x70], R3 ;  /* 0x000070031800d986 */ /* 0x000fe8000c101112 */
[----:B------:R1:W-:Y:S01]  /*30490*/  @!P6 STG.E.U8 desc[UR18][R24.64+0x71], R5 ;  /* 0x000071051800e986 */ /* 0x0003e2000c101112 */
[----:B0-----:R-:W-:-:S05]  /*304a0*/  FMUL R4, R41, UR17 ;  /* 0x0000001129047c20 */ /* 0x001fca0008400000 */
[----:B-1----:R-:W-:Y:S01]  /*304b0*/  F2FP.SATFINITE.E4M3.F32.PACK_AB_MERGE_C R5, RZ, R4, RZ ;  /* 0x00000004ff05723e */ /* 0x002fe200048070ff */
[----:B--2---:R-:W-:Y:S02]  /*304c0*/  FMUL R3, R38, UR17 ;  /* 0x0000001126037c20 */ /* 0x004fe40008400000 */
[----:B------:R-:W2:Y:S03]  /*304d0*/  LDL.LU R38, [R1+0x35c] ;  /* 0x00035c0001267983 */ /* 0x000ea60000300800 */
[----:B------:R-:W-:Y:S01]  /*304e0*/  F2FP.SATFINITE.E4M3.F32.PACK_AB_MERGE_C R4, RZ, R3, RZ ;  /* 0x00000003ff04723e */ /* 0x000fe200048070ff */
[----:B---3--:R-:W-:Y:S02]  /*304f0*/  FMUL R2, R34, UR17 ;  /* 0x0000001122027c20 */ /* 0x008fe40008400000 */
[----:B------:R-:W3:Y:S03]  /*30500*/  LDL.LU R34, [R1+0x360] ;  /* 0x0003600001227983 */ /* 0x000ee60000300800 */
[----:B------:R-:W-:Y:S01]  /*30510*/  F2FP.SATFINITE.E4M3.F32.PACK_AB_MERGE_C R3, RZ, R2, RZ ;  /* 0x00000002ff03723e */ /* 0x000fe200048070ff */
[----:B------:R0:W-:Y:S01]  /*30520*/  @!P1 STG.E.U8 desc[UR18][R26.64+0x71], R4 ;  /* 0x000071041a009986 */ /* 0x0001e2000c101112 */
[----:B----4-:R-:W-:-:S03]  /*30530*/  FMUL R2, R33, UR17 ;  /* 0x0000001121027c20 */ /* 0x010fc60008400000 */
[----:B------:R-:W4:Y:S01]  /*30540*/  LDL.LU R33, [R1+0x364] ;  /* 0x0003640001217983 */ /* 0x000f220000300800 */
[----:B0-----:R-:W-:-:S03]  /*30550*/  FMUL R4, R32, UR17 ;  /* 0x0000001120047c20 */ /* 0x001fc60008400000 */
[----:B------:R-:W4:Y:S01]  /*30560*/  LDL.LU R32, [R1+0x368] ;  /* 0x0003680001207983 */ /* 0x000f220000300800 */
[C---:B------:R-:W-:Y:S02]  /*30570*/  ISETP.LT.OR P0, PT, R0.reuse, 0x71, !P2 ;  /* 0x000000710000780c */ /* 0x040fe40005701670 */
[C---:B------:R-:W-:Y:S01]  /*30580*/  ISETP.LT.OR P5, PT, R0.reuse, 0x79, !P3 ;  /* 0x000000790000780c */ /* 0x040fe20005fa1670 */
[----:B------:R-:W4:Y:S01]  /*30590*/  LDL.LU R41, [R1+0x36c] ;  /* 0x00036c0001297983 */ /* 0x000f220000300800 */
[C---:B------:R-:W-:Y:S02]  /*305a0*/  ISETP.LT.OR P6, PT, R0.reuse, 0x7a, !P3 ;  /* 0x0000007a0000780c */ /* 0x040fe40005fc1670 */
[----:B------:R-:W-:-:S07]  /*305b0*/  ISETP.LT.OR P1, PT, R0, 0x7a, !P2 ;  /* 0x0000007a0000780c */ /* 0x000fce0005721670 */
[----:B------:R0:W-:Y:S01]  /*305c0*/  @!P0 STG.E.U8 desc[UR18][R26.64+0x70], R5 ;  /* 0x000070051a008986 */ /* 0x0001e2000c101112 */
[----:B------:R-:W-:-:S03]  /*305d0*/  ISETP.LT.OR P0, PT, R0, 0x79, !P2 ;  /* 0x000000790000780c */ /* 0x000fc60005701670 */
[----:B------:R1:W-:Y:S01]  /*305e0*/  @!P5 STG.E.U8 desc[UR18][R24.64+0x78], R3 ;  /* 0x000078031800d986 */ /* 0x0003e2000c101112 */
[C---:B------:R-:W-:Y:S02]  /*305f0*/  ISETP.LT.OR P5, PT, R0.reuse, 0x81, !P3 ;  /* 0x000000810000780c */ /* 0x040fe40005fa1670 */
[----:B0-----:R-:W-:Y:S01]  /*30600*/  F2FP.SATFINITE.E4M3.F32.PACK_AB_MERGE_C R5, RZ, R2, RZ ;  /* 0x00000002ff05723e */ /* 0x001fe200048070ff */
[----:B------:R-:W-:Y:S01]  /*30610*/  FMUL R2, R37, UR17 ;  /* 0x0000001125027c20 */ /* 0x000fe20008400000 */
[----:B-1----:R-:W-:Y:S02]  /*30620*/  FMUL R3, R39, UR17 ;  /* 0x0000001127037c20 */ /* 0x002fe40008400000 */
[----:B------:R-:W4:Y:S04]  /*30630*/  LDL.LU R39, [R1+0x370] ;  /* 0x0003700001277983 */ /* 0x000f280000300800 */
[----:B------:R-:W4:Y:S04]  /*30640*/  LDL.LU R37, [R1+0x374] ;  /* 0x0003740001257983 */ /* 0x000f280000300800 */
[----:B------:R0:W-:Y:S01]  /*30650*/  @!P6 STG.E.U8 desc[UR18][R24.64+0x79], R5 ;  /* 0x000079051800e986 */ /* 0x0001e2000c101112 */
[----:B------:R-:W-:-:S02]  /*30660*/  ISETP.LT.OR P6, PT, R0, 0x82, !P3 ;  /* 0x000000820000780c */ /* 0x000fc40005fc1670 */
[----:B0-----:R-:W-:Y:S02]  /*30670*/  F2FP.SATFINITE.E4M3.F32.PACK_AB_MERGE_C R5, RZ, R4, RZ ;  /* 0x00000004ff05723e */ /* 0x001fe400048070ff */
[----:B------:R-:W-:Y:S02]  /*30680*/  F2FP.SATFINITE.E4M3.F32.PACK_AB_MERGE_C R4, RZ, R3, RZ ;  /* 0x00000003ff04723e */ /* 0x000fe400048070ff */
[----:B------:R-:W-:Y:S01]  /*30690*/  F2FP.SATFINITE.E4M3.F32.PACK_AB_MERGE_C R3, RZ, R2, RZ ;  /* 0x00000002ff03723e */ /* 0x000fe200048070ff */
[----:B------:R-:W-:Y:S02]  /*306a0*/  FMUL R2, R35, UR17 ;  /* 0x0000001123027c20 */ /* 0x000fe40008400000 */
[----:B------:R-:W4:Y:S04]  /*306b0*/  LDL.LU R35, [R1+0x378] ;  /* 0x0003780001237983 */ /* 0x000f280000300800 */
[----:B------:R-:W-:Y:S04]  /*306c0*/  @!P0 STG.E.U8 desc[UR18][R26.64+0x78], R5 ;  /* 0x000078051a008986 */ /* 0x000fe8000c101112 */
[----:B------:R-:W-:Y:S04]  /*306d0*/  @!P1 STG.E.U8 desc[UR18][R26.64+0x79], R4 ;  /* 0x000079041a009986 */ /* 0x000fe8000c101112 */
[----:B------:R0:W-:Y:S02]  /*306e0*/  @!P5 STG.E.U8 desc[UR18][R24.64+0x80], R3 ;  /* 0x000080031800d986 */ /* 0x0001e4000c101112 */
[----:B0-----:R-:W-:-:S05]  /*306f0*/  F2FP.SATFINITE.E4M3.F32.PACK_AB_MERGE_C R3, RZ, R2, RZ ;  /* 0x00000002ff03723e */ /* 0x001fca00048070ff */
[----:B------:R4:W-:Y:S01]  /*30700*/  @!P6 STG.E.U8 desc[UR18][R24.64+0x81], R3 ;  /* 0x000081031800e986 */ /* 0x0009e2000c101112 */
[----:B--2---:R-:W-:-:S05]  /*30710*/  FMUL R4, R38, UR17 ;  /* 0x0000001126047c20 */ /* 0x004fca0008400000 */
[----:B------:R-:W-:Y:S01]  /*30720*/  F2FP.SATFINITE.E4M3.F32.PACK_AB_MERGE_C R5, RZ, R4, RZ ;  /* 0x00000004ff05723e */ /* 0x000fe200048070ff */
[----:B---3--:R-:W-:Y:S02]  /*30730*/  FMUL R2, R34, UR17 ;  /* 0x0000001122027c20 */ /* 0x008fe40008400000 */
[----:B------:R-:W2:Y:S04]  /*30740*/  LDL.LU R34, [R1+0x37c] ;  /* 0x00037c0001227983 */ /* 0x000ea80000300800 */
[----:B------:R-:W3:Y:S01]  /*30750*/  LDL.LU R38, [R1+0x380] ;  /* 0x0003800001267983 */ /* 0x000ee20000300800 */
[----:B------:R-:W-:Y:S01]  /*30760*/  F2FP.SATFINITE.E4M3.F32.PACK_AB_MERGE_C R4, RZ, R2, RZ ;  /* 0x00000002ff04723e */ /* 0x000fe200048070ff */
[----:B----4-:R-:W-:Y:S02]  /*30770*/  FMUL R3, R33, UR17 ;  /* 0x0000001121037c20 */ /* 0x010fe40008400000 */
[----:B------:R-:W4:Y:S01]  /*30780*/  LDL.LU R33, [R1+0x384] ;  /* 0x0003840001217983 */ /* 0x000f220000300800 */
[----:B------:R-:W-:-:S03]  /*30790*/  FMUL R2, R32, UR17 ;  /* 0x0000001120027c20 */ /* 0x000fc60008400000 */
[----:B------:R-:W3:Y:S01]  /*307a0*/  LDL.LU R32, [R1+0x388] ;  /* 0x0003880001207983 */ /* 0x000ee20000300800 */
[C---:B------:R-:W-:Y:S02]  /*307b0*/  ISETP.LT.OR P0, PT, R0.reuse, 0x81, !P2 ;  /* 0x000000810000780c */ /* 0x040fe40005701670 */
[C---:B------:R-:W-:Y:S02]  /*307c0*/  ISETP.LT.OR P1, PT, R0.reuse, 0x82, !P2 ;  /* 0x000000820000780c */ /* 0x040fe40005721670 */
[C---:B------:R-:W-:Y:S02]  /*307d0*/  ISETP.LT.OR P5, PT, R0.reuse, 0x89, !P3 ;  /* 0x000000890000780c */ /* 0x040fe40005fa1670 */
[----:B------:R-:W-:Y:S02]  /*307e0*/  ISETP.LT.OR P6, PT, R0, 0x8a, !P3 ;  /* 0x0000008a0000780c */ /* 0x000fe40005fc1670 */
[----:B------:R-:W-:-:S05]  /*307f0*/  F2FP.SATFINITE.E4M3.F32.PACK_AB_MERGE_C R3, RZ, R3, RZ ;  /* 0x00000003ff03723e */ /* 0x000fca00048070ff */
[----:B------:R0:W-:Y:S01]  /*30800*/  @!P0 STG.E.U8 desc[UR18][R26.64+0x80], R5 ;  /* 0x000080051a008986 */ /* 0x0001e2000c101112 */
[----:B------:R-:W-:-:S03]  /*30810*/  ISETP.LT.OR P0, PT, R0, 0x89, !P2 ;  /* 0x000000890000780c */ /* 0x000fc60005701670 */
[----:B------:R-:W-:Y:S01]  /*30820*/  @!P1 STG.E.U8 desc[UR18][R26.64+0x81], R4 ;  /* 0x000081041a009986 */ /* 0x000fe2000c101112 */
[----:B------:R-:W-:-:S03]  /*30830*/  F2FP.SATFINITE.E4M3.F32.PACK_AB_MERGE_C R2, RZ, R2, RZ ;  /* 0x00000002ff02723e */ /* 0x000fc600048070ff */
[----:B------:R1:W-:Y:S01]  /*30840*/  @!P5 STG.E.U8 desc[UR18][R24.64+0x88], R3 ;  /* 0x000088031800d986 */ /* 0x0003e2000c101112 */
[----:B0-----:R-:W-:-:S03]  /*30850*/  FMUL R5, R41, UR17 ;  /* 0x0000001129057c20 */ /* 0x001fc60008400000 */
[----:B------:R-:W3:Y:S01]  /*30860*/  LDL.LU R41, [R1+0x38c] ;  /* 0x00038c0001297983 */ /* 0x000ee20000300800 */
[C---:B------:R-:W-:Y:S01]  /*30870*/  ISETP.LT.OR P1, PT, R0.reuse, 0x8a, !P2 ;  /* 0x0000008a0000780c */ /* 0x040fe20005721670 */
[----:B-1----:R-:W-:Y:S02]  /*30880*/  FMUL R3, R37, UR17 ;  /* 0x0000001125037c20 */ /* 0x002fe40008400000 */
[----:B------:R-:W3:Y:S01]  /*30890*/  LDL.LU R37, [R1+0x390] ;  /* 0x0003900001257983 */ /* 0x000ee20000300800 */
[C---:B------:R-:W-:Y:S01]  /*308a0*/  ISETP.LT.OR P5, PT, R0.reuse, 0x91, !P3 ;  /* 0x000000910000780c */ /* 0x040fe20005fa1670 */
[----:B------:R-:W-:Y:S01]  /*308b0*/  FMUL R4, R39, UR17 ;  /* 0x0000001127047c20 */ /* 0x000fe20008400000 */
[----:B------:R-:W-:Y:S01]  /*308c0*/  F2FP.SATFINITE.E4M3.F32.PACK_AB_MERGE_C R5, RZ, R5, RZ ;  /* 0x00000005ff05723e */ /* 0x000fe200048070ff */
[----:B------:R0:W-:Y:S01]  /*308d0*/  @!P6 STG.E.U8 desc[UR18][R24.64+0x89], R2 ;  /* 0x000089021800e986 */ /* 0x0001e2000c101112 */
[----:B------:R-:W-:Y:S02]  /*308e0*/  ISETP.LT.OR P6, PT, R0, 0x92, !P3 ;  /* 0x000000920000780c */ /* 0x000fe40005fc1670 */
[----:B------:R-:W-:Y:S01]  /*308f0*/  F2FP.SATFINITE.E4M3.F32.PACK_AB_MERGE_C R4, RZ, R4, RZ ;  /* 0x00000004ff04723e */ /* 0x000fe200048070ff */
[----:B------:R2:W-:Y:S01]  /*30900*/  @!P0 STG.E.U8 desc[UR18][R26.64+0x88], R5 ;  /* 0x000088051a008986 */ /* 0x0005e2000c101112 */
[----:B------:R-:W-:-:S03]  /*30910*/  F2FP.SATFINITE.E4M3.F32.PACK_AB_MERGE_C R3, RZ, R3, RZ ;  /* 0x00000003ff03723e */ /* 0x000fc600048070ff */
[----:B------:R-:W-:Y:S01]  /*30920*/  @!P1 STG.E.U8 desc[UR18][R26.64+0x89], R4 ;  /* 0x000089041a009986 */ /* 0x000fe2000c101112 */
[----:B0-----:R-:W-:-:S03]  /*30930*/  FMUL R2, R35, UR17 ;  /* 0x0000001123027c20 */ /* 0x001fc60008400000 */
[----:B------:R-:W3:Y:S02]  /*30940*/  LDL.LU R35, [R1+0x394] ;  /* 0x0003940001237983 */ /* 0x000ee40000300800 */
[----:B------:R-:W-:Y:S02]  /*30950*/  F2FP.SATFINITE.E4M3.F32.PACK_AB_MERGE_C R2, RZ, R2, RZ ;  /* 0x00000002ff02723e */ /* 0x000fe400048070ff */
[----:B------:R4:W-:Y:S04]  /*30960*/  @!P5 STG.E.U8 desc[UR18][R24.64+0x90], R3 ;  /* 0x000090031800d986 */ /* 0x0009e8000c101112 */
[----:B------:R3:W-:Y:S01]  /*30970*/  @!P6 STG.E.U8 desc[UR18][R24.64+0x91], R2 ;  /* 0x000091021800e986 */ /* 0x0007e2000c101112 */
[----:B--2---:R-:W-:-:S03]  /*30980*/  FMUL R5, R34, UR17 ;  /* 0x0000001122057c20 */ /* 0x004fc60008400000 */
[----:B------:R-:W2:Y:S01]  /*30990*/  LDL.LU R34, [R1+0x398] ;  /* 0x0003980001227983 */ /* 0x000ea20000300800 */
[----:B----4-:R-:W-:-:S03]  /*309a0*/  FMUL R3, R33, UR17 ;  /* 0x0000001121037c20 */ /* 0x010fc60008400000 */
[----:B------:R-:W4:Y:S04]  /*309b0*/  LDL.LU R33, [R1+0x39c] ;  /* 0x00039c0001217983 */ /* 0x000f280000300800 */
[----:B------:R-:W4:Y:S01]  /*309c0*/  LDL.LU R39, [R1+0x3a0] ;  /* 0x0003a00001277983 */ /* 0x000f220000300800 */
[----:B---3--:R-:W-:-:S03]  /*309d0*/  FMUL R2, R32, UR17 ;  /* 0x0000001120027c20 */ /* 0x008fc60008400000 */
[----:B------:R-:W3:Y:S01]  /*309e0*/  LDL.LU R32, [R1+0x3a4] ;  /* 0x0003a40001207983 */ /* 0x000ee20000300800 */
[C---:B------:R-:W-:Y:S02]  /*309f0*/  ISETP.LT.OR P0, PT, R0.reuse, 0x91, !P2 ;  /* 0x000000910000780c */ /* 0x040fe40005701670 */
[C---:B------:R-:W-:Y:S02]  /*30a00*/  ISETP.LT.OR P1, PT, R0.reuse, 0x92, !P2 ;  /* 0x000000920000780c */ /* 0x040fe40005721670 */
[----:B------:R-:W-:Y:S01]  /*30a10*/  ISETP.LT.OR P5, PT, R0, 0x99, !P3 ;  /* 0x000000990000780c */ /* 0x000fe20005fa1670 */
[----:B------:R-:W-:Y:S01]  /*30a20*/  FMUL R4, R38, UR17 ;  /* 0x0000001126047c20 */ /* 0x000fe20008400000 */
[----:B------:R-:W-:Y:S01]  /*30a30*/  F2FP.SATFINITE.E4M3.F32.PACK_AB_MERGE_C R5, RZ, R5, RZ ;  /* 0x00000005ff05723e */ /* 0x000fe200048070ff */
[----:B------:R-:W3:Y:S01]  /*30a40*/  LDL.LU R38, [R1+0x3a8] ;  /* 0x0003a80001267983 */ /* 0x000ee20000300800 */
[----:B------:R-:W-:Y:S02]  /*30a50*/  F2FP.SATFINITE.E4M3.F32.PACK_AB_MERGE_C R3, RZ, R3, RZ ;  /* 0x00000003ff03723e */ /* 0x000fe400048070ff */
[----:B------:R-:W-:-:S02]  /*30a60*/  F2FP.SATFINITE.E4M3.F32.PACK_AB_MERGE_C R4, RZ, R4, RZ ;  /* 0x00000004ff04723e */ /* 0x000fc400048070ff */
[C---:B------:R-:W-:Y:S01]  /*30a70*/  ISETP.LT.OR P6, PT, R0.reuse, 0x9a, !P3 ;  /* 0x0000009a0000780c */ /* 0x040fe20005fc1670 */
[----:B------:R0:W-:Y:S04]  /*30a80*/  @!P0 STG.E.U8 desc[UR18][R26.64+0x90], R5 ;  /* 0x000090051a008986 */ /* 0x0001e8000c101112 */
[----:B------:R-:W-:Y:S04]  /*30a90*/  @!P1 STG.E.U8 desc[UR18][R26.64+0x91], R4 ;  /* 0x000091041a009986 */ /* 0x000fe8000c101112 */
[----:B------:R1:W-:Y:S01]  /*30aa0*/  @!P5 STG.E.U8 desc[UR18][R24.64+0x98], R3 ;  /* 0x000098031800d986 */ /* 0x0003e2000c101112 */
[----:B------:R-:W-:-:S02]  /*30ab0*/  ISETP.LT.OR P1, PT, R0, 0x9a, !P2 ;  /* 0x0000009a0000780c */ /* 0x000fc40005721670 */
[----:B0-----:R-:W-:Y:S01]  /*30ac0*/  F2FP.SATFINITE.E4M3.F32.PACK_AB_MERGE_C R5, RZ, R2, RZ ;  /* 0x00000002ff05723e */ /* 0x001fe200048070ff */
[----:B-1----:R-:W-:Y:S02]  /*30ad0*/  FMUL R3, R37, UR17 ;  /* 0x0000001125037c20 */ /* 0x002fe40008400000 */
[----:B------:R-:W3:Y:S01]  /*30ae0*/  LDL.LU R37, [R1+0x3ac] ;  /* 0x0003ac0001257983 */ /* 0x000ee20000300800 */
[----:B------:R-:W-:Y:S01]  /*30af0*/  FMUL R4, R41, UR17 ;  /* 0x0000001129047c20 */ /* 0x000fe20008400000 */
[C---:B------:R-:W-:Y:S02]  /*30b00*/  ISETP.LT.OR P0, PT, R0.reuse, 0x99, !P2 ;  /* 0x000000990000780c */ /* 0x040fe40005701670 */
[----:B------:R-:W-:Y:S01]  /*30b10*/  ISETP.LT.OR P5, PT, R0, 0xa1, !P3 ;  /* 0x000000a10000780c */ /* 0x000fe20005fa1670 */
[----:B------:R0:W-:Y:S02]  /*30b20*/  @!P6 STG.E.U8 desc[UR18][R24.64+0x99], R5 ;  /* 0x000099051800e986 */ /* 0x0001e4000c101112 */
[----:B0-----:R-:W-:Y:S01]  /*30b30*/  F2FP.SATFINITE.E4M3.F32.PACK_AB_MERGE_C R5, RZ, R4, RZ ;  /* 0x00000004ff05723e */ /* 0x001fe200048070ff */
[----:B------:R-:W-:-:S02]  /*30b40*/  FMUL R2, R35, UR17 ;  /* 0x0000001123027c20 */ /* 0x000fc40008400000 */
[----:B------:R-:W3:Y:S01]  /*30b50*/  LDL.LU R35, [R1+0x3b0] ;  /* 0x0003b00001237983 */ /* 0x000ee20000300800 */
[----:B------:R-:W-:Y:S02]  /*30b60*/  F2FP.SATFINITE.E4M3.F32.PACK_AB_MERGE_C R4, RZ, R3, RZ ;  /* 0x00000003ff04723e */ /* 0x000fe400048070ff */
[----:B------:R-:W-:-:S03]  /*30b70*/  F2FP.SATFINITE.E4M3.F32.PACK_AB_MERGE_C R3, RZ, R2, RZ ;  /* 0x00000002ff03723e */ /* 0x000fc600048070ff */
[----:B------:R-:W-:Y:S04]  /*30b80*/  @!P1 STG.E.U8 desc[UR18][R26.64+0x99], R4 ;  /* 0x000099041a009986 */ /* 0x000fe8000c101112 */
[----:B------:R0:W-:Y:S04]  /*30b90*/  @!P0 STG.E.U8 desc[UR18][R26.64+0x98], R5 ;  /* 0x000098051a008986 */ /* 0x0001e8000c101112 */
[----:B------:R1:W-:Y:S01]  /*30ba0*/  @!P5 STG.E.U8 desc[UR18][R24.64+0xa0], R3 ;  /* 0x0000a0031800d986 */ /* 0x0003e2000c101112 */
[----:B--2---:R-:W-:-:S03]  /*30bb0*/  FMUL R2, R34, UR17 ;  /* 0x0000001122027c20 */ /* 0x004fc60008400000 */
[----:B------:R-:W2:Y:S02]  /*30bc0*/  LDL.LU R34, [R1+0x3b4] ;  /* 0x0003b40001227983 */ /* 0x000ea40000300800 */
[----:B0-----:R-:W-:Y:S01]  /*30bd0*/  F2FP.SATFINITE.E4M3.F32.PACK_AB_MERGE_C R5, RZ, R2, RZ ;  /* 0x00000002ff05723e */ /* 0x001fe200048070ff */
[----:B----4-:R-:W-:Y:S02]  /*30be0*/  FMUL R4, R33, UR17 ;  /* 0x0000001121047c20 */ /* 0x010fe40008400000 */
[----:B------:R-:W4:Y:S01]  /*30bf0*/  LDL.LU R33, [R1+0x3b8] ;  /* 0x0003b80001217983 */ /* 0x000f220000300800 */
[----:B-1----:R-:W-:-:S03]  /*30c00*/  FMUL R3, R39, UR17 ;  /* 0x0000001127037c20 */ /* 0x002fc60008400000 */
[----:B------:R-:W4:Y:S01]  /*30c10*/  LDL.LU R39, [R1+0x3bc] ;  /* 0x0003bc0001277983 */ /* 0x000f220000300800 */
[----:B---3--:R-:W-:-:S03]  /*30c20*/  FMUL R2, R32, UR17 ;  /* 0x0000001120027c20 */ /* 0x008fc60008400000 */
[----:B------:R-:W3:Y:S01]  /*30c30*/  LDL.LU R32, [R1+0x3c0] ;  /* 0x0003c00001207983 */ /* 0x000ee20000300800 */
[C---:B------:R-:W-:Y:S02]  /*30c40*/  ISETP.LT.OR P6, PT, R0.reuse, 0xa2, !P3 ;  /* 0x000000a20000780c */ /* 0x040fe40005fc1670 */
[C---:B------:R-:W-:Y:S02]  /*30c50*/  ISETP.LT.OR P1, PT, R0.reuse, 0xa2, !P2 ;  /* 0x000000a20000780c */ /* 0x040fe40005721670 */
[C---:B------:R-:W-:Y:S02]  /*30c60*/  ISETP.LT.OR P0, PT, R0.reuse, 0xa1, !P2 ;  /* 0x000000a10000780c */ /* 0x040fe40005701670 */
[----:B------:R-:W-:-:S07]  /*30c70*/  ISETP.LT.OR P5, PT, R0, 0xa9, !P3 ;  /* 0x000000a90000780c */ /* 0x000fce0005fa1670 */
[----:B------:R0:W-:Y:S01]  /*30c80*/  @!P6 STG.E.U8 desc[UR18][R24.64+0xa1], R5 ;  /* 0x0000a1051800e986 */ /* 0x0001e2000c101112 */
[----:B------:R-:W-:Y:S02]  /*30c90*/  ISETP.LT.OR P6, PT, R0, 0xaa, !P3 ;  /* 0x000000aa0000780c */ /* 0x000fe40005fc1670 */
[----:B0-----:R-:W-:Y:S02]  /*30ca0*/  F2FP.SATFINITE.E4M3.F32.PACK_AB_MERGE_C R5, RZ, R4, RZ ;  /* 0x00000004ff05723e */ /* 0x001fe400048070ff */
[----:B------:R-:W-:Y:S02]  /*30cb0*/  F2FP.SATFINITE.E4M3.F32.PACK_AB_MERGE_C R4, RZ, R3, RZ ;  /* 0x00000003ff04723e */ /* 0x000fe400048070ff */
[----:B------:R-:W-:Y:S01]  /*30cc0*/  F2FP.SATFINITE.E4M3.F32.PACK_AB_MERGE_C R3, RZ, R2, RZ ;  /* 0x00000002ff03723e */ /* 0x000fe200048070ff */
[----:B------:R-:W-:Y:S02]  /*30cd0*/  FMUL R2, R38, UR17 ;  /* 0x0000001126027c20 */ /* 0x000fe40008400000 */
[----:B------:R-:W3:Y:S04]  /*30ce0*/  LDL.LU R38, [R1+0x3c4] ;  /* 0x0003c40001267983 */ /* 0x000ee80000300800 */
[----:B------:R0:W-:Y:S04]  /*30cf0*/  @!P1 STG.E.U8 desc[UR18][R26.64+0xa1], R4 ;  /* 0x0000a1041a009986 */ /* 0x0001e8000c101112 */
[----:B------:R-:W-:Y:S01]  /*30d00*/  @!P0 STG.E.U8 desc[UR18][R26.64+0xa0], R5 ;  /* 0x0000a0051a008986 */ /* 0x000fe2000c101112 */
[----:B0-----:R-:W-:-:S03]  /*30d10*/  FMUL R4, R37, UR17 ;  /* 0x0000001125047c20 */ /* 0x001fc60008400000 */
[----:B------:R-:W3:Y:S04]  /*30d20*/  LDL.LU R37, [R1+0x3c8] ;  /* 0x0003c80001257983 */ /* 0x000ee80000300800 */
[----:B------:R0:W-:Y:S01]  /*30d30*/  @!P5 STG.E.U8 desc[UR18][R24.64+0xa8], R3 ;  /* 0x0000a8031800d986 */ /* 0x0001e2000c101112 */
[----:B------:R-:W-:Y:S02]  /*30d40*/  ISETP.LT.OR P0, PT, R0, 0xa9, !P2 ;  /* 0x000000a90000780c */ /* 0x000fe40005701670 */
[----:B0-----:R-:W-:Y:S01]  /*30d50*/  F2FP.SATFINITE.E4M3.F32.PACK_AB_MERGE_C R3, RZ, R2, RZ ;  /* 0x00000002ff03723e */ /* 0x001fe200048070ff */
[----:B------:R-:W-:Y:S02]  /*30d60*/  FMUL R2, R35, UR17 ;  /* 0x0000001123027c20 */ /* 0x000fe40008400000 */
[----:B------:R-:W3:Y:S04]  /*30d70*/  LDL.LU R35, [R1+0x3cc] ;  /* 0x0003cc0001237983 */ /* 0x000ee80000300800 */
[----:B------:R2:W-:Y:S01]  /*30d80*/  @!P6 STG.E.U8 desc[UR18][R24.64+0xa9], R3 ;  /* 0x0000a9031800e986 */ /* 0x0005e2000c101112 */
[----:B------:R-:W-:-:S02]  /*30d90*/  F2FP.SATFINITE.E4M3.F32.PACK_AB_MERGE_C R5, RZ, R4, RZ ;  /* 0x00000004ff05723e */ /* 0x000fc400048070ff */
[----:B------:R-:W-:-:S03]  /*30da0*/  F2FP.SATFINITE.E4M3.F32.PACK_AB_MERGE_C R4, RZ, R2, RZ ;  /* 0x00000002ff04723e */ /* 0x000fc600048070ff */
[----:B------:R0:W-:Y:S01]  /*30db0*/  @!P0 STG.E.U8 desc[UR18][R26.64+0xa8], R5 ;  /* 0x0000a8051a008986 */ /* 0x0001e2000c101112 */
[----:B--2---:R-:W-:-:S03]  /*30dc0*/  FMUL R3, R34, UR17 ;  /* 0x0000001122037c20 */ /* 0x004fc60008400000 */
[----:B------:R-:W2:Y:S01]  /*30dd0*/  LDL.LU R34, [R1+0x3d0] ;  /* 0x0003d00001227983 */ /* 0x000ea20000300800 */
[----:B----4-:R-:W-:-:S03]  /*30de0*/  FMUL R2, R33, UR17 ;  /* 0x0000001121027c20 */ /* 0x010fc60008400000 */
[----:B------:R-:W4:Y:S02]  /*30df0*/  LDL.LU R33, [R1+0x3d4] ;  /* 0x0003d40001217983 */ /* 0x000f240000300800 */
[----:B0-----:R-:W-:Y:S01]  /*30e00*/  F2FP.SATFINITE.E4M3.F32.PACK_AB_MERGE_C R5, RZ, R2, RZ ;  /* 0x00000002ff05723e */ /* 0x001fe200048070ff */
[----:B---3--:R-:W-:Y:S02]  /*30e10*/  FMUL R2, R32, UR17 ;  /* 0x0000001120027c20 */ /* 0x008fe40008400000 */
[----:B------:R-:W3:Y:S01]  /*30e20*/  LDL.LU R32, [R1+0x3d8] ;  /* 0x0003d80001207983 */ /* 0x000ee20000300800 */
[C---:B------:R-:W-:Y:S02]  /*30e30*/  ISETP.LT.OR P1, PT, R0.reuse, 0xaa, !P2 ;  /* 0x000000aa0000780c */ /* 0x040fe40005721670 */
[C---:B------:R-:W-:Y:S02]  /*30e40*/  ISETP.LT.OR P5, PT, R0.reuse, 0xb1, !P3 ;  /* 0x000000b10000780c */ /* 0x040fe40005fa1670 */
[----:B------:R-:W-:-:S02]  /*30e50*/  ISETP.LT.OR P6, PT, R0, 0xb2, !P3 ;  /* 0x000000b20000780c */ /* 0x000fc40005fc1670 */
[----:B------:R-:W-:-:S07]  /*30e60*/  F2FP.SATFINITE.E4M3.F32.PACK_AB_MERGE_C R3, RZ, R3, RZ ;  /* 0x00000003ff03723e */ /* 0x000fce00048070ff */
[----:B------:R-:W-:Y:S04]  /*30e70*/  @!P1 STG.E.U8 desc[UR18][R26.64+0xa9], R4 ;  /* 0x0000a9041a009986 */ /* 0x000fe8000c101112 */
[----:B------:R0:W-:Y:S01]  /*30e80*/  @!P5 STG.E.U8 desc[UR18][R24.64+0xb0], R3 ;  /* 0x0000b0031800d986 */ /* 0x0001e2000c101112 */
[C---:B------:R-:W-:Y:S02]  /*30e90*/  ISETP.LT.OR P1, PT, R0.reuse, 0xb1, !P2 ;  /* 0x000000b10000780c */ /* 0x040fe40005721670 */
[C---:B------:R-:W-:Y:S01]  /*30ea0*/  ISETP.LT.OR P5, PT, R0.reuse, 0xb2, !P2 ;  /* 0x000000b20000780c */ /* 0x040fe200057a1670 */
[----:B------:R1:W-:Y:S01]  /*30eb0*/  @!P6 STG.E.U8 desc[UR18][R24.64+0xb1], R5 ;  /* 0x0000b1051800e986 */ /* 0x0003e2000c101112 */
[----:B------:R-:W-:Y:S01]  /*30ec0*/  ISETP.LT.OR P6, PT, R0, 0xba, !P3 ;  /* 0x000000ba0000780c */ /* 0x000fe20005fc1670 */
[----:B0-----:R-:W-:-:S02]  /*30ed0*/  FMUL R3, R38, UR17 ;  /* 0x0000001126037c20 */ /* 0x001fc40008400000 */
[----:B------:R-:W3:Y:S01]  /*30ee0*/  LDL.LU R38, [R1+0x3dc] ;  /* 0x0003dc0001267983 */ /* 0x000ee20000300800 */
[----:B-1----:R-:W-:Y:S01]  /*30ef0*/  F2FP.SATFINITE.E4M3.F32.PACK_AB_MERGE_C R5, RZ, R2, RZ ;  /* 0x00000002ff05723e */ /* 0x002fe200048070ff */
[----:B------:R-:W-:Y:S01]  /*30f00*/  FMUL R4, R39, UR17 ;  /* 0x0000001127047c20 */ /* 0x000fe20008400000 */
[----:B------:R-:W-:-:S04]  /*30f10*/  ISETP.LT.OR P0, PT, R0, 0xb9, !P3 ;  /* 0x000000b90000780c */ /* 0x000fc80005f01670 */
[----:B------:R-:W-:Y:S02]  /*30f20*/  F2FP.SATFINITE.E4M3.F32.PACK_AB_MERGE_C R6, RZ, R4, RZ ;  /* 0x00000004ff06723e */ /* 0x000fe400048070ff */
[----:B------:R-:W-:Y:S01]  /*30f30*/  F2FP.SATFINITE.E4M3.F32.PACK_AB_MERGE_C R4, RZ, R3, RZ ;  /* 0x00000003ff04723e */ /* 0x000fe200048070ff */
[----:B------:R-:W-:Y:S02]  /*30f40*/  FMUL R2, R37, UR17 ;  /* 0x0000001125027c20 */ /* 0x000fe40008400000 */
[----:B------:R-:W3:Y:S03]  /*30f50*/  LDL.LU R37, [R1+0x3e0] ;  /* 0x0003e00001257983 */ /* 0x000ee60000300800 */
[----:B------:R-:W-:Y:S01]  /*30f60*/  F2FP.SATFINITE.E4M3.F32.PACK_AB_MERGE_C R3, RZ, R2, RZ ;  /* 0x00000002ff03723e */ /* 0x000fe200048070ff */
[----:B------:R-:W-:Y:S04]  /*30f70*/  @!P1 STG.E.U8 desc[UR18][R26.64+0xb0], R6 ;  /* 0x0000b0061a009986 */ /* 0x000fe8000c101112 */
[----:B------:R0:W-:Y:S04]  /*30f80*/  @!P5 STG.E.U8 desc[UR18][R26.64+0xb1], R5 ;  /* 0x0000b1051a00d986 */ /* 0x0001e8000c101112 */
[----:B------:R2:W-:Y:S01]  /*30f90*/  @!P6 STG.E.U8 desc[UR18][R24.64+0xb9], R3 ;  /* 0x0000b9031800e986 */ /* 0x0005e2000c101112 */
[----:B------:R-:W-:-:S03]  /*30fa0*/  FMUL R2, R35, UR17 ;  /* 0x0000001123027c20 */ /* 0x000fc60008400000 */
[----:B------:R-:W3:Y:S02]  /*30fb0*/  LDL.LU R35, [R1+0x3e4] ;  /* 0x0003e40001237983 */ /* 0x000ee40000300800 */
[----:B0-----:R-:W-:Y:S02]  /*30fc0*/  F2FP.SATFINITE.E4M3.F32.PACK_AB_MERGE_C R5, RZ, R2, RZ ;  /* 0x00000002ff05723e */ /* 0x001fe400048070ff */
[----:B------:R0:W-:Y:S01]  /*30fd0*/  @!P0 STG.E.U8 desc[UR18][R24.64+0xb8], R4 ;  /* 0x0000b80418008986 */ /* 0x0001e2000c101112 */
[----:B--2---:R-:W-:-:S03]  /*30fe0*/  FMUL R3, R34, UR17 ;  /* 0x0000001122037c20 */ /* 0x004fc60008400000 */
[----:B------:R-:W2:Y:S02]  /*30ff0*/  LDL.LU R34, [R1+0x3e8] ;  /* 0x0003e80001227983 */ /* 0x000ea40000300800 */
[----:B0-----:R-:W-:Y:S01]  /*31000*/  F2FP.SATFINITE.E4M3.F32.PACK_AB_MERGE_C R4, RZ, R3, RZ ;  /* 0x00000003ff04723e */ /* 0x001fe200048070ff */
[----:B----4-:R-:W-:Y:S02]  /*31010*/  FMUL R2, R33, UR17 ;  /* 0x0000001121027c20 */ /* 0x010fe40008400000 */
[----:B------:R-:W4:Y:S03]  /*31020*/  LDL.LU R33, [R1+0x3ec] ;  /* 0x0003ec0001217983 */ /* 0x000f260000300800 */
[----:B------:R-:W-:Y:S01]  /*31030*/  F2FP.SATFINITE.E4M3.F32.PACK_AB_MERGE_C R3, RZ, R2, RZ ;  /* 0x00000002ff03723e */ /* 0x000fe200048070ff */
[----:B---3--:R-:W-:Y:S02]  /*31040*/  FMUL R2, R32, UR17 ;  /* 0x0000001120027c20 */ /* 0x008fe40008400000 */
[----:B------:R-:W3:Y:S01]  /*31050*/  LDL.LU R32, [R1+0x3f0] ;  /* 0x0003f00001207983 */ /* 0x000ee20000300800 */
[----:B------:R-:W-:-:S02]  /*31060*/  ISETP.LT.OR P5, PT, R0, 0xb9, !P2 ;  /* 0x000000b90000780c */ /* 0x000fc400057a1670 */
[----:B------:R-:W-:Y:S01]  /*31070*/  ISETP.GE.AND P1, PT, R36, 0x81, PT ;  /* 0x000000812400780c */ /* 0x000fe20003f26270 */
[----:B------:R-:W3:Y:S01]  /*31080*/  LDL.LU R39, [R1+0x3f4] ;  /* 0x0003f40001277983 */ /* 0x000ee20000300800 */
[C---:B------:R-:W-:Y:S02]  /*31090*/  ISETP.LT.OR P0, PT, R0.reuse, 0xba, !P2 ;  /* 0x000000ba0000780c */ /* 0x040fe40005701670 */
[----:B------:R-:W-:-:S07]  /*310a0*/  ISETP.LT.OR P6, PT, R0, 0x1, !P1 ;  /* 0x000000010000780c */ /* 0x000fce0004fc1670 */
[----:B------:R-:W-:Y:S01]  /*310b0*/  @!P5 STG.E.U8 desc[UR18][R26.64+0xb8], R5 ;  /* 0x0000b8051a00d986 */ /* 0x000fe2000c101112 */
[----:B------:R-:W-:-:S03]  /*310c0*/  ISETP.LT.OR P5, PT, R0, 0x2, !P1 ;  /* 0x000000020000780c */ /* 0x000fc60004fa1670 */
[----:B------:R-:W-:Y:S01]  /*310d0*/  @!P0 STG.E.U8 desc[UR18][R26.64+0xb9], R4 ;  /* 0x0000b9041a008986 */ /* 0x000fe2000c101112 */
[----:B------:R-:W-:Y:S02]  /*310e0*/  ISETP.GE.AND P0, PT, R36, 0x89, PT ;  /* 0x000000892400780c */ /* 0x000fe40003f06270 */
[----:B------:R-:W-:Y:S01]  /*310f0*/  F2FP.SATFINITE.E4M3.F32.PACK_AB_MERGE_C R2, RZ, R2, RZ ;  /* 0x00000002ff02723e */ /* 0x000fe200048070ff */
[----:B------:R0:W-:Y:S01]  /*31100*/  @!P6 STG.E.U8 desc[UR18][R30.64], R3 ;  /* 0x000000031e00e986 */ /* 0x0001e2000c101112 */
[----:B------:R-:W-:-:S05]  /*31110*/  ISETP.LT.OR P6, PT, R0, 0x1, !P0 ;  /* 0x000000010000780c */ /* 0x000fca00047c1670 */
[----:B------:R1:W-:Y:S01]  /*31120*/  @!P5 STG.E.U8 desc[UR18][R30.64+0x1], R2 ;  /* 0x000001021e00d986 */ /* 0x0003e2000c101112 */
[----:B------:R-:W-:Y:S01]  /*31130*/  ISETP.LT.OR P5, PT, R0, 0x2, !P0 ;  /* 0x000000020000780c */ /* 0x000fe200047a1670 */
[----:B0-----:R-:W-:Y:S02]  /*31140*/  FMUL R3, R38, UR17 ;  /* 0x0000001126037c20 */ /* 0x001fe40008400000 */
[----:B------:R-:W3:Y:S03]  /*31150*/  LDL.LU R38, [R1+0x3f8] ;  /* 0x0003f80001267983 */ /* 0x000ee60000300800 */
[----:B------:R-:W-:-:S05]  /*31160*/  F2FP.SATFINITE.E4M3.F32.PACK_AB_MERGE_C R3, RZ, R3, RZ ;  /* 0x00000003ff03723e */ /* 0x000fca00048070ff */
[----:B------:R0:W-:Y:S01]  /*31170*/  @!P6 STG.E.U8 desc[UR18][R28.64], R3 ;  /* 0x000000031c00e986 */ /* 0x0001e2000c101112 */
[----:B-1----:R-:W-:-:S03]  /*31180*/  FMUL R2, R37, UR17 ;  /* 0x0000001125027c20 */ /* 0x002fc60008400000 */
[----:B------:R-:W3:Y:S01]  /*31190*/  LDL.LU R37, [R1+0x3fc] ;  /* 0x0003fc0001257983 */ /* 0x000ee20000300800 */
[----:B------:R-:W-:Y:S02]  /*311a0*/  ISETP.LT.OR P6, PT, R0, 0x9, !P1 ;  /* 0x000000090000780c */ /* 0x000fe40004fc1670 */
[----:B------:R-:W-:-:S05]  /*311b0*/  F2FP.SATFINITE.E4M3.F32.PACK_AB_MERGE_C R2, RZ, R2, RZ ;  /* 0x00000002ff02723e */ /* 0x000fca00048070ff */
[----:B------:R2:W-:Y:S01]  /*311c0*/  @!P5 STG.E.U8 desc[UR18][R28.64+0x1], R2 ;  /* 0x000001021c00d986 */ /* 0x0005e2000c101112 */
[----:B------:R-:W-:Y:S01]  /*311d0*/  ISETP.LT.OR P5, PT, R0, 0xa, !P1 ;  /* 0x0000000a0000780c */ /* 0x000fe20004fa1670 */
[----:B0-----:R-:W-:Y:S02]  /*311e0*/  FMUL R3, R35, UR17 ;  /* 0x0000001123037c20 */ /* 0x001fe40008400000 */
[----:B------:R-:W3:Y:S03]  /*311f0*/  LDL.LU R35, [R1+0x400] ;  /* 0x0004000001237983 */ /* 0x000ee60000300800 */
[----:B------:R-:W-:-:S05]  /*31200*/  F2FP.SATFINITE.E4M3.F32.PACK_AB_MERGE_C R3, RZ, R3, RZ ;  /* 0x00000003ff03723e */ /* 0x000fca00048070ff */
[----:B------:R4:W-:Y:S01]  /*31210*/  @!P6 STG.E.U8 desc[UR18][R30.64+0x8], R3 ;  /* 0x000008031e00e986 */ /* 0x0009e2000c101112 */
[----:B--2---:R-:W-:-:S03]  /*31220*/  FMUL R2, R34, UR17 ;  /* 0x0000001122027c20 */ /* 0x004fc60008400000 */
[----:B------:R-:W2:Y:S02]  /*31230*/  LDL.LU R34, [R1+0x404] ;  /* 0x0004040001227983 */ /* 0x000ea40000300800 */
[----:B------:R-:W-:-:S05]  /*31240*/  F2FP.SATFINITE.E4M3.F32.PACK_AB_MERGE_C R2, RZ, R2, RZ ;  /* 0x00000002ff02723e */ /* 0x000fca00048070ff */
[----:B------:R3:W-:Y:S01]  /*31250*/  @!P5 STG.E.U8 desc[UR18][R30.64+0x9], R2 ;  /* 0x000009021e00d986 */ /* 0x0007e2000c101112 */
[----:B----4-:R-:W-:-:S03]  /*31260*/  FMUL R3, R33, UR17 ;  /* 0x0000001121037c20 */ /* 0x010fc60008400000 */
[----:B------:R-:W4:Y:S01]  /*31270*/  LDL.LU R33, [R1+0x408] ;  /* 0x0004080001217983 */ /* 0x000f220000300800 */
[----:B---3--:R-:W-:-:S03]  /*31280*/  FMUL R2, R32, UR17 ;  /* 0x0000001120027c20 */ /* 0x008fc60008400000 */
[----:B------:R-:W3:Y:S01]  /*31290*/  LDL.LU R32, [R1+0x40c] ;  /* 0x00040c0001207983 */ /* 0x000ee20000300800 */
[C---:B------:R-:W-:Y:S02]  /*312a0*/  ISETP.LT.OR P6, PT, R0.reuse, 0x9, !P0 ;  /* 0x000000090000780c */ /* 0x040fe400047c1670 */
[----:B------:R-:W-:Y:S02]  /*312b0*/  ISETP.LT.OR P5, PT, R0, 0xa, !P0 ;  /* 0x0000000a0000780c */ /* 0x000fe400047a1670 */
[----:B------:R-:W-:Y:S02]  /*312c0*/  F2FP.SATFINITE.E4M3.F32.PACK_AB_MERGE_C R3, RZ, R3, RZ ;  /* 0x00000003ff03723e */ /* 0x000fe400048070ff */
[----:B------:R-:W-:-:S07]  /*312d0*/  F2FP.SATFINITE.E4M3.F32.PACK_AB_MERGE_C R2, RZ, R2, RZ ;  /* 0x00000002ff02723e */ /* 0x000fce00048070ff */
[----:B------:R0:W-:Y:S01]  /*312e0*/  @!P6 STG.E.U8 desc[UR18][R28.64+0x8], R3 ;  /* 0x000008031c00e986 */ /* 0x0001e2000c101112 */
[----:B------:R-:W-:-:S03]  /*312f0*/  ISETP.LT.OR P6, PT, R0, 0x11, !P1 ;  /* 0x000000110000780c */ /* 0x000fc60004fc1670 */
[----:B------:R1:W-:Y:S01]  /*31300*/  @!P5 STG.E.U8 desc[UR18][R28.64+0x9], R2 ;  /* 0x000009021c00d986 */ /* 0x0003e2000c101112 */
[----:B------:R-:W-:Y:S01]  /*31310*/  ISETP.LT.OR P5, PT, R0, 0x12, !P1 ;  /* 0x000000120000780c */ /* 0x000fe20004fa1670 */
[----:B0-----:R-:W-:Y:S02]  /*31320*/  FMUL R3, R39, UR17 ;  /* 0x0000001127037c20 */ /* 0x001fe40008400000 */
[----:B------:R-:W3:Y:S03]  /*31330*/  LDL.LU R39, [R1+0x410] ;  /* 0x0004100001277983 */ /* 0x000ee60000300800 */
[----:B------:R-:W-:Y:S01]  /*31340*/  F2FP.SATFINITE.E4M3.F32.PACK_AB_MERGE_C R3, RZ, R3, RZ ;  /* 0x00000003ff03723e */ /* 0x000fe200048070ff */
[----:B-1----:R-:W-:Y:S02]  /*31350*/  FMUL R2, R38, UR17 ;  /* 0x0000001126027c20 */ /* 0x002fe40008400000 */
[----:B------:R-:W3:Y:S04]  /*31360*/  LDL.LU R38, [R1+0x414] ;  /* 0x0004140001267983 */ /* 0x000ee80000300800 */
[----:B------:R0:W-:Y:S01]  /*31370*/  @!P6 STG.E.U8 desc[UR18][R30.64+0x10], R3 ;  /* 0x000010031e00e986 */ /* 0x0001e2000c101112 */
[----:B------:R-:W-:-:S02]  /*31380*/  ISETP.LT.OR P6, PT, R0, 0x11, !P0 ;  /* 0x000000110000780c */ /* 0x000fc400047c1670 */
[----:B------:R-:W-:-:S05]  /*31390*/  F2FP.SATFINITE.E4M3.F32.PACK_AB_MERGE_C R2, RZ, R2, RZ ;  /* 0x00000002ff02723e */ /* 0x000fca00048070ff */
[----:B------:R1:W-:Y:S01]  /*313a0*/  @!P5 STG.E.U8 desc[UR18][R30.64+0x11], R2 ;  /* 0x000011021e00d986 */ /* 0x0003e2000c101112 */
[----:B0-----:R-:W-:-:S03]  /*313b0*/  FMUL R3, R37, UR17 ;  /* 0x0000001125037c20 */ /* 0x001fc60008400000 */
[----:B------:R-:W3:Y:S01]  /*313c0*/  LDL.LU R37, [R1+0x418] ;  /* 0x0004180001257983 */ /* 0x000ee20000300800 */
[----:B------:R-:W-:Y:S02]  /*313d0*/  ISETP.LT.OR P5, PT, R0, 0x12, !P0 ;  /* 0x000000120000780c */ /* 0x000fe400047a1670 */
[----:B------:R-:W-:-:S05]  /*313e0*/  F2FP.SATFINITE.E4M3.F32.PACK_AB_MERGE_C R3, RZ, R3, RZ ;  /* 0x00000003ff03723e */ /* 0x000fca00048070ff */
[----:B------:R2:W-:Y:S01]  /*313f0*/  @!P6 STG.E.U8 desc[UR18][R28.64+0x10], R3 ;  /* 0x000010031c00e986 */ /* 0x0005e2000c101112 */
[----:B------:R-:W-:Y:S01]  /*31400*/  ISETP.LT.OR P6, PT, R0, 0x19, !P1 ;  /* 0x000000190000780c */ /* 0x000fe20004fc1670 */
[----:B-1----:R-:W-:Y:S02]  /*31410*/  FMUL R2, R35, UR17 ;  /* 0x0000001123027c20 */ /* 0x002fe40008400000 */
        /* <DEDUP_REMOVED lines=12> */
[----:B------:R-:W-:Y:S02]  /*314e0*/  F2FP.SATFINITE.E4M3.F32.PACK_AB_MERGE_C R2, RZ, R2, RZ ;  /* 0x00000002ff02723e */ /* 0x000fe400048070ff */
[----:B------:R-:W-:Y:S02]  /*314f0*/  ISETP.LT.OR P6, PT, R0, 0x19, !P0 ;  /* 0x000000190000780c */ /* 0x000fe400047c1670 */
        /* <DEDUP_REMOVED lines=218> */
[----:B-1----:R-:W-:-:S04]  /*322a0*/  FMUL R3, R38, UR17 ;  /* 0x0000001126037c20 */ /* 0x002fc80008400000 */
[----:B------:R0:W-:Y:S01]  /*322b0*/  @!P5 STG.E.U8 desc[UR18][R30.64+0x71], R2 ;  /* 0x000071021e00d986 */ /* 0x0001e2000c101112 */
[C---:B------:R-:W-:Y:S02]  /*322c0*/  ISETP.LT.OR P5, PT, R0.reuse, 0x72, !P0 ;  /* 0x000000720000780c */ /* 0x040fe400047a1670 */
[----:B------:R-:W-:Y:S01]  /*322d0*/  F2FP.SATFINITE.E4M3.F32.PACK_AB_MERGE_C R3, RZ, R3, RZ ;  /* 0x00000003ff03723e */ /* 0x000fe200048070ff */
[----:B------:R-:W3:Y:S04]  /*322e0*/  LDL.LU R38, [R1+0x4d8] ;  /* 0x0004d80001267983 */ /* 0x000ee80000300800 */
[----:B------:R1:W-:Y:S01]  /*322f0*/  @!P6 STG.E.U8 desc[UR18][R28.64+0x70], R3 ;  /* 0x000070031c00e986 */ /* 0x0003e2000c101112 */
[----:B------:R-:W-:Y:S01]  /*32300*/  ISETP.LT.OR P6, PT, R0, 0x79, !P1 ;  /* 0x000000790000780c */ /* 0x000fe20004fc1670 */
[----:B0-----:R-:W-:-:S02]  /*32310*/  FMUL R2, R37, UR17 ;  /* 0x0000001125027c20 */ /* 0x001fc40008400000 */
[----:B------:R-:W3:Y:S03]  /*32320*/  LDL.LU R37, [R1+0x4dc] ;  /* 0x0004dc0001257983 */ /* 0x000ee60000300800 */
        /* <DEDUP_REMOVED lines=19> */
[----:B------:R-:W-:Y:S01]  /*32460*/  @!P6 STG.E.U8 desc[UR18][R28.64+0x78], R4 ;  /* 0x000078041c00e986 */ /* 0x000fe2000c101112 */
[----:B------:R-:W-:Y:S01]  /*32470*/  ISETP.LT.OR P6, PT, R0, 0x81, !P1 ;  /* 0x000000810000780c */ /* 0x000fe20004fc1670 */
[----:B------:R-:W-:Y:S02]  /*32480*/  FMUL R2, R39, UR17 ;  /* 0x0000001127027c20 */ /* 0x000fe40008400000 */
[----:B------:R-:W3:Y:S03]  /*32490*/  LDL.LU R39, [R1+0x4f0] ;  /* 0x0004f00001277983 */ /* 0x000ee60000300800 */
[----:B------:R-:W-:Y:S01]  /*324a0*/  F2FP.SATFINITE.E4M3.F32.PACK_AB_MERGE_C R2, RZ, R2, RZ ;  /* 0x00000002ff02723e */ /* 0x000fe200048070ff */
[----:B------:R0:W-:Y:S06]  /*324b0*/  @!P5 STG.E.U8 desc[UR18][R28.64+0x79], R3 ;  /* 0x000079031c00d986 */ /* 0x0001ec000c101112 */
[----:B------:R1:W-:Y:S01]  /*324c0*/  @!P6 STG.E.U8 desc[UR18][R30.64+0x80], R2 ;  /* 0x000080021e00e986 */ /* 0x0003e2000c101112 */
[----:B0-----:R-:W-:-:S03]  /*324d0*/  FMUL R3, R38, UR17 ;  /* 0x0000001126037c20 */ /* 0x001fc60008400000 */
[----:B------:R-:W3:Y:S01]  /*324e0*/  LDL.LU R38, [R1+0x4f4] ;  /* 0x0004f40001267983 */ /* 0x000ee20000300800 */
[----:B-1----:R-:W-:-:S03]  /*324f0*/  FMUL R2, R37, UR17 ;  /* 0x0000001125027c20 */ /* 0x002fc60008400000 */
[----:B------:R-:W3:Y:S02]  /*32500*/  LDL.LU R37, [R1+0x4f8] ;  /* 0x0004f80001257983 */ /* 0x000ee40000300800 */
[----:B------:R-:W-:Y:S01]  /*32510*/  F2FP.SATFINITE.E4M3.F32.PACK_AB_MERGE_C R5, RZ, R2, RZ ;  /* 0x00000002ff05723e */ /* 0x000fe200048070ff */
[----:B------:R-:W-:Y:S02]  /*32520*/  FMUL R4, R35, UR17 ;  /* 0x0000001123047c20 */ /* 0x000fe40008400000 */
[----:B------:R-:W3:Y:S03]  /*32530*/  LDL.LU R35, [R1+0x4fc] ;  /* 0x0004fc0001237983 */ /* 0x000ee60000300800 */
[----:B------:R-:W-:Y:S01]  /*32540*/  F2FP.SATFINITE.E4M3.F32.PACK_AB_MERGE_C R7, RZ, R4, RZ ;  /* 0x00000004ff07723e */ /* 0x000fe200048070ff */
[----:B--2---:R-:W-:Y:S02]  /*32550*/  FMUL R4, R34, UR17 ;  /* 0x0000001122047c20 */ /* 0x004fe40008400000 */
[----:B------:R-:W2:Y:S01]  /*32560*/  LDL.LU R34, [R1+0x500] ;  /* 0x0005000001227983 */ /* 0x000ea20000300800 */
[----:B----4-:R-:W-:-:S03]  /*32570*/  FMUL R2, R33, UR17 ;  /* 0x0000001121027c20 */ /* 0x010fc60008400000 */
[----:B------:R-:W4:Y:S02]  /*32580*/  LDL.LU R33, [R1+0x504] ;  /* 0x0005040001217983 */ /* 0x000f240000300800 */
[----:B------:R-:W-:Y:S01]  /*32590*/  F2FP.SATFINITE.E4M3.F32.PACK_AB_MERGE_C R11, RZ, R2, RZ ;  /* 0x00000002ff0b723e */ /* 0x000fe200048070ff */
[----:B---3--:R-:W-:Y:S02]  /*325a0*/  FMUL R2, R32, UR17 ;  /* 0x0000001120027c20 */ /* 0x008fe40008400000 */
[----:B------:R-:W3:Y:S01]  /*325b0*/  LDL.LU R32, [R1+0x508] ;  /* 0x0005080001207983 */ /* 0x000ee20000300800 */
[C---:B------:R-:W-:Y:S02]  /*325c0*/  ISETP.LT.OR P5, PT, R0.reuse, 0x82, !P1 ;  /* 0x000000820000780c */ /* 0x040fe40004fa1670 */
[----:B------:R-:W-:Y:S02]  /*325d0*/  F2FP.SATFINITE.E4M3.F32.PACK_AB_MERGE_C R3, RZ, R3, RZ ;  /* 0x00000003ff03723e */ /* 0x000fe400048070ff */
[----:B------:R-:W-:-:S09]  /*325e0*/  ISETP.LT.OR P6, PT, R0, 0x81, !P0 ;  /* 0x000000810000780c */ /* 0x000fd200047c1670 */
[----:B------:R0:W-:Y:S01]  /*325f0*/  @!P5 STG.E.U8 desc[UR18][R30.64+0x81], R3 ;  /* 0x000081031e00d986 */ /* 0x0001e2000c101112 */
[----:B------:R-:W-:-:S03]  /*32600*/  ISETP.LT.OR P5, PT, R0, 0x82, !P0 ;  /* 0x000000820000780c */ /* 0x000fc600047a1670 */
[----:B------:R1:W-:Y:S01]  /*32610*/  @!P6 STG.E.U8 desc[UR18][R28.64+0x80], R5 ;  /* 0x000080051c00e986 */ /* 0x0003e2000c101112 */
[----:B------:R-:W-:-:S09]  /*32620*/  ISETP.LT.OR P6, PT, R0, 0x89, !P1 ;  /* 0x000000890000780c */ /* 0x000fd20004fc1670 */
[----:B------:R1:W-:Y:S01]  /*32630*/  @!P5 STG.E.U8 desc[UR18][R28.64+0x81], R7 ;  /* 0x000081071c00d986 */ /* 0x0003e2000c101112 */
[----:B------:R-:W-:Y:S02]  /*32640*/  ISETP.LT.OR P5, PT, R0, 0x8a, !P1 ;  /* 0x0000008a0000780c */ /* 0x000fe40004fa1670 */
[----:B------:R-:W-:Y:S01]  /*32650*/  F2FP.SATFINITE.E4M3.F32.PACK_AB_MERGE_C R9, RZ, R4, RZ ;  /* 0x00000004ff09723e */ /* 0x000fe200048070ff */
[----:B0-----:R-:W-:Y:S02]  /*32660*/  FMUL R3, R39, UR17 ;  /* 0x0000001127037c20 */ /* 0x001fe40008400000 */
[----:B------:R-:W3:Y:S01]  /*32670*/  LDL.LU R39, [R1+0x50c] ;  /* 0x00050c0001277983 */ /* 0x000ee20000300800 */
[----:B-1----:R-:W-:-:S03]  /*32680*/  F2FP.SATFINITE.E4M3.F32.PACK_AB_MERGE_C R5, RZ, R2, RZ ;  /* 0x00000002ff05723e */ /* 0x002fc600048070ff */
[----:B------:R0:W-:Y:S01]  /*32690*/  @!P6 STG.E.U8 desc[UR18][R30.64+0x88], R9 ;  /* 0x000088091e00e986 */ /* 0x0001e2000c101112 */
[----:B------:R-:W-:-:S03]  /*326a0*/  ISETP.LT.OR P6, PT, R0, 0x89, !P0 ;  /* 0x000000890000780c */ /* 0x000fc600047c1670 */
[----:B------:R1:W-:Y:S01]  /*326b0*/  @!P5 STG.E.U8 desc[UR18][R30.64+0x89], R11 ;  /* 0x0000890b1e00d986 */ /* 0x0003e2000c101112 */
[----:B------:R-:W-:Y:S01]  /*326c0*/  ISETP.LT.OR P5, PT, R0, 0x8a, !P0 ;  /* 0x0000008a0000780c */ /* 0x000fe200047a1670 */
[----:B------:R-:W-:Y:S01]  /*326d0*/  FMUL R2, R38, UR17 ;  /* 0x0000001126027c20 */ /* 0x000fe20008400000 */
[----:B------:R-:W-:Y:S01]  /*326e0*/  F2FP.SATFINITE.E4M3.F32.PACK_AB_MERGE_C R7, RZ, R3, RZ ;  /* 0x00000003ff07723e */ /* 0x000fe200048070ff */
[----:B------:R-:W3:Y:S01]  /*326f0*/  LDL.LU R38, [R1+0x510] ;  /* 0x0005100001267983 */ /* 0x000ee20000300800 */
[----:B------:R-:W-:-:S03]  /*32700*/  FMUL R3, R37, UR17 ;  /* 0x0000001125037c20 */ /* 0x000fc60008400000 */
[----:B------:R-:W3:Y:S01]  /*32710*/  LDL.LU R37, [R1+0x514] ;  /* 0x0005140001257983 */ /* 0x000ee20000300800 */
[----:B0-----:R-:W-:Y:S02]  /*32720*/  F2FP.SATFINITE.E4M3.F32.PACK_AB_MERGE_C R9, RZ, R2, RZ ;  /* 0x00000002ff09723e */ /* 0x001fe400048070ff */
[----:B-1----:R-:W-:Y:S01]  /*32730*/  F2FP.SATFINITE.E4M3.F32.PACK_AB_MERGE_C R11, RZ, R3, RZ ;  /* 0x00000003ff0b723e */ /* 0x002fe200048070ff */
[----:B------:R0:W-:Y:S04]  /*32740*/  @!P6 STG.E.U8 desc[UR18][R28.64+0x88], R5 ;  /* 0x000088051c00e986 */ /* 0x0001e8000c101112 */
[----:B------:R1:W-:Y:S01]  /*32750*/  @!P5 STG.E.U8 desc[UR18][R28.64+0x89], R7 ;  /* 0x000089071c00d986 */ /* 0x0003e2000c101112 */
[----:B------:R-:W-:-:S03]  /*32760*/  FMUL R2, R35, UR17 ;  /* 0x0000001123027c20 */ /* 0x000fc60008400000 */
[----:B------:R-:W3:Y:S02]  /*32770*/  LDL.LU R35, [R1+0x518] ;  /* 0x0005180001237983 */ /* 0x000ee40000300800 */
[----:B0-----:R-:W-:Y:S01]  /*32780*/  F2FP.SATFINITE.E4M3.F32.PACK_AB_MERGE_C R5, RZ, R2, RZ ;  /* 0x00000002ff05723e */ /* 0x001fe200048070ff */
[----:B--2---:R-:W-:Y:S02]  /*32790*/  FMUL R3, R34, UR17 ;  /* 0x0000001122037c20 */ /* 0x004fe40008400000 */
[----:B------:R-:W2:Y:S03]  /*327a0*/  LDL.LU R34, [R1+0x51c] ;  /* 0x00051c0001227983 */ /* 0x000ea60000300800 */
[----:B-1----:R-:W-:Y:S01]  /*327b0*/  F2FP.SATFINITE.E4M3.F32.PACK_AB_MERGE_C R7, RZ, R3, RZ ;  /* 0x00000003ff07723e */ /* 0x002fe200048070ff */
[----:B----4-:R-:W-:Y:S02]  /*327c0*/  FMUL R2, R33, UR17 ;  /* 0x0000001121027c20 */ /* 0x010fe40008400000 */
[----:B------:R-:W4:Y:S01]  /*327d0*/  LDL.LU R33, [R1+0x520] ;  /* 0x0005200001217983 */ /* 0x000f220000300800 */
[----:B---3--:R-:W-:-:S03]  /*327e0*/  FMUL R3, R32, UR17 ;  /* 0x0000001120037c20 */ /* 0x008fc60008400000 */
[----:B------:R-:W3:Y:S01]  /*327f0*/  LDL.LU R32, [R1+0x524] ;  /* 0x0005240001207983 */ /* 0x000ee20000300800 */
[C---:B------:R-:W-:Y:S02]  /*32800*/  ISETP.LT.OR P6, PT, R0.reuse, 0x91, !P1 ;  /* 0x000000910000780c */ /* 0x040fe40004fc1670 */
[----:B------:R-:W-:-:S11]  /*32810*/  ISETP.LT.OR P5, PT, R0, 0x92, !P1 ;  /* 0x000000920000780c */ /* 0x000fd60004fa1670 */
[----:B------:R0:W-:Y:S01]  /*32820*/  @!P6 STG.E.U8 desc[UR18][R30.64+0x90], R9 ;  /* 0x000090091e00e986 */ /* 0x0001e2000c101112 */
[----:B------:R-:W-:-:S03]  /*32830*/  ISETP.LT.OR P6, PT, R0, 0x91, !P0 ;  /* 0x000000910000780c */ /* 0x000fc600047c1670 */
[----:B------:R1:W-:Y:S01]  /*32840*/  @!P5 STG.E.U8 desc[UR18][R30.64+0x91], R11 ;  /* 0x0000910b1e00d986 */ /* 0x0003e2000c101112 */
[----:B------:R-:W-:-:S09]  /*32850*/  ISETP.LT.OR P5, PT, R0, 0x92, !P0 ;  /* 0x000000920000780c */ /* 0x000fd200047a1670 */
[----:B------:R1:W-:Y:S01]  /*32860*/  @!P6 STG.E.U8 desc[UR18][R28.64+0x90], R5 ;  /* 0x000090051c00e986 */ /* 0x0003e2000c101112 */
[C---:B------:R-:W-:Y:S02]  /*32870*/  ISETP.LT.OR P6, PT, R0.reuse, 0x99, !P1 ;  /* 0x000000990000780c */ /* 0x040fe40004fc1670 */
[----:B0-----:R-:W-:Y:S01]  /*32880*/  F2FP.SATFINITE.E4M3.F32.PACK_AB_MERGE_C R9, RZ, R2, RZ ;  /* 0x00000002ff09723e */ /* 0x001fe200048070ff */
[----:B------:R-:W-:Y:S01]  /*32890*/  FMUL R2, R39, UR17 ;  /* 0x0000001127027c20 */ /* 0x000fe20008400000 */
[----:B------:R0:W-:Y:S01]  /*328a0*/  @!P5 STG.E.U8 desc[UR18][R28.64+0x91], R7 ;  /* 0x000091071c00d986 */ /* 0x0001e2000c101112 */
[----:B------:R-:W-:-:S03]  /*328b0*/  ISETP.LT.OR P5, PT, R0, 0x9a, !P1 ;  /* 0x0000009a0000780c */ /* 0x000fc60004fa1670 */
[----:B------:R-:W3:Y:S01]  /*328c0*/  LDL.LU R39, [R1+0x528] ;  /* 0x0005280001277983 */ /* 0x000ee20000300800 */
[----:B-1----:R-:W-:Y:S02]  /*328d0*/  F2FP.SATFINITE.E4M3.F32.PACK_AB_MERGE_C R11, RZ, R3, RZ ;  /* 0x00000003ff0b723e */ /* 0x002fe400048070ff */
[----:B------:R-:W-:Y:S02]  /*328e0*/  F2FP.SATFINITE.E4M3.F32.PACK_AB_MERGE_C R5, RZ, R2, RZ ;  /* 0x00000002ff05723e */ /* 0x000fe400048070ff */
[----:B------:R1:W-:Y:S01]  /*328f0*/  @!P6 STG.E.U8 desc[UR18][R30.64+0x98], R9 ;  /* 0x000098091e00e986 */ /* 0x0003e2000c101112 */
[----:B------:R-:W-:Y:S01]  /*32900*/  ISETP.LT.OR P6, PT, R0, 0x99, !P0 ;  /* 0x000000990000780c */ /* 0x000fe200047c1670 */
[----:B------:R-:W-:Y:S02]  /*32910*/  FMUL R3, R38, UR17 ;  /* 0x0000001126037c20 */ /* 0x000fe40008400000 */
        /* <DEDUP_REMOVED lines=24> */
[----:B------:R-:W-:Y:S02]  /*32aa0*/  ISETP.LT.OR P5, PT, R0, 0xa2, !P0 ;  /* 0x000000a20000780c */ /* 0x000fe400047a1670 */
[----:B0-----:R-:W-:Y:S01]  /*32ab0*/  F2FP.SATFINITE.E4M3.F32.PACK_AB_MERGE_C R7, RZ, R3, RZ ;  /* 0x00000003ff07723e */ /* 0x001fe200048070ff */
[----:B------:R0:W-:Y:S01]  /*32ac0*/  @!P6 STG.E.U8 desc[UR18][R28.64+0xa0], R5 ;  /* 0x0000a0051c00e986 */ /* 0x0001e2000c101112 */
[----:B------:R-:W-:-:S03]  /*32ad0*/  FMUL R3, R39, UR17 ;  /* 0x0000001127037c20 */ /* 0x000fc60008400000 */
[----:B------:R-:W3:Y:S01]  /*32ae0*/  LDL.LU R39, [R1+0x544] ;  /* 0x0005440001277983 */ /* 0x000ee20000300800 */
[----:B------:R-:W-:Y:S02]  /*32af0*/  ISETP.LT.OR P6, PT, R0, 0xa9, !P1 ;  /* 0x000000a90000780c */ /* 0x000fe40004fc1670 */
[----:B-1----:R-:W-:-:S03]  /*32b00*/  F2FP.SATFINITE.E4M3.F32.PACK_AB_MERGE_C R9, RZ, R2, RZ ;  /* 0x00000002ff09723e */ /* 0x002fc600048070ff */
        /* <DEDUP_REMOVED lines=442> */
[C---:B------:R-:W-:Y:S01]  /*346b0*/  ISETP.LT.OR P5, PT, R0.reuse, 0x152, !P2 ;  /* 0x000001520000780c */ /* 0x040fe200057a1670 */
[----:B------:R-:W3:Y:S10]  /*346c0*/  LDL.LU R41, [R1+0x6b0] ;  /* 0x0006b00001297983 */ /* 0x000ef40000300800 */
        /* <DEDUP_REMOVED lines=42> */
[----:B------:R0:W-:Y:S01]  /*34970*/  @!P6 STG.E.U8 desc[UR18][R24.64+0x168], R9 ;  /* 0x000168091800e986 */ /* 0x0001e2000c101112 */
[----:B------:R-:W-:Y:S01]  /*34980*/  ISETP.LT.OR P6, PT, R0, 0x169, !P2 ;  /* 0x000001690000780c */ /* 0x000fe200057c1670 */
[----:B------:R-:W-:Y:S01]  /*34990*/  FMUL R3, R41, UR17 ;  /* 0x0000001129037c20 */ /* 0x000fe20008400000 */
[----:B-1----:R-:W-:Y:S01]  /*349a0*/  F2FP.SATFINITE.E4M3.F32.PACK_AB_MERGE_C R5, RZ, R2, RZ ;  /* 0x00000002ff05723e */ /* 0x002fe200048070ff */
[----:B------:R-:W-:Y:S01]  /*349b0*/  FMUL R2, R39, UR17 ;  /* 0x0000001127027c20 */ /* 0x000fe20008400000 */
[----:B------:R-:W3:Y:S04]  /*349c0*/  LDL.LU R41, [R1+0x6d0] ;  /* 0x0006d00001297983 */ /* 0x000ee80000300800 */
[----:B------:R-:W3:Y:S01]  /*349d0*/  LDL.LU R39, [R1+0x6d4] ;  /* 0x0006d40001277983 */ /* 0x000ee20000300800 */
[----:B------:R-:W-:-:S03]  /*349e0*/  F2FP.SATFINITE.E4M3.F32.PACK_AB_MERGE_C R7, RZ, R3, RZ ;  /* 0x00000003ff07723e */ /* 0x000fc600048070ff */
[----:B------:R1:W-:Y:S01]  /*349f0*/  @!P5 STG.E.U8 desc[UR18][R24.64+0x169], R11 ;  /* 0x0001690b1800d986 */ /* 0x0003e2000c101112 */
[----:B------:R-:W-:Y:S01]  /*34a00*/  ISETP.LT.OR P5, PT, R0, 0x16a, !P2 ;  /* 0x0000016a0000780c */ /* 0x000fe200057a1670 */
[----:B------:R-:W-:Y:S01]  /*34a10*/  FMUL R3, R38, UR17 ;  /* 0x0000001126037c20 */ /* 0x000fe20008400000 */
[----:B0-----:R-:W-:Y:S01]  /*34a20*/  F2FP.SATFINITE.E4M3.F32.PACK_AB_MERGE_C R9, RZ, R2, RZ ;  /* 0x00000002ff09723e */ /* 0x001fe200048070ff */
[----:B------:R-:W3:Y:S01]  /*34a30*/  LDL.LU R38, [R1+0x6d8] ;  /* 0x0006d80001267983 */ /* 0x000ee20000300800 */
[----:B------:R-:W-:-:S03]  /*34a40*/  FMUL R2, R37, UR17 ;  /* 0x0000001125027c20 */ /* 0x000fc60008400000 */
[----:B------:R-:W3:Y:S01]  /*34a50*/  LDL.LU R37, [R1+0x6dc] ;  /* 0x0006dc0001257983 */ /* 0x000ee20000300800 */
[----:B-1----:R-:W-:-:S03]  /*34a60*/  F2FP.SATFINITE.E4M3.F32.PACK_AB_MERGE_C R11, RZ, R3, RZ ;  /* 0x00000003ff0b723e */ /* 0x002fc600048070ff */
[----:B------:R0:W-:Y:S04]  /*34a70*/  @!P6 STG.E.U8 desc[UR18][R26.64+0x168], R5 ;  /* 0x000168051a00e986 */ /* 0x0001e8000c101112 */
[----:B------:R1:W-:Y:S01]  /*34a80*/  @!P5 STG.E.U8 desc[UR18][R26.64+0x169], R7 ;  /* 0x000169071a00d986 */ /* 0x0003e2000c101112 */
[----:B------:R-:W-:Y:S01]  /*34a90*/  FMUL R3, R35, UR17 ;  /* 0x0000001123037c20 */ /* 0x000fe20008400000 */
[----:B0-----:R-:W-:Y:S02]  /*34aa0*/  F2FP.SATFINITE.E4M3.F32.PACK_AB_MERGE_C R5, RZ, R2, RZ ;  /* 0x00000002ff05723e */ /* 0x001fe400048070ff */
[----:B------:R-:W3:Y:S02]  /*34ab0*/  LDL.LU R35, [R1+0x6e0] ;  /* 0x0006e00001237983 */ /* 0x000ee40000300800 */
[----:B-1----:R-:W-:Y:S01]  /*34ac0*/  F2FP.SATFINITE.E4M3.F32.PACK_AB_MERGE_C R7, RZ, R3, RZ ;  /* 0x00000003ff07723e */ /* 0x002fe200048070ff */
[----:B--2---:R-:W-:-:S02]  /*34ad0*/  FMUL R2, R34, UR17 ;  /* 0x0000001122027c20 */ /* 0x004fc40008400000 */
[----:B------:R-:W2:Y:S01]  /*34ae0*/  LDL.LU R34, [R1+0x6e4] ;  /* 0x0006e40001227983 */ /* 0x000ea20000300800 */
[----:B----4-:R-:W-:-:S03]  /*34af0*/  FMUL R3, R33, UR17 ;  /* 0x0000001121037c20 */ /* 0x010fc60008400000 */
        /* <DEDUP_REMOVED lines=8> */
[----:B------:R-:W-:Y:S02]  /*34b80*/  ISETP.LT.OR P5, PT, R0, 0x172, !P2 ;  /* 0x000001720000780c */ /* 0x000fe400057a1670 */
[----:B0-----:R-:W-:-:S07]  /*34b90*/  F2FP.SATFINITE.E4M3.F32.PACK_AB_MERGE_C R9, RZ, R2, RZ ;  /* 0x00000002ff09723e */ /* 0x001fce00048070ff */
[----:B------:R0:W-:Y:S01]  /*34ba0*/  @!P6 STG.E.U8 desc[UR18][R26.64+0x170], R5 ;  /* 0x000170051a00e986 */ /* 0x0001e2000c101112 */
[----:B------:R-:W-:Y:S02]  /*34bb0*/  ISETP.LT.OR P6, PT, R0, 0x179, !P3 ;  /* 0x000001790000780c */ /* 0x000fe40005fc1670 */
[----:B-1----:R-:W-:Y:S01]  /*34bc0*/  F2FP.SATFINITE.E4M3.F32.PACK_AB_MERGE_C R11, RZ, R3, RZ ;  /* 0x00000003ff0b723e */ /* 0x002fe200048070ff */
[----:B------:R1:W-:Y:S01]  /*34bd0*/  @!P5 STG.E.U8 desc[UR18][R26.64+0x171], R7 ;  /* 0x000171071a00d986 */ /* 0x0003e2000c101112 */
[----:B------:R-:W-:-:S03]  /*34be0*/  FMUL R2, R41, UR17 ;  /* 0x0000001129027c20 */ /* 0x000fc60008400000 */
[----:B------:R-:W3:Y:S01]  /*34bf0*/  LDL.LU R41, [R1+0x6f0] ;  /* 0x0006f00001297983 */ /* 0x000ee20000300800 */
[----:B------:R-:W-:-:S03]  /*34c00*/  FMUL R3, R39, UR17 ;  /* 0x0000001127037c20 */ /* 0x000fc60008400000 */
[----:B------:R-:W3:Y:S01]  /*34c10*/  LDL.LU R39, [R1+0x6f4] ;  /* 0x0006f40001277983 */ /* 0x000ee20000300800 */
[C---:B------:R-:W-:Y:S02]  /*34c20*/  ISETP.LT.OR P3, PT, R0.reuse, 0x17a, !P3 ;  /* 0x0000017a0000780c */ /* 0x040fe40005f61670 */
[----:B------:R-:W-:Y:S02]  /*34c30*/  ISETP.LT.OR P5, PT, R0, 0x179, !P2 ;  /* 0x000001790000780c */ /* 0x000fe400057a1670 */
[----:B0-----:R-:W-:Y:S01]  /*34c40*/  F2FP.SATFINITE.E4M3.F32.PACK_AB_MERGE_C R5, RZ, R4, RZ ;  /* 0x00000004ff05723e */ /* 0x001fe200048070ff */
[----:B------:R-:W-:Y:S01]  /*34c50*/  FMUL R4, R38, UR17 ;  /* 0x0000001126047c20 */ /* 0x000fe20008400000 */
[----:B------:R-:W-:Y:S01]  /*34c60*/  ISETP.LT.OR P2, PT, R0, 0x17a, !P2 ;  /* 0x0000017a0000780c */ /* 0x000fe20005741670 */
[----:B------:R-:W3:Y:S01]  /*34c70*/  LDL.LU R38, [R1+0x6f8] ;  /* 0x0006f80001267983 */ /* 0x000ee20000300800 */
[----:B-1----:R-:W-:Y:S01]  /*34c80*/  F2FP.SATFINITE.E4M3.F32.PACK_AB_MERGE_C R7, RZ, R2, RZ ;  /* 0x00000002ff07723e */ /* 0x002fe200048070ff */
[----:B------:R-:W-:-:S02]  /*34c90*/  FMUL R2, R37, UR17 ;  /* 0x0000001125027c20 */ /* 0x000fc40008400000 */
[----:B------:R-:W3:Y:S04]  /*34ca0*/  LDL.LU R37, [R1+0x6fc] ;  /* 0x0006fc0001257983 */ /* 0x000ee80000300800 */
[----:B------:R0:W-:Y:S01]  /*34cb0*/  @!P6 STG.E.U8 desc[UR18][R24.64+0x178], R9 ;  /* 0x000178091800e986 */ /* 0x0001e2000c101112 */
[----:B------:R-:W-:-:S03]  /*34cc0*/  F2FP.SATFINITE.E4M3.F32.PACK_AB_MERGE_C R13, RZ, R2, RZ ;  /* 0x00000002ff0d723e */ /* 0x000fc600048070ff */
[----:B------:R1:W-:Y:S01]  /*34cd0*/  @!P3 STG.E.U8 desc[UR18][R24.64+0x179], R11 ;  /* 0x0001790b1800b986 */ /* 0x0003e2000c101112 */
[----:B0-----:R-:W-:Y:S01]  /*34ce0*/  F2FP.SATFINITE.E4M3.F32.PACK_AB_MERGE_C R9, RZ, R3, RZ ;  /* 0x00000003ff09723e */ /* 0x001fe200048070ff */
[----:B------:R-:W-:Y:S02]  /*34cf0*/  FMUL R3, R35, UR17 ;  /* 0x0000001123037c20 */ /* 0x000fe40008400000 */
[----:B------:R-:W3:Y:S01]  /*34d00*/  LDL.LU R35, [R1+0x700] ;  /* 0x0007000001237983 */ /* 0x000ee20000300800 */
[----:B-1----:R-:W-:-:S03]  /*34d10*/  F2FP.SATFINITE.E4M3.F32.PACK_AB_MERGE_C R11, RZ, R4, RZ ;  /* 0x00000004ff0b723e */ /* 0x002fc600048070ff */
[----:B------:R0:W-:Y:S01]  /*34d20*/  @!P2 STG.E.U8 desc[UR18][R26.64+0x179], R7 ;  /* 0x000179071a00a986 */ /* 0x0001e2000c101112 */
[----:B--2---:R-:W-:-:S03]  /*34d30*/  FMUL R2, R34, UR17 ;  /* 0x0000001122027c20 */ /* 0x004fc60008400000 */
[----:B------:R-:W2:Y:S02]  /*34d40*/  LDL.LU R34, [R1+0x704] ;  /* 0x0007040001227983 */ /* 0x000ea40000300800 */
[----:B0-----:R-:W-:Y:S01]  /*34d50*/  F2FP.SATFINITE.E4M3.F32.PACK_AB_MERGE_C R7, RZ, R2, RZ ;  /* 0x00000002ff07723e */ /* 0x001fe200048070ff */
[----:B----4-:R-:W-:Y:S02]  /*34d60*/  FMUL R4, R33, UR17 ;  /* 0x0000001121047c20 */ /* 0x010fe40008400000 */
[----:B------:R-:W4:Y:S01]  /*34d70*/  LDL.LU R33, [R1+0x708] ;  /* 0x0007080001217983 */ /* 0x000f220000300800 */
[----:B---3--:R-:W-:-:S03]  /*34d80*/  FMUL R2, R32, UR17 ;  /* 0x0000001120027c20 */ /* 0x008fc60008400000 */
[----:B------:R-:W3:Y:S01]  /*34d90*/  LDL.LU R32, [R1+0x70c] ;  /* 0x00070c0001207983 */ /* 0x000ee20000300800 */
[C---:B------:R-:W-:Y:S02]  /*34da0*/  ISETP.LT.OR P6, PT, R0.reuse, 0xc1, !P1 ;  /* 0x000000c10000780c */ /* 0x040fe40004fc1670 */
[C---:B------:R-:W-:Y:S01]  /*34db0*/  ISETP.LT.OR P3, PT, R0.reuse, 0xc2, !P1 ;  /* 0x000000c20000780c */ /* 0x040fe20004f61670 */
[----:B------:R0:W-:Y:S01]  /*34dc0*/  @!P5 STG.E.U8 desc[UR18][R26.64+0x178], R5 ;  /* 0x000178051a00d986 */ /* 0x0001e2000c101112 */
[----:B------:R-:W-:-:S09]  /*34dd0*/  ISETP.LT.OR P5, PT, R0, 0xc1, !P0 ;  /* 0x000000c10000780c */ /* 0x000fd200047a1670 */
[----:B------:R-:W-:Y:S01]  /*34de0*/  @!P6 STG.E.U8 desc[UR18][R30.64+0xc0], R9 ;  /* 0x0000c0091e00e986 */ /* 0x000fe2000c101112 */
[----:B------:R-:W-:-:S03]  /*34df0*/  ISETP.LT.OR P6, PT, R0, 0xc2, !P0 ;  /* 0x000000c20000780c */ /* 0x000fc600047c1670 */
[----:B------:R1:W-:Y:S01]  /*34e00*/  @!P3 STG.E.U8 desc[UR18][R30.64+0xc1], R11 ;  /* 0x0000c10b1e00b986 */ /* 0x0003e2000c101112 */
[C---:B------:R-:W-:Y:S02]  /*34e10*/  ISETP.LT.OR P3, PT, R0.reuse, 0xc9, !P1 ;  /* 0x000000c90000780c */ /* 0x040fe40004f61670 */
[----:B------:R-:W-:Y:S02]  /*34e20*/  ISETP.LT.OR P2, PT, R0, 0xca, !P1 ;  /* 0x000000ca0000780c */ /* 0x000fe40004f41670 */
[----:B0-----:R-:W-:Y:S02]  /*34e30*/  F2FP.SATFINITE.E4M3.F32.PACK_AB_MERGE_C R5, RZ, R3, RZ ;  /* 0x00000003ff05723e */ /* 0x001fe400048070ff */
[----:B-1----:R-:W-:-:S03]  /*34e40*/  F2FP.SATFINITE.E4M3.F32.PACK_AB_MERGE_C R11, RZ, R2, RZ ;  /* 0x00000002ff0b723e */ /* 0x002fc600048070ff */
[----:B------:R0:W-:Y:S01]  /*34e50*/  @!P6 STG.E.U8 desc[UR18][R28.64+0xc1], R5 ;  /* 0x0000c1051c00e986 */ /* 0x0001e2000c101112 */
[----:B------:R-:W-:-:S03]  /*34e60*/  FMUL R2, R41, UR17 ;  /* 0x0000001129027c20 */ /* 0x000fc60008400000 */
[----:B------:R-:W3:Y:S01]  /*34e70*/  LDL.LU R41, [R1+0x710] ;  /* 0x0007100001297983 */ /* 0x000ee20000300800 */
[----:B------:R-:W-:-:S03]  /*34e80*/  FMUL R3, R39, UR17 ;  /* 0x0000001127037c20 */ /* 0x000fc60008400000 */
[----:B------:R-:W3:Y:S01]  /*34e90*/  LDL.LU R39, [R1+0x714] ;  /* 0x0007140001277983 */ /* 0x000ee20000300800 */
[----:B------:R-:W-:Y:S02]  /*34ea0*/  F2FP.SATFINITE.E4M3.F32.PACK_AB_MERGE_C R9, RZ, R4, RZ ;  /* 0x00000004ff09723e */ /* 0x000fe400048070ff */
[----:B------:R-:W-:Y:S01]  /*34eb0*/  ISETP.LT.OR P6, PT, R0, 0xca, !P0 ;  /* 0x000000ca0000780c */ /* 0x000fe200047c1670 */
[----:B------:R-:W-:Y:S02]  /*34ec0*/  FMUL R4, R38, UR17 ;  /* 0x0000001126047c20 */ /* 0x000fe40008400000 */
[----:B------:R-:W3:Y:S01]  /*34ed0*/  LDL.LU R38, [R1+0x718] ;  /* 0x0007180001267983 */ /* 0x000ee20000300800 */
[----:B0-----:R-:W-:-:S03]  /*34ee0*/  FMUL R5, R37, UR17 ;  /* 0x0000001125057c20 */ /* 0x001fc60008400000 */
[----:B------:R-:W3:Y:S04]  /*34ef0*/  LDL.LU R37, [R1+0x71c] ;  /* 0x00071c0001257983 */ /* 0x000ee80000300800 */
[----:B------:R-:W-:Y:S04]  /*34f00*/  @!P5 STG.E.U8 desc[UR18][R28.64+0xc0], R13 ;  /* 0x0000c00d1c00d986 */ /* 0x000fe8000c101112 */
[----:B------:R0:W-:Y:S04]  /*34f10*/  @!P3 STG.E.U8 desc[UR18][R30.64+0xc8], R7 ;  /* 0x0000c8071e00b986 */ /* 0x0001e8000c101112 */
[----:B------:R1:W-:Y:S01]  /*34f20*/  @!P2 STG.E.U8 desc[UR18][R30.64+0xc9], R9 ;  /* 0x0000c9091e00a986 */ /* 0x0003e2000c101112 */
[----:B0-----:R-:W-:Y:S01]  /*34f30*/  F2FP.SATFINITE.E4M3.F32.PACK_AB_MERGE_C R7, RZ, R2, RZ ;  /* 0x00000002ff07723e */ /* 0x001fe200048070ff */
[----:B------:R-:W-:-:S02]  /*34f40*/  FMUL R2, R35, UR17 ;  /* 0x0000001123027c20 */ /* 0x000fc40008400000 */
[----:B------:R-:W3:Y:S01]  /*34f50*/  LDL.LU R35, [R1+0x720] ;  /* 0x0007200001237983 */ /* 0x000ee20000300800 */
[----:B-1----:R-:W-:Y:S02]  /*34f60*/  F2FP.SATFINITE.E4M3.F32.PACK_AB_MERGE_C R9, RZ, R3, RZ ;  /* 0x00000003ff09723e */ /* 0x002fe400048070ff */
[----:B------:R-:W-:Y:S01]  /*34f70*/  F2FP.SATFINITE.E4M3.F32.PACK_AB_MERGE_C R13, RZ, R4, RZ ;  /* 0x00000004ff0d723e */ /* 0x000fe200048070ff */
[----:B------:R0:W-:Y:S02]  /*34f80*/  @!P6 STG.E.U8 desc[UR18][R28.64+0xc9], R7 ;  /* 0x0000c9071c00e986 */ /* 0x0001e4000c101112 */
[----:B0-----:R-:W-:Y:S01]  /*34f90*/  F2FP.SATFINITE.E4M3.F32.PACK_AB_MERGE_C R7, RZ, R2, RZ ;  /* 0x00000002ff07723e */ /* 0x001fe200048070ff */
[----:B--2---:R-:W-:Y:S02]  /*34fa0*/  FMUL R3, R34, UR17 ;  /* 0x0000001122037c20 */ /* 0x004fe40008400000 */
[----:B------:R-:W2:Y:S01]  /*34fb0*/  LDL.LU R34, [R1+0x724] ;  /* 0x0007240001227983 */ /* 0x000ea20000300800 */
[----:B----4-:R-:W-:-:S03]  /*34fc0*/  FMUL R4, R33, UR17 ;  /* 0x0000001121047c20 */ /* 0x010fc60008400000 */
[----:B------:R-:W4:Y:S01]  /*34fd0*/  LDL.LU R33, [R1+0x728] ;  /* 0x0007280001217983 */ /* 0x000f220000300800 */
[----:B---3--:R-:W-:-:S03]  /*34fe0*/  FMUL R2, R32, UR17 ;  /* 0x0000001120027c20 */ /* 0x008fc60008400000 */
[----:B------:R-:W3:Y:S01]  /*34ff0*/  LDL.LU R32, [R1+0x72c] ;  /* 0x00072c0001207983 */ /* 0x000ee20000300800 */
[C---:B------:R-:W-:Y:S02]  /*35000*/  ISETP.LT.OR P5, PT, R0.reuse, 0xc9, !P0 ;  /* 0x000000c90000780c */ /* 0x040fe400047a1670 */
[C---:B------:R-:W-:Y:S02]  /*35010*/  ISETP.LT.OR P2, PT, R0.reuse, 0xd2, !P1 ;  /* 0x000000d20000780c */ /* 0x040fe40004f41670 */
[C---:B------:R-:W-:Y:S02]  /*35020*/  ISETP.LT.OR P3, PT, R0.reuse, 0xd1, !P1 ;  /* 0x000000d10000780c */ /* 0x040fe40004f61670 */
[----:B------:R-:W-:-:S07]  /*35030*/  ISETP.LT.OR P6, PT, R0, 0xd2, !P0 ;  /* 0x000000d20000780c */ /* 0x000fce00047c1670 */
[----:B------:R-:W-:Y:S01]  /*35040*/  @!P5 STG.E.U8 desc[UR18][R28.64+0xc8], R11 ;  /* 0x0000c80b1c00d986 */ /* 0x000fe2000c101112 */
[----:B------:R-:W-:-:S03]  /*35050*/  ISETP.LT.OR P5, PT, R0, 0xd1, !P0 ;  /* 0x000000d10000780c */ /* 0x000fc600047a1670 */
[----:B------:R0:W-:Y:S01]  /*35060*/  @!P2 STG.E.U8 desc[UR18][R30.64+0xd1], R13 ;  /* 0x0000d10d1e00a986 */ /* 0x0001e2000c101112 */
[----:B------:R-:W-:-:S03]  /*35070*/  ISETP.LT.OR P2, PT, R0, 0xda, !P1 ;  /* 0x000000da0000780c */ /* 0x000fc60004f41670 */
[----:B------:R1:W-:Y:S01]  /*35080*/  @!P3 STG.E.U8 desc[UR18][R30.64+0xd0], R9 ;  /* 0x0000d0091e00b986 */ /* 0x0003e2000c101112 */
[----:B------:R-:W-:Y:S02]  /*35090*/  ISETP.LT.OR P3, PT, R0, 0xd9, !P1 ;  /* 0x000000d90000780c */ /* 0x000fe40004f61670 */
[----:B------:R-:W-:Y:S02]  /*350a0*/  F2FP.SATFINITE.E4M3.F32.PACK_AB_MERGE_C R5, RZ, R5, RZ ;  /* 0x00000005ff05723e */ /* 0x000fe400048070ff */
[----:B0-----:R-:W-:Y:S02]  /*350b0*/  F2FP.SATFINITE.E4M3.F32.PACK_AB_MERGE_C R13, RZ, R2, RZ ;  /* 0x00000002ff0d723e */ /* 0x001fe400048070ff */
[----:B-1----:R-:W-:Y:S01]  /*350c0*/  F2FP.SATFINITE.E4M3.F32.PACK_AB_MERGE_C R9, RZ, R3, RZ ;  /* 0x00000003ff09723e */ /* 0x002fe200048070ff */
[----:B------:R-:W-:Y:S02]  /*350d0*/  FMUL R3, R41, UR17 ;  /* 0x0000001129037c20 */ /* 0x000fe40008400000 */
[----:B------:R-:W3:Y:S01]  /*350e0*/  LDL.LU R41, [R1+0x730] ;  /* 0x0007300001297983 */ /* 0x000ee20000300800 */
[----:B------:R-:W-:-:S03]  /*350f0*/  FMUL R2, R39, UR17 ;  /* 0x0000001127027c20 */ /* 0x000fc60008400000 */
[----:B------:R-:W3:Y:S01]  /*35100*/  LDL.LU R39, [R1+0x734] ;  /* 0x0007340001277983 */ /* 0x000ee20000300800 */
[----:B------:R-:W-:-:S03]  /*35110*/  F2FP.SATFINITE.E4M3.F32.PACK_AB_MERGE_C R11, RZ, R4, RZ ;  /* 0x00000004ff0b723e */ /* 0x000fc600048070ff */
[----:B------:R0:W-:Y:S01]  /*35120*/  @!P6 STG.E.U8 desc[UR18][R28.64+0xd1], R7 ;  /* 0x0000d1071c00e986 */ /* 0x0001e2000c101112 */
[----:B------:R-:W-:Y:S01]  /*35130*/  ISETP.LT.OR P6, PT, R0, 0xda, !P0 ;  /* 0x000000da0000780c */ /* 0x000fe200047c1670 */
[----:B------:R-:W-:Y:S02]  /*35140*/  FMUL R4, R38, UR17 ;  /* 0x0000001126047c20 */ /* 0x000fe40008400000 */
[----:B------:R-:W3:Y:S04]  /*35150*/  LDL.LU R38, [R1+0x738] ;  /* 0x0007380001267983 */ /* 0x000ee80000300800 */
[----:B------:R1:W-:Y:S01]  /*35160*/  @!P5 STG.E.U8 desc[UR18][R28.64+0xd0], R5 ;  /* 0x0000d0051c00d986 */ /* 0x0003e2000c101112 */
[----:B0-----:R-:W-:Y:S01]  /*35170*/  F2FP.SATFINITE.E4M3.F32.PACK_AB_MERGE_C R7, RZ, R2, RZ ;  /* 0x00000002ff07723e */ /* 0x001fe200048070ff */
[----:B------:R-:W-:-:S02]  /*35180*/  FMUL R2, R37, UR17 ;  /* 0x0000001125027c20 */ /* 0x000fc40008400000 */
[----:B------:R-:W3:Y:S04]  /*35190*/  LDL.LU R37, [R1+0x73c] ;  /* 0x00073c0001257983 */ /* 0x000ee80000300800 */
[----:B------:R0:W-:Y:S01]  /*351a0*/  @!P2 STG.E.U8 desc[UR18][R30.64+0xd9], R11 ;  /* 0x0000d90b1e00a986 */ /* 0x0001e2000c101112 */
[----:B-1----:R-:W-:-:S03]  /*351b0*/  F2FP.SATFINITE.E4M3.F32.PACK_AB_MERGE_C R5, RZ, R3, RZ ;  /* 0x00000003ff05723e */ /* 0x002fc600048070ff */
[----:B------:R1:W-:Y:S01]  /*351c0*/  @!P3 STG.E.U8 desc[UR18][R30.64+0xd8], R9 ;  /* 0x0000d8091e00b986 */ /* 0x0003e2000c101112 */
[----:B0-----:R-:W-:Y:S01]  /*351d0*/  F2FP.SATFINITE.E4M3.F32.PACK_AB_MERGE_C R11, RZ, R2, RZ ;  /* 0x00000002ff0b723e */ /* 0x001fe200048070ff */
[----:B------:R-:W-:Y:S02]  /*351e0*/  FMUL R2, R35, UR17 ;  /* 0x0000001123027c20 */ /* 0x000fe40008400000 */
[----:B------:R-:W3:Y:S01]  /*351f0*/  LDL.LU R35, [R1+0x740] ;  /* 0x0007400001237983 */ /* 0x000ee20000300800 */
[----:B-1----:R-:W-:-:S03]  /*35200*/  F2FP.SATFINITE.E4M3.F32.PACK_AB_MERGE_C R9, RZ, R4, RZ ;  /* 0x00000004ff09723e */ /* 0x002fc600048070ff */
[----:B------:R3:W-:Y:S01]  /*35210*/  @!P6 STG.E.U8 desc[UR18][R28.64+0xd9], R5 ;  /* 0x0000d9051c00e986 */ /* 0x0007e2000c101112 */
[----:B--2---:R-:W-:-:S03]  /*35220*/  FMUL R3, R34, UR17 ;  /* 0x0000001122037c20 */ /* 0x004fc60008400000 */
        /* <DEDUP_REMOVED lines=30> */
[----:B------:R0:W-:Y:S04]  /*35410*/  @!P3 STG.E.U8 desc[UR18][R30.64+0xe8], R9 ;  /* 0x0000e8091e00b986 */ /* 0x0001e8000c101112 */
[----:B------:R0:W-:Y:S01]  /*35420*/  @!P2 STG.E.U8 desc[UR18][R30.64+0xe9], R13 ;  /* 0x0000e90d1e00a986 */ /* 0x0001e2000c101112 */
[----:B-1----:R-:W-:Y:S02]  /*35430*/  F2FP.SATFINITE.E4M3.F32.PACK_AB_MERGE_C R11, RZ, R4, RZ ;  /* 0x00000004ff0b723e */ /* 0x002fe400048070ff */
[----:B0-----:R-:W-:Y:S01]  /*35440*/  F2FP.SATFINITE.E4M3.F32.PACK_AB_MERGE_C R9, RZ, R3, RZ ;  /* 0x00000003ff09723e */ /* 0x001fe200048070ff */
[----:B------:R-:W-:-:S02]  /*35450*/  FMUL R3, R35, UR17 ;  /* 0x0000001123037c20 */ /* 0x000fc40008400000 */
[----:B------:R-:W3:Y:S01]  /*35460*/  LDL.LU R35, [R1+0x760] ;  /* 0x0007600001237983 */ /* 0x000ee20000300800 */
[----:B------:R-:W-:-:S03]  /*35470*/  F2FP.SATFINITE.E4M3.F32.PACK_AB_MERGE_C R13, RZ, R2, RZ ;  /* 0x00000002ff0d723e */ /* 0x000fc600048070ff */
        /* <DEDUP_REMOVED lines=9> */
[C---:B------:R-:W-:Y:S02]  /*35510*/  ISETP.LT.OR P3, PT, R0.reuse, 0xf1, !P1 ;  /* 0x000000f10000780c */ /* 0x040fe40004f61670 */
[C---:B------:R-:W-:Y:S02]  /*35520*/  ISETP.LT.OR P2, PT, R0.reuse, 0xf2, !P1 ;  /* 0x000000f20000780c */ /* 0x040fe40004f41670 */
[----:B------:R-:W-:Y:S02]  /*35530*/  F2FP.SATFINITE.E4M3.F32.PACK_AB_MERGE_C R5, RZ, R5, RZ ;  /* 0x00000005ff05723e */ /* 0x000fe400048070ff */
[----:B------:R-:W-:-:S05]  /*35540*/  ISETP.LT.OR P6, PT, R0, 0xf2, !P0 ;  /* 0x000000f20000780c */ /* 0x000fca00047c1670 */
[----:B------:R0:W-:Y:S01]  /*35550*/  @!P5 STG.E.U8 desc[UR18][R28.64+0xe8], R5 ;  /* 0x0000e8051c00d986 */ /* 0x0001e2000c101112 */
[----:B------:R-:W-:-:S03]  /*35560*/  ISETP.LT.OR P5, PT, R0, 0xf1, !P0 ;  /* 0x000000f10000780c */ /* 0x000fc600047a1670 */
[----:B------:R-:W-:Y:S01]  /*35570*/  @!P3 STG.E.U8 desc[UR18][R30.64+0xf0], R9 ;  /* 0x0000f0091e00b986 */ /* 0x000fe2000c101112 */
        /* <DEDUP_REMOVED lines=15> */
[----:B0-----:R-:W-:-:S03]  /*35670*/  FMUL R5, R37, UR17 ;  /* 0x0000001125057c20 */ /* 0x001fc60008400000 */
        /* <DEDUP_REMOVED lines=151> */
[----:B------:R-:W-:Y:S01]  /*35ff0*/  FMUL R2, R39, UR17 ;  /* 0x0000001127027c20 */ /* 0x000fe20008400000 */
[----:B------:R-:W-:-:S02]  /*36000*/  F2FP.SATFINITE.E4M3.F32.PACK_AB_MERGE_C R11, RZ, R4, RZ ;  /* 0x00000004ff0b723e */ /* 0x000fc400048070ff */
[----:B------:R0:W-:Y:S01]  /*36010*/  @!P6 STG.E.U8 desc[UR18][R28.64+0x131], R7 ;  /* 0x000131071c00e986 */ /* 0x0001e2000c101112 */
[----:B------:R-:W-:-:S03]  /*36020*/  ISETP.LT.OR P6, PT, R0, 0x13a, !P0 ;  /* 0x0000013a0000780c */ /* 0x000fc600047c1670 */
[----:B------:R-:W3:Y:S01]  /*36030*/  LDL.LU R39, [R1+0x7f4] ;  /* 0x0007f40001277983 */ /* 0x000ee20000300800 */
[----:B------:R-:W-:-:S03]  /*36040*/  FMUL R4, R38, UR17 ;  /* 0x0000001126047c20 */ /* 0x000fc60008400000 */
[----:B------:R-:W3:Y:S01]  /*36050*/  LDL.LU R38, [R1+0x7f8] ;  /* 0x0007f80001267983 */ /* 0x000ee20000300800 */
[----:B0-----:R-:W-:-:S03]  /*36060*/  F2FP.SATFINITE.E4M3.F32.PACK_AB_MERGE_C R7, RZ, R2, RZ ;  /* 0x00000002ff07723e */ /* 0x001fc600048070ff */
[----:B------:R0:W-:Y:S01]  /*36070*/  @!P5 STG.E.U8 desc[UR18][R28.64+0x130], R5 ;  /* 0x000130051c00d986 */ /* 0x0001e2000c101112 */
[----:B------:R-:W-:-:S03]  /*36080*/  FMUL R2, R37, UR17 ;  /* 0x0000001125027c20 */ /* 0x000fc60008400000 */
[----:B------:R-:W3:Y:S04]  /*36090*/  LDL.LU R37, [R1+0x7fc] ;  /* 0x0007fc0001257983 */ /* 0x000ee80000300800 */
[----:B------:R1:W-:Y:S01]  /*360a0*/  @!P2 STG.E.U8 desc[UR18][R30.64+0x139], R11 ;  /* 0x0001390b1e00a986 */ /* 0x0003e2000c101112 */
[----:B0-----:R-:W-:-:S03]  /*360b0*/  F2FP.SATFINITE.E4M3.F32.PACK_AB_MERGE_C R5, RZ, R3, RZ ;  /* 0x00000003ff05723e */ /* 0x001fc600048070ff */
[----:B------:R0:W-:Y:S01]  /*360c0*/  @!P3 STG.E.U8 desc[UR18][R30.64+0x138], R9 ;  /* 0x000138091e00b986 */ /* 0x0001e2000c101112 */
[----:B-1----:R-:W-:Y:S01]  /*360d0*/  F2FP.SATFINITE.E4M3.F32.PACK_AB_MERGE_C R11, RZ, R2, RZ ;  /* 0x00000002ff0b723e */ /* 0x002fe200048070ff */
[----:B------:R-:W-:Y:S02]  /*360e0*/  FMUL R2, R35, UR17 ;  /* 0x0000001123027c20 */ /* 0x000fe40008400000 */
[----:B------:R-:W3:Y:S01]  /*360f0*/  LDL.LU R35, [R1+0x800] ;  /* 0x0008000001237983 */ /* 0x000ee20000300800 */
[----:B0-----:R-:W-:-:S03]  /*36100*/  F2FP.SATFINITE.E4M3.F32.PACK_AB_MERGE_C R9, RZ, R4, RZ ;  /* 0x00000004ff09723e */ /* 0x001fc600048070ff */
        /* <DEDUP_REMOVED lines=16> */
[C---:B------:R-:W-:Y:S02]  /*36210*/  ISETP.LT.OR P2, PT, R0.reuse, 0x14a, !P1 ;  /* 0x0000014a0000780c */ /* 0x040fe40004f41670 */
[----:B0-----:R-:W-:Y:S02]  /*36220*/  F2FP.SATFINITE.E4M3.F32.PACK_AB_MERGE_C R7, RZ, R2, RZ ;  /* 0x00000002ff07723e */ /* 0x001fe400048070ff */
[----:B-1----:R-:W-:Y:S01]  /*36230*/  F2FP.SATFINITE.E4M3.F32.PACK_AB_MERGE_C R9, RZ, R3, RZ ;  /* 0x00000003ff09723e */ /* 0x002fe200048070ff */
[----:B------:R-:W-:Y:S02]  /*36240*/  FMUL R2, R41, UR17 ;  /* 0x0000001129027c20 */ /* 0x000fe40008400000 */
[----:B------:R0:W-:Y:S01]  /*36250*/  @!P6 STG.E.U8 desc[UR18][R28.64+0x141], R7 ;  /* 0x000141071c00e986 */ /* 0x0001e2000c101112 */
[----:B------:R-:W-:-:S03]  /*36260*/  ISETP.LT.OR P6, PT, R0, 0x14a, !P0 ;  /* 0x0000014a0000780c */ /* 0x000fc600047c1670 */
[----:B------:R-:W3:Y:S01]  /*36270*/  LDL.LU R41, [R1+0x810] ;  /* 0x0008100001297983 */ /* 0x000ee20000300800 */
[----:B------:R-:W-:-:S03]  /*36280*/  FMUL R3, R39, UR17 ;  /* 0x0000001127037c20 */ /* 0x000fc60008400000 */
[----:B------:R-:W3:Y:S01]  /*36290*/  LDL.LU R39, [R1+0x814] ;  /* 0x0008140001277983 */ /* 0x000ee20000300800 */
[----:B------:R-:W-:Y:S02]  /*362a0*/  F2FP.SATFINITE.E4M3.F32.PACK_AB_MERGE_C R13, RZ, R4, RZ ;  /* 0x00000004ff0d723e */ /* 0x000fe400048070ff */
[----:B0-----:R-:W-:Y:S01]  /*362b0*/  F2FP.SATFINITE.E4M3.F32.PACK_AB_MERGE_C R7, RZ, R2, RZ ;  /* 0x00000002ff07723e */ /* 0x001fe200048070ff */
[----:B------:R-:W-:Y:S01]  /*362c0*/  @!P5 STG.E.U8 desc[UR18][R28.64+0x140], R11 ;  /* 0x0001400b1c00d986 */ /* 0x000fe2000c101112 */
[----:B------:R-:W-:-:S03]  /*362d0*/  FMUL R4, R38, UR17 ;  /* 0x0000001126047c20 */ /* 0x000fc60008400000 */
[----:B------:R0:W-:Y:S01]  /*362e0*/  @!P3 STG.E.U8 desc[UR18][R30.64+0x148], R9 ;  /* 0x000148091e00b986 */ /* 0x0001e2000c101112 */
[----:B------:R-:W-:-:S03]  /*362f0*/  FMUL R2, R37, UR17 ;  /* 0x0000001125027c20 */ /* 0x000fc60008400000 */
[----:B------:R1:W-:Y:S04]  /*36300*/  @!P2 STG.E.U8 desc[UR18][R30.64+0x149], R13 ;  /* 0x0001490d1e00a986 */ /* 0x0003e8000c101112 */
[----:B------:R-:W3:Y:S01]  /*36310*/  LDL.LU R38, [R1+0x818] ;  /* 0x0008180001267983 */ /* 0x000ee20000300800 */
[----:B0-----:R-:W-:-:S03]  /*36320*/  F2FP.SATFINITE.E4M3.F32.PACK_AB_MERGE_C R9, RZ, R3, RZ ;  /* 0x00000003ff09723e */ /* 0x001fc600048070ff */
[----:B------:R-:W3:Y:S01]  /*36330*/  LDL.LU R37, [R1+0x81c] ;  /* 0x00081c0001257983 */ /* 0x000ee20000300800 */
[----:B-1----:R-:W-:-:S03]  /*36340*/  F2FP.SATFINITE.E4M3.F32.PACK_AB_MERGE_C R13, RZ, R2, RZ ;  /* 0x00000002ff0d723e */ /* 0x002fc600048070ff */
[----:B------:R0:W-:Y:S01]  /*36350*/  @!P6 STG.E.U8 desc[UR18][R28.64+0x149], R7 ;  /* 0x000149071c00e986 */ /* 0x0001e2000c101112 */
[----:B------:R-:W-:Y:S01]  /*36360*/  F2FP.SATFINITE.E4M3.F32.PACK_AB_MERGE_C R11, RZ, R4, RZ ;  /* 0x00000004ff0b723e */ /* 0x000fe200048070ff */
[----:B------:R-:W-:Y:S02]  /*36370*/  FMUL R3, R35, UR17 ;  /* 0x0000001123037c20 */ /* 0x000fe40008400000 */
[----:B------:R-:W3:Y:S01]  /*36380*/  LDL.LU R35, [R1+0x820] ;  /* 0x0008200001237983 */ /* 0x000ee20000300800 */
        /* <DEDUP_REMOVED lines=9> */
[----:B------:R-:W3:Y:S01]  /*36420*/  LDL.LU R42, [R1+0x830] ;  /* 0x00083000012a7983 */ /* 0x000ee20000300800 */
[C---:B------:R-:W-:Y:S02]  /*36430*/  ISETP.LT.OR P2, PT, R0.reuse, 0x152, !P1 ;  /* 0x000001520000780c */ /* 0x040fe40004f41670 */
[----:B------:R-:W-:Y:S02]  /*36440*/  ISETP.LT.OR P6, PT, R0, 0x152, !P0 ;  /* 0x000001520000780c */ /* 0x000fe400047c1670 */
[----:B------:R-:W-:-:S05]  /*36450*/  F2FP.SATFINITE.E4M3.F32.PACK_AB_MERGE_C R5, RZ, R5, RZ ;  /* 0x00000005ff05723e */ /* 0x000fca00048070ff */
[----:B------:R0:W-:Y:S01]  /*36460*/  @!P5 STG.E.U8 desc[UR18][R28.64+0x148], R5 ;  /* 0x000148051c00d986 */ /* 0x0001e2000c101112 */
[----:B------:R-:W-:-:S03]  /*36470*/  ISETP.LT.OR P5, PT, R0, 0x151, !P0 ;  /* 0x000001510000780c */ /* 0x000fc600047a1670 */
[----:B------:R-:W-:Y:S01]  /*36480*/  @!P3 STG.E.U8 desc[UR18][R30.64+0x150], R9 ;  /* 0x000150091e00b986 */ /* 0x000fe2000c101112 */
[----:B------:R-:W-:-:S03]  /*36490*/  ISETP.LT.OR P3, PT, R0, 0x159, !P1 ;  /* 0x000001590000780c */ /* 0x000fc60004f61670 */
[----:B------:R1:W-:Y:S01]  /*364a0*/  @!P2 STG.E.U8 desc[UR18][R30.64+0x151], R11 ;  /* 0x0001510b1e00a986 */ /* 0x0003e2000c101112 */
[----:B0-----:R-:W-:Y:S02]  /*364b0*/  F2FP.SATFINITE.E4M3.F32.PACK_AB_MERGE_C R5, RZ, R3, RZ ;  /* 0x00000003ff05723e */ /* 0x001fe400048070ff */
[----:B------:R-:W-:-:S03]  /*364c0*/  ISETP.LT.OR P2, PT, R0, 0x15a, !P1 ;  /* 0x0000015a0000780c */ /* 0x000fc60004f41670 */
[----:B------:R-:W-:Y:S01]  /*364d0*/  @!P6 STG.E.U8 desc[UR18][R28.64+0x151], R5 ;  /* 0x000151051c00e986 */ /* 0x000fe2000c101112 */
[----:B-1----:R-:W-:Y:S02]  /*364e0*/  F2FP.SATFINITE.E4M3.F32.PACK_AB_MERGE_C R11, RZ, R2, RZ ;  /* 0x00000002ff0b723e */ /* 0x002fe400048070ff */
[----:B------:R-:W-:Y:S01]  /*364f0*/  ISETP.LT.OR P6, PT, R0, 0x15a, !P0 ;  /* 0x0000015a0000780c */ /* 0x000fe200047c1670 */
[----:B------:R-:W-:Y:S02]  /*36500*/  FMUL R2, R41, UR17 ;  /* 0x0000001129027c20 */ /* 0x000fe40008400000 */
[----:B------:R-:W3:Y:S01]  /*36510*/  LDL.LU R41, [R1+0x834] ;  /* 0x0008340001297983 */ /* 0x000ee20000300800 */
[----:B------:R-:W-:-:S03]  /*36520*/  FMUL R3, R39, UR17 ;  /* 0x0000001127037c20 */ /* 0x000fc60008400000 */
[----:B------:R-:W3:Y:S01]  /*36530*/  LDL.LU R39, [R1+0x838] ;  /* 0x0008380001277983 */ /* 0x000ee20000300800 */
[----:B------:R-:W-:-:S03]  /*36540*/  F2FP.SATFINITE.E4M3.F32.PACK_AB_MERGE_C R9, RZ, R4, RZ ;  /* 0x00000004ff09723e */ /* 0x000fc600048070ff */
[----:B------:R-:W-:Y:S04]  /*36550*/  @!P5 STG.E.U8 desc[UR18][R28.64+0x150], R13 ;  /* 0x0001500d1c00d986 */ /* 0x000fe8000c101112 */
[----:B------:R0:W-:Y:S04]  /*36560*/  @!P3 STG.E.U8 desc[UR18][R30.64+0x158], R7 ;  /* 0x000158071e00b986 */ /* 0x0001e8000c101112 */
[----:B------:R1:W-:Y:S01]  /*36570*/  @!P2 STG.E.U8 desc[UR18][R30.64+0x159], R9 ;  /* 0x000159091e00a986 */ /* 0x0003e2000c101112 */
[----:B------:R-:W-:-:S03]  /*36580*/  FMUL R4, R38, UR17 ;  /* 0x0000001126047c20 */ /* 0x000fc60008400000 */
[----:B------:R-:W3:Y:S01]  /*36590*/  LDL.LU R38, [R1+0x83c] ;  /* 0x00083c0001267983 */ /* 0x000ee20000300800 */
[----:B0-----:R-:W-:Y:S01]  /*365a0*/  F2FP.SATFINITE.E4M3.F32.PACK_AB_MERGE_C R7, RZ, R2, RZ ;  /* 0x00000002ff07723e */ /* 0x001fe200048070ff */
[----:B------:R-:W-:Y:S01]  /*365b0*/  FMUL R5, R37, UR17 ;  /* 0x0000001125057c20 */ /* 0x000fe20008400000 */
[----:B------:R-:W-:Y:S01]  /*365c0*/  F2FP.SATFINITE.E4M3.F32.PACK_AB_MERGE_C R13, RZ, R4, RZ ;  /* 0x00000004ff0d723e */ /* 0x000fe200048070ff */
[----:B------:R-:W3:Y:S01]  /*365d0*/  LDL.LU R37, [R1+0x840] ;  /* 0x0008400001257983 */ /* 0x000ee20000300800 */
[----:B-1----:R-:W-:-:S03]  /*365e0*/  F2FP.SATFINITE.E4M3.F32.PACK_AB_MERGE_C R9, RZ, R3, RZ ;  /* 0x00000003ff09723e */ /* 0x002fc600048070ff */
[----:B------:R0:W-:Y:S01]  /*365f0*/  @!P6 STG.E.U8 desc[UR18][R28.64+0x159], R7 ;  /* 0x000159071c00e986 */ /* 0x0001e2000c101112 */
[----:B------:R-:W-:-:S03]  /*36600*/  FMUL R2, R35, UR17 ;  /* 0x0000001123027c20 */ /* 0x000fc60008400000 */
[----:B------:R-:W3:Y:S02]  /*36610*/  LDL.LU R35, [R1+0x844] ;  /* 0x0008440001237983 */ /* 0x000ee40000300800 */
        /* <DEDUP_REMOVED lines=12> */
[----:B------:R-:W-:-:S03]  /*366e0*/  ISETP.LT.OR P5, PT, R0, 0x161, !P0 ;  /* 0x000001610000780c */ /* 0x000fc600047a1670 */
[----:B------:R-:W-:Y:S01]  /*366f0*/  @!P2 STG.E.U8 desc[UR18][R30.64+0x161], R13 ;  /* 0x0001610d1e00a986 */ /* 0x000fe2000c101112 */
[----:B------:R-:W-:-:S03]  /*36700*/  ISETP.LT.OR P2, PT, R0, 0x16a, !P1 ;  /* 0x0000016a0000780c */ /* 0x000fc60004f41670 */
[----:B------:R1:W-:Y:S01]  /*36710*/  @!P3 STG.E.U8 desc[UR18][R30.64+0x160], R9 ;  /* 0x000160091e00b986 */ /* 0x0003e2000c101112 */
[C---:B------:R-:W-:Y:S02]  /*36720*/  ISETP.LT.OR P3, PT, R0.reuse, 0x169, !P1 ;  /* 0x000001690000780c */ /* 0x040fe40004f61670 */
[----:B------:R-:W-:Y:S02]  /*36730*/  F2FP.SATFINITE.E4M3.F32.PACK_AB_MERGE_C R5, RZ, R5, RZ ;  /* 0x00000005ff05723e */ /* 0x000fe400048070ff */
[----:B0-----:R-:W-:Y:S01]  /*36740*/  F2FP.SATFINITE.E4M3.F32.PACK_AB_MERGE_C R11, RZ, R4, RZ ;  /* 0x00000004ff0b723e */ /* 0x001fe200048070ff */
[----:B------:R0:W-:Y:S01]  /*36750*/  @!P6 STG.E.U8 desc[UR18][R28.64+0x161], R7 ;  /* 0x000161071c00e986 */ /* 0x0001e2000c101112 */
[C---:B------:R-:W-:Y:S02]  /*36760*/  ISETP.LT.OR P6, PT, R0.reuse, 0x16a, !P0 ;  /* 0x0000016a0000780c */ /* 0x040fe400047c1670 */
[----:B-1----:R-:W-:Y:S01]  /*36770*/  F2FP.SATFINITE.E4M3.F32.PACK_AB_MERGE_C R9, RZ, R3, RZ ;  /* 0x00000003ff09723e */ /* 0x002fe200048070ff */
[----:B------:R1:W-:Y:S01]  /*36780*/  @!P5 STG.E.U8 desc[UR18][R28.64+0x160], R5 ;  /* 0x000160051c00d986 */ /* 0x0003e2000c101112 */
[----:B------:R-:W-:-:S03]  /*36790*/  ISETP.LT.OR P5, PT, R0, 0x169, !P0 ;  /* 0x000001690000780c */ /* 0x000fc600047a1670 */
[----:B------:R-:W-:Y:S01]  /*367a0*/  @!P2 STG.E.U8 desc[UR18][R30.64+0x169], R11 ;  /* 0x0001690b1e00a986 */ /* 0x000fe2000c101112 */
[----:B------:R-:W-:Y:S01]  /*367b0*/  ISETP.LT.OR P2, PT, R0, 0x172, !P1 ;  /* 0x000001720000780c */ /* 0x000fe20004f41670 */
[----:B------:R-:W-:Y:S02]  /*367c0*/  FMUL R3, R42, UR17 ;  /* 0x000000112a037c20 */ /* 0x000fe40008400000 */
[----:B------:R1:W-:Y:S01]  /*367d0*/  @!P3 STG.E.U8 desc[UR18][R30.64+0x168], R9 ;  /* 0x000168091e00b986 */ /* 0x0003e2000c101112 */
[----:B------:R-:W-:Y:S01]  /*367e0*/  ISETP.LT.OR P3, PT, R0, 0x171, !P1 ;  /* 0x000001710000780c */ /* 0x000fe20004f61670 */
[----:B------:R-:W-:Y:S01]  /*367f0*/  FMUL R4, R39, UR17 ;  /* 0x0000001127047c20 */ /* 0x000fe20008400000 */
[----:B------:R-:W-:Y:S01]  /*36800*/  F2FP.SATFINITE.E4M3.F32.PACK_AB_MERGE_C R13, RZ, R2, RZ ;  /* 0x00000002ff0d723e */ /* 0x000fe200048070ff */
[----:B------:R-:W-:Y:S01]  /*36810*/  FMUL R2, R41, UR17 ;  /* 0x0000001129027c20 */ /* 0x000fe20008400000 */
[----:B------:R-:W-:Y:S02]  /*36820*/  F2FP.SATFINITE.E4M3.F32.PACK_AB_MERGE_C R3, RZ, R3, RZ ;  /* 0x00000003ff03723e */ /* 0x000fe400048070ff */
[----:B0-----:R-:W-:-:S02]  /*36830*/  F2FP.SATFINITE.E4M3.F32.PACK_AB_MERGE_C R7, RZ, R4, RZ ;  /* 0x00000004ff07723e */ /* 0x001fc400048070ff */
[----:B-1----:R-:W-:Y:S01]  /*36840*/  F2FP.SATFINITE.E4M3.F32.PACK_AB_MERGE_C R5, RZ, R2, RZ ;  /* 0x00000002ff05723e */ /* 0x002fe200048070ff */
[----:B------:R-:W-:Y:S01]  /*36850*/  @!P5 STG.E.U8 desc[UR18][R28.64+0x168], R13 ;  /* 0x0001680d1c00d986 */ /* 0x000fe2000c101112 */
[----:B------:R-:W-:-:S03]  /*36860*/  ISETP.LT.OR P5, PT, R0, 0x171, !P0 ;  /* 0x000001710000780c */ /* 0x000fc600047a1670 */
[----:B------:R-:W-:Y:S01]  /*36870*/  @!P6 STG.E.U8 desc[UR18][R28.64+0x169], R3 ;  /* 0x000169031c00e986 */ /* 0x000fe2000c101112 */
[----:B------:R-:W-:Y:S01]  /*36880*/  ISETP.LT.OR P6, PT, R0, 0x172, !P0 ;  /* 0x000001720000780c */ /* 0x000fe200047c1670 */
[----:B------:R-:W-:Y:S02]  /*36890*/  FMUL R2, R38, UR17 ;  /* 0x0000001126027c20 */ /* 0x000fe40008400000 */
[----:B------:R0:W-:Y:S01]  /*368a0*/  @!P2 STG.E.U8 desc[UR18][R30.64+0x171], R7 ;  /* 0x000171071e00a986 */ /* 0x0001e2000c101112 */
[C---:B------:R-:W-:Y:S02]  /*368b0*/  ISETP.LT.OR P2, PT, R0.reuse, 0x17a, !P1 ;  /* 0x0000017a0000780c */ /* 0x040fe40004f41670 */
[C---:B------:R-:W-:Y:S01]  /*368c0*/  ISETP.LT.OR P1, PT, R0.reuse, 0x179, !P1 ;  /* 0x000001790000780c */ /* 0x040fe20004f21670 */
[----:B------:R4:W-:Y:S01]  /*368d0*/  @!P3 STG.E.U8 desc[UR18][R30.64+0x170], R5 ;  /* 0x000170051e00b986 */ /* 0x0009e2000c101112 */
[C---:B------:R-:W-:Y:S02]  /*368e0*/  ISETP.LT.OR P3, PT, R0.reuse, 0x17a, !P0 ;  /* 0x0000017a0000780c */ /* 0x040fe40004761670 */
[----:B------:R-:W-:Y:S01]  /*368f0*/  ISETP.LT.OR P0, PT, R0, 0x179, !P0 ;  /* 0x000001790000780c */ /* 0x000fe20004701670 */
[----:B------:R-:W-:Y:S01]  /*36900*/  FMUL R0, R37, UR17 ;  /* 0x0000001125007c20 */ /* 0x000fe20008400000 */
[----:B------:R-:W-:Y:S01]  /*36910*/  F2FP.SATFINITE.E4M3.F32.PACK_AB_MERGE_C R9, RZ, R2, RZ ;  /* 0x00000002ff09723e */ /* 0x000fe200048070ff */
[----:B------:R-:W-:-:S03]  /*36920*/  FMUL R2, R35, UR17 ;  /* 0x0000001123027c20 */ /* 0x000fc60008400000 */
[----:B0-----:R-:W-:Y:S02]  /*36930*/  F2FP.SATFINITE.E4M3.F32.PACK_AB_MERGE_C R7, RZ, R0, RZ ;  /* 0x00000000ff07723e */ /* 0x001fe400048070ff */
[----:B------:R-:W-:Y:S01]  /*36940*/  F2FP.SATFINITE.E4M3.F32.PACK_AB_MERGE_C R11, RZ, R2, RZ ;  /* 0x00000002ff0b723e */ /* 0x000fe200048070ff */
[----:B------:R0:W-:Y:S04]  /*36950*/  @!P5 STG.E.U8 desc[UR18][R28.64+0x170], R9 ;  /* 0x000170091c00d986 */ /* 0x0001e8000c101112 */
[----:B------:R0:W-:Y:S04]  /*36960*/  @!P6 STG.E.U8 desc[UR18][R28.64+0x171], R7 ;  /* 0x000171071c00e986 */ /* 0x0001e8000c101112 */
[----:B------:R0:W-:Y:S01]  /*36970*/  @!P1 STG.E.U8 desc[UR18][R30.64+0x178], R11 ;  /* 0x0001780b1e009986 */ /* 0x0001e2000c101112 */
[----:B--2---:R-:W-:-:S05]  /*36980*/  FMUL R3, R34, UR17 ;  /* 0x0000001122037c20 */ /* 0x004fca0008400000 */
[----:B------:R-:W-:-:S05]  /*36990*/  F2FP.SATFINITE.E4M3.F32.PACK_AB_MERGE_C R3, RZ, R3, RZ ;  /* 0x00000003ff03723e */ /* 0x000fca00048070ff */
[----:B------:R0:W-:Y:S01]  /*369a0*/  @!P2 STG.E.U8 desc[UR18][R30.64+0x179], R3 ;  /* 0x000179031e00a986 */ /* 0x0001e2000c101112 */
[----:B----4-:R-:W-:Y:S01]  /*369b0*/  FMUL R5, R33, UR17 ;  /* 0x0000001121057c20 */ /* 0x010fe20008400000 */
[----:B---3--:R-:W-:-:S04]  /*369c0*/  FMUL R4, R32, UR17 ;  /* 0x0000001120047c20 */ /* 0x008fc80008400000 */
[----:B------:R-:W-:Y:S02]  /*369d0*/  F2FP.SATFINITE.E4M3.F32.PACK_AB_MERGE_C R13, RZ, R5, RZ ;  /* 0x00000005ff0d723e */ /* 0x000fe400048070ff */
[----:B------:R-:W-:-:S03]  /*369e0*/  F2FP.SATFINITE.E4M3.F32.PACK_AB_MERGE_C R5, RZ, R4, RZ ;  /* 0x00000004ff05723e */ /* 0x000fc600048070ff */
[----:B------:R0:W-:Y:S04]  /*369f0*/  @!P3 STG.E.U8 desc[UR18][R28.64+0x179], R13 ;  /* 0x0001790d1c00b986 */ /* 0x0001e8000c101112 */
[----:B------:R0:W-:Y:S02]  /*36a00*/  @!P0 STG.E.U8 desc[UR18][R28.64+0x178], R5 ;  /* 0x000178051c008986 */ /* 0x0001e4000c101112 */
.L_x_807:
[----:B------:R-:W-:Y:S05]  /*36a10*/  BSYNC B0 ;  /* 0x0000000000007941 */ /* 0x000fea0003800000 */
.L_x_37:
[----:B0-----:R-:W2:Y:S04]  /*36a20*/  LDL.LU R3, [R1+0x85c] ;  /* 0x00085c0001037983 */ /* 0x001ea80000300800 */
[----:B------:R-:W2:Y:S01]  /*36a30*/  LDL.LU R2, [R1+0x860] ;  /* 0x0008600001027983 */ /* 0x000ea20000300800 */
[----:B------:R-:W-:Y:S01]  /*36a40*/  ULDC UR6, c[0x0][0xc] ;  /* 0x0000030000067ab9 */ /* 0x000fe20000000800 */
[----:B------:R-:W-:Y:S01]  /*36a50*/  ULDC UR7, c[0x0][0x10] ;  /* 0x0000040000077ab9 */ /* 0x000fe20000000800 */
[----:B----4-:R-:W2:Y:S01]  /*36a60*/  LDC R5, c[0x0][0x14] ;  /* 0x00000500ff057b82 */ /* 0x010ea20000000800 */
[----:B------:R-:W-:Y:S01]  /*36a70*/  UIMAD.WIDE.U32 UR6, UR6, UR7, URZ ;  /* 0x00000007060672a5 */ /* 0x000fe2000f8e003f */
[----:B-----5:R-:W-:Y:S01]  /*36a80*/  PRMT R0, RZ, 0x7610, R0 ;  /* 0x00007610ff007816 */ /* 0x020fe20000000000 */
[----:B------:R-:W-:-:S04]  /*36a90*/  UMOV UR12, 0xffffffff ;  /* 0xffffffff000c7882 */ /* 0x000fc80000000000 */
[----:B--2---:R-:W-:-:S04]  /*36aa0*/  IMAD.WIDE.U32 R2, R5, UR6, R2 ;  /* 0x0000000605027c25 */ /* 0x004fc8000f8e0002 */
[----:B------:R-:W-:Y:S01]  /*36ab0*/  IMAD R5, R5, UR7, RZ ;  /* 0x0000000705057c24 */ /* 0x000fe2000f8e02ff */
[----:B------:R-:W-:Y:S01]  /*36ac0*/  ULDC.64 UR6, c[0x0][0x650] ;  /* 0x0001940000067ab9 */ /* 0x000fe20000000a00 */
[----:B------:R-:W-:Y:S01]  /*36ad0*/  IMAD.MOV.U32 R11, RZ, RZ, R2 ;  /* 0x000000ffff0b7224 */ /* 0x000fe200078e0002 */
[----:B------:R-:W-:Y:S01]  /*36ae0*/  ISETP.GE.U32.AND P0, PT, R2, UR6, PT ;  /* 0x0000000602007c0c */ /* 0x000fe2000bf06070 */
[----:B------:R-:W-:Y:S02]  /*36af0*/  IMAD.IADD R13, R3, 0x1, R5 ;  /* 0x00000001030d7824 */ /* 0x000fe400078e0205 */
[----:B------:R-:W-:-:S03]  /*36b00*/  IMAD.MOV.U32 R2, RZ, RZ, -0x1 ;  /* 0xffffffffff027424 */ /* 0x000fc600078e00ff */
[----:B------:R0:W-:Y:S01]  /*36b10*/  STL [R1+0x85c], R13 ;  /* 0x00085c0d01007387 */ /* 0x0001e20000100800 */
[----:B------:R-:W-:-:S03]  /*36b20*/  ISETP.GE.U32.AND.EX P0, PT, R13, UR7, PT, P0 ;  /* 0x000000070d007c0c */ /* 0x000fc6000bf06100 */
[----:B------:R0:W-:Y:S04]  /*36b30*/  STL [R1+0x860], R11 ;  /* 0x0008600b01007387 */ /* 0x0001e80000100800 */
[----:B------:R0:W-:Y:S06]  /*36b40*/  STL [R1+0x868], R2 ;  /* 0x0008680201007387 */ /* 0x0001ec0000100800 */
[----:B------:R-:W-:Y:S05]  /*36b50*/  @P0 BRA `(.L_x_808) ;  /* 0x0000000400740947 */ /* 0x000fea0003800000 */
[----:B------:R-:W2:Y:S01]  /*36b60*/  S2R R8, SR_CTAID.X ;  /* 0x0000000000087919 */ /* 0x000ea20000002500 */
[----:B------:R-:W-:Y:S01]  /*36b70*/  ULDC.64 UR20, c[0x0][0x628] ;  /* 0x00018a0000147ab9 */ /* 0x000fe20000000a00 */
[----:B------:R-:W4:Y:S01]  /*36b80*/  LDC R9, c[0x0][0x144] ;  /* 0x00005100ff097b82 */ /* 0x000f220000000800 */
[----:B------:R-:W-:Y:S01]  /*36b90*/  ULDC UR6, c[0x0][0x150] ;  /* 0x0000540000067ab9 */ /* 0x000fe20000000800 */
[----:B------:R-:W0:Y:S01]  /*36ba0*/  S2R R12, SR_CTAID.Y ;  /* 0x00000000000c7919 */ /* 0x000e220000002600 */
[----:B------:R-:W-:Y:S01]  /*36bb0*/  ISETP.NE.U32.AND P0, PT, RZ, UR20, PT ;  /* 0x00000014ff007c0c */ /* 0x000fe2000bf05070 */
[----:B------:R-:W-:Y:S01]  /*36bc0*/  ULDC UR15, c[0x0][0x630] ;  /* 0x00018c00000f7ab9 */ /* 0x000fe20000000800 */
[----:B------:R-:W-:Y:S02]  /*36bd0*/  R2UR UR10, R11 ;  /* 0x000000000b0a72ca */ /* 0x000fe400000e0000 */
[----:B------:R-:W-:Y:S01]  /*36be0*/  ISETP.NE.AND.EX P0, PT, RZ, UR21, PT, P0 ;  /* 0x00000015ff007c0c */ /* 0x000fe2000bf05300 */
[----:B---3--:R-:W3:Y:S01]  /*36bf0*/  LDC.64 R6, c[0x0][0x620] ;  /* 0x00018800ff067b82 */ /* 0x008ee20000000a00 */
[----:B------:R-:W-:-:S02]  /*36c00*/  R2UR UR11, R13 ;  /* 0x000000000d0b72ca */ /* 0x000fc400000e0000 */
[----:B--2---:R-:W-:-:S05]  /*36c10*/  I2FP.F32.U32 R0, R8 ;  /* 0x0000000800007245 */ /* 0x004fca0000201000 */
[----:B------:R-:W-:-:S06]  /*36c20*/  FMUL R0, R0, UR6 ;  /* 0x0000000600007c20 */ /* 0x000fcc0008400000 */
[----:B------:R-:W2:Y:S01]  /*36c30*/  F2I.U32.TRUNC.NTZ R0, R0 ;  /* 0x0000000000007305 */ /* 0x000ea2000020f000 */
[----:B0-----:R-:W-:Y:S05]  /*36c40*/  @!P0 BRA `(.L_x_809) ;  /* 0x0000000000308947 */ /* 0x001fea0003800000 */
        /* <DEDUP_REMOVED lines=12> */
.L_x_809:
[----:B------:R-:W-:Y:S01]  /*36d10*/  USHF.R.U64 UR12, UR10, UR15, UR11 ;  /* 0x0000000f0a0c7299 */ /* 0x000fe2000800120b */
[----:B------:R-:W0:Y:S01]  /*36d20*/  LDC.64 R20, c[0x0][0x640] ;  /* 0x00019000ff147b82 */ /* 0x000e220000000a00 */
[----:B------:R-:W-:Y:S01]  /*36d30*/  USHF.R.U32.HI UR6, URZ, UR15, UR11 ;  /* 0x0000000f3f067299 */ /* 0x000fe2000801160b */
[----:B--2---:R-:W-:Y:S02]  /*36d40*/  IMAD.MOV R10, RZ, RZ, -R0 ;  /* 0x000000ffff0a7224 */ /* 0x004fe400078e0a00 */
[----:B------:R-:W-:Y:S01]  /*36d50*/  IMAD.MOV.U32 R2, RZ, RZ, R11 ;  /* 0x000000ffff027224 */ /* 0x000fe200078e000b */
[----:B------:R-:W-:Y:S01]  /*36d60*/  IADD3 R5, P0, RZ, -UR12, RZ ;  /* 0x8000000cff057c10 */ /* 0x000fe2000ff1e0ff */
[----:B----4-:R-:W-:Y:S02]  /*36d70*/  IMAD R17, R9, R10, R8 ;  /* 0x0000000a09117224 */ /* 0x010fe400078e0208 */
[----:B------:R-:W2:Y:S02]  /*36d80*/  LDC R4, c[0x0][0x618] ;  /* 0x00018600ff047b82 */ /* 0x000ea40000000800 */
[----:B------:R-:W-:Y:S01]  /*36d90*/  IMAD.X R3, RZ, RZ, ~UR6, P0 ;  /* 0x80000006ff037e24 */ /* 0x000fe200080e06ff */
[----:B------:R-:W-:-:S03]  /*36da0*/  ULDC UR6, c[0x0][0x154] ;  /* 0x0000550000067ab9 */ /* 0x000fc60000000800 */
[-C--:B---3--:R-:W-:Y:S02]  /*36db0*/  IMAD R0, R3, R6.reuse, RZ ;  /* 0x0000000603007224 */ /* 0x088fe400078e02ff */
[----:B------:R-:W3:Y:S01]  /*36dc0*/  LDC R14, c[0x0][0x608] ;  /* 0x00018200ff0e7b82 */ /* 0x000ee20000000800 */
[----:B------:R-:W-:Y:S02]  /*36dd0*/  IMAD.MOV.U32 R3, RZ, RZ, R13 ;  /* 0x000000ffff037224 */ /* 0x000fe400078e000d */
[----:B------:R-:W-:-:S05]  /*36de0*/  IMAD.WIDE.U32 R2, R5, R6, R2 ;  /* 0x0000000605027225 */ /* 0x000fca00078e0002 */
[----:B------:R-:W4:Y:S01]  /*36df0*/  LDC R18, c[0x0][0x658] ;  /* 0x00019600ff127b82 */ /* 0x000f220000000800 */
[----:B------:R-:W-:Y:S01]  /*36e00*/  IMAD R5, R5, R7, R0 ;  /* 0x0000000705057224 */ /* 0x000fe200078e0200 */
[----:B------:R-:W-:Y:S01]  /*36e10*/  I2FP.F32.U32 R0, R12 ;  /* 0x0000000c00007245 */ /* 0x000fe20000201000 */
[----:B------:R-:W-:Y:S01]  /*36e20*/  IMAD.MOV.U32 R7, RZ, RZ, 0x1 ;  /* 0x00000001ff077424 */ /* 0x000fe200078e00ff */
[----:B0-----:R-:W-:Y:S01]  /*36e30*/  ISETP.NE.U32.AND P0, PT, R20, RZ, PT ;  /* 0x000000ff1400720c */ /* 0x001fe20003f05070 */
[----:B------:R-:W-:Y:S02]  /*36e40*/  IMAD.IADD R3, R3, 0x1, R5 ;  /* 0x0000000103037824 */ /* 0x000fe400078e0205 */
[----:B------:R-:W-:Y:S01]  /*36e50*/  FMUL R0, R0, UR6 ;  /* 0x0000000600007c20 */ /* 0x000fe20008400000 */
[----:B------:R-:W0:Y:S01]  /*36e60*/  LDC R15, c[0x0][0x148] ;  /* 0x00005200ff0f7b82 */ /* 0x000e220000000800 */
[----:B------:R-:W-:Y:S01]  /*36e70*/  ISETP.NE.AND.EX P0, PT, R21, RZ, PT, P0 ;  /* 0x000000ff1500720c */ /* 0x000fe20003f05300 */
[----:B------:R-:W-:Y:S01]  /*36e80*/  IMAD.MOV.U32 R5, RZ, RZ, -0x1 ;  /* 0xffffffffff057424 */ /* 0x000fe200078e00ff */
[-CC-:B--2---:R-:W-:Y:S01]  /*36e90*/  SHF.R.U64 R10, R2, R4.reuse, R3.reuse ;  /* 0x00000004020a7219 */ /* 0x184fe20000001203 */
[----:B------:R2:W0:Y:S01]  /*36ea0*/  F2I.U32.TRUNC.NTZ R13, R0 ;  /* 0x00000000000d7305 */ /* 0x000422000020f000 */
[----:B------:R-:W-:-:S03]  /*36eb0*/  SHF.R.U32.HI R3, RZ, R4, R3 ;  /* 0x00000004ff037219 */ /* 0x000fc60000011603 */
[----:B------:R-:W0:Y:S01]  /*36ec0*/  LDC R16, c[0x0][0x600] ;  /* 0x00018000ff107b82 */ /* 0x000e220000000800 */
[-CC-:B---3--:R-:W-:Y:S02]  /*36ed0*/  SHF.R.U64 R8, R10, R14.reuse, R3.reuse ;  /* 0x0000000e0a087219 */ /* 0x188fe40000001203 */
[----:B------:R-:W-:-:S05]  /*36ee0*/  SHF.R.U32.HI R3, RZ, R14, R3 ;  /* 0x0000000eff037219 */ /* 0x000fca0000011603 */
[----:B------:R-:W3:Y:S01]  /*36ef0*/  LDC R22, c[0x0][0x648] ;  /* 0x00019200ff167b82 */ /* 0x000ee20000000800 */
[-CC-:B----4-:R-:W-:Y:S02]  /*36f00*/  SHF.R.U64 R11, R8, R18.reuse, R3.reuse ;  /* 0x00000012080b7219 */ /* 0x190fe40000001203 */
[-C--:B------:R-:W-:Y:S02]  /*36f10*/  SHF.L.U32 R5, R5, R18.reuse, RZ ;  /* 0x0000001205057219 */ /* 0x080fe400000006ff */
[-C--:B------:R-:W-:Y:S01]  /*36f20*/  SHF.R.U32.HI R3, RZ, R18.reuse, R3 ;  /* 0x00000012ff037219 */ /* 0x080fe20000011603 */
[----:B------:R-:W-:Y:S01]  /*36f30*/  IMAD.MOV.U32 R2, RZ, RZ, R11 ;  /* 0x000000ffff027224 */ /* 0x000fe200078e000b */
[----:B------:R-:W-:Y:S01]  /*36f40*/  SHF.L.U32 R40, R7, R18, RZ ;  /* 0x0000001207287219 */ /* 0x000fe200000006ff */
[----:B------:R-:W4:Y:S01]  /*36f50*/  LDC R23, c[0x0][0x638] ;  /* 0x00018e00ff177b82 */ /* 0x000f220000000800 */
[----:B------:R-:W-:-:S07]  /*36f60*/  LOP3.LUT R19, RZ, R5, RZ, 0x33, !PT ;  /* 0x00000005ff137212 */ /* 0x000fce00078e33ff */
[----:B------:R-:W0:Y:S01]  /*36f70*/  LDC R24, c[0x0][0x610] ;  /* 0x00018400ff187b82 */ /* 0x000e220000000800 */
[----:B--2---:R-:W-:Y:S05]  /*36f80*/  @!P0 BRA `(.L_x_810) ;  /* 0x0000000000288947 */ /* 0x004fea0003800000 */
[----:B------:R-:W2:Y:S02]  /*36f90*/  LDC R0, c[0x0][0x64c] ;  /* 0x00019300ff007b82 */ /* 0x000ea40000000800 */
[----:B--2---:R-:W-:-:S05]  /*36fa0*/  IADD3 R7, P0, R11, R0, RZ ;  /* 0x000000000b077210 */ /* 0x004fca0007f1e0ff */
        /* <DEDUP_REMOVED lines=8> */
.L_x_810:
[----:B---3--:R-:W-:Y:S01]  /*37030*/  SHF.R.U64 R0, R2, R22, R3 ;  /* 0x0000001602007219 */ /* 0x008fe20000001203 */
[----:B0-----:R-:W-:Y:S01]  /*37040*/  VIADD R5, R16, 0xffffffff ;  /* 0xffffffff10057836 */ /* 0x001fe20000000000 */
[----:B------:R-:W-:Y:S01]  /*37050*/  LOP3.LUT R3, R8, R19, RZ, 0xc0, !PT ;  /* 0x0000001308037212 */ /* 0x000fe200078ec0ff */
[----:B------:R-:W-:Y:S02]  /*37060*/  IMAD.MOV R13, RZ, RZ, -R13 ;  /* 0x000000ffff0d7224 */ /* 0x000fe400078e0a0d */
[----:B------:R-:W-:Y:S02]  /*37070*/  IMAD.MOV R2, RZ, RZ, -R0 ;  /* 0x000000ffff027224 */ /* 0x000fe400078e0a00 */
[----:B------:R-:W-:Y:S01]  /*37080*/  IMAD R40, R40, R0, R3 ;  /* 0x0000000028287224 */ /* 0x000fe200078e0203 */
[----:B------:R-:W-:Y:S01]  /*37090*/  LOP3.LUT R3, R10, R5, RZ, 0xc0, !PT ;  /* 0x000000050a037212 */ /* 0x000fe200078ec0ff */
[----:B------:R-:W-:Y:S02]  /*370a0*/  @P4 IMAD R17, R15, R13, R12 ;  /* 0x0000000d0f114224 */ /* 0x000fe400078e020c */
[----:B----4-:R-:W-:-:S02]  /*370b0*/  IMAD R0, R2, R23, R11 ;  /* 0x0000001702007224 */ /* 0x010fc400078e020b */
[----:B------:R-:W-:Y:S02]  /*370c0*/  IMAD.MOV.U32 R2, RZ, RZ, 0x1 ;  /* 0x00000001ff027424 */ /* 0x000fe400078e00ff */
[----:B------:R-:W-:Y:S02]  /*370d0*/  IMAD R40, R40, R24, R17 ;  /* 0x0000001828287224 */ /* 0x000fe400078e0211 */
[----:B------:R-:W-:Y:S01]  /*370e0*/  IMAD R3, R0, R16, R3 ;  /* 0x0000001000037224 */ /* 0x000fe200078e0203 */
[----:B------:R-:W-:-:S04]  /*370f0*/  PRMT R0, R2, 0x7610, R0 ;  /* 0x0000761002007816 */ /* 0x000fc80000000000 */
[----:B------:R-:W-:Y:S02]  /*37100*/  SEL R2, R3, R40, !P4 ;  /* 0x0000002803027207 */ /* 0x000fe40006000000 */
[----:B------:R-:W-:-:S03]  /*37110*/  SEL R40, R40, R3, !P4 ;  /* 0x0000000328287207 */ /* 0x000fc60006000000 */
[----:B------:R2:W-:Y:S04]  /*37120*/  STL [R1+0x868], R2 ;  /* 0x0008680201007387 */ /* 0x0005e80000100800 */
.L_x_808:
[----:B------:R4:W-:Y:S01]  /*37130*/  STL [R1+0x864], R40 ;  /* 0x0008642801007387 */ /* 0x0009e20000100800 */
[----:B------:R-:W-:-:S13]  /*37140*/  LOP3.LUT P0, RZ, R0, 0xff, RZ, 0xc0, !PT ;  /* 0x000000ff00ff7812 */ /* 0x000fda000780c0ff */
[----:B----4-:R-:W-:Y:S05]  /*37150*/  @P0 BRA `(.L_x_811) ;  /* 0xfffffca000780947 */ /* 0x010fea000383ffff */
[----:B------:R-:W-:Y:S05]  /*37160*/  EXIT ;  /* 0x000000000000794d */ /* 0x000fea0003800000 */
.L_x_7:
[----:B0-----:R-:W2:Y:S01]  /*37170*/  LDL R16, [R1+0x860] ;  /* 0x0008600001107983 */ /* 0x001ea20000100800 */
[----:B------:R-:W-:-:S03]  /*37180*/  ULDC.64 UR4, c[0x0][0x650] ;  /* 0x0001940000047ab9 */ /* 0x000fc60000000a00 */
[----:B------:R-:W3:Y:S01]  /*37190*/  LDL R20, [R1+0x85c] ;  /* 0x00085c0001147983 */ /* 0x000ee20000100800 */
[----:B------:R-:W-:Y:S01]  /*371a0*/  PRMT R0, RZ, 0x7610, R0 ;  /* 0x00007610ff007816 */ /* 0x000fe20000000000 */
[----:B------:R-:W-:Y:S02]  /*371b0*/  IMAD.MOV.U32 R4, RZ, RZ, -0x1 ;  /* 0xffffffffff047424 */ /* 0x000fe400078e00ff */
[----:B------:R-:W-:Y:S02]  /*371c0*/  IMAD.MOV.U32 R5, RZ, RZ, -0x1 ;  /* 0xffffffffff057424 */ /* 0x000fe400078e00ff */
[----:B------:R-:W-:Y:S01]  /*371d0*/  IMAD.MOV.U32 R10, RZ, RZ, -0x1 ;  /* 0xffffffffff0a7424 */ /* 0x000fe200078e00ff */
[----:B--2---:R-:W-:-:S04]  /*371e0*/  ISETP.GE.U32.AND P0, PT, R16, UR4, PT ;  /* 0x0000000410007c0c */ /* 0x004fc8000bf06070 */
[----:B---3--:R-:W-:-:S13]  /*371f0*/  ISETP.GE.U32.AND.EX P0, PT, R20, UR5, PT, P0 ;  /* 0x0000000514007c0c */ /* 0x008fda000bf06100 */
[----:B------:R-:W-:Y:S05]  /*37200*/  @P0 BRA `(.L_x_812) ;  /* 0x0000000400300947 */ /* 0x000fea0003800000 */
[----:B------:R-:W0:Y:S01]  /*37210*/  LDC.64 R14, c[0x0][0x628] ;  /* 0x00018a00ff0e7b82 */ /* 0x000e220000000a00 */
[----:B------:R-:W-:Y:S02]  /*37220*/  IMAD.MOV.U32 R8, RZ, RZ, R16 ;  /* 0x000000ffff087224 */ /* 0x000fe400078e0010 */
[----:B------:R-:W-:-:S05]  /*37230*/  IMAD.MOV.U32 R9, RZ, RZ, R20 ;  /* 0x000000ffff097224 */ /* 0x000fca00078e0014 */
[----:B------:R-:W1:Y:S08]  /*37240*/  LDC R10, c[0x0][0x630] ;  /* 0x00018c00ff0a7b82 */ /* 0x000e700000000800 */
[----:B------:R-:W2:Y:S01]  /*37250*/  LDC.64 R18, c[0x0][0x620] ;  /* 0x00018800ff127b82 */ /* 0x000ea20000000a00 */
[----:B0-----:R-:W-:-:S04]  /*37260*/  ISETP.NE.U32.AND P0, PT, R14, RZ, PT ;  /* 0x000000ff0e00720c */ /* 0x001fc80003f05070 */
[----:B------:R-:W-:-:S13]  /*37270*/  ISETP.NE.AND.EX P0, PT, R15, RZ, PT, P0 ;  /* 0x000000ff0f00720c */ /* 0x000fda0003f05300 */
[----:B-12---:R-:W-:Y:S05]  /*37280*/  @!P0 BRA `(.L_x_813) ;  /* 0x0000000000288947 */ /* 0x006fea0003800000 */
[----:B------:R-:W0:Y:S02]  /*37290*/  LDC R0, c[0x0][0x634] ;  /* 0x00018d00ff007b82 */ /* 0x000e240000000800 */
[----:B0-----:R-:W-:-:S05]  /*372a0*/  IADD3 R9, P0, R16, R0, RZ ;  /* 0x0000000010097210 */ /* 0x001fca0007f1e0ff */
        /* <DEDUP_REMOVED lines=8> */
.L_x_813:
[----:B------:R-:W0:Y:S01]  /*37330*/  LDC.64 R22, c[0x0][0x640] ;  /* 0x00019000ff167b82 */ /* 0x000e220000000a00 */
[-CC-:B------:R-:W-:Y:S01]  /*37340*/  SHF.R.U64 R14, R8, R10.reuse, R9.reuse ;  /* 0x0000000a080e7219 */ /* 0x180fe20000001209 */
[----:B------:R-:W-:Y:S01]  /*37350*/  IMAD.MOV.U32 R4, RZ, RZ, R16 ;  /* 0x000000ffff047224 */ /* 0x000fe200078e0010 */
[----:B------:R-:W-:Y:S02]  /*37360*/  SHF.R.U32.HI R0, RZ, R10, R9 ;  /* 0x0000000aff007219 */ /* 0x000fe40000011609 */
[----:B------:R-:W-:-:S03]  /*37370*/  IADD3 R7, P0, RZ, -R14, RZ ;  /* 0x8000000eff077210 */ /* 0x000fc60007f1e0ff */
[----:B------:R-:W1:Y:S02]  /*37380*/  LDC R6, c[0x0][0x618] ;  /* 0x00018600ff067b82 */ /* 0x000e640000000800 */
[----:B------:R-:W-:-:S04]  /*37390*/  IMAD.X R5, RZ, RZ, ~R0, P0 ;  /* 0x000000ffff057224 */ /* 0x000fc800000e0e00 */
[-C--:B------:R-:W-:Y:S02]  /*373a0*/  IMAD R0, R5, R18.reuse, RZ ;  /* 0x0000001205007224 */ /* 0x080fe400078e02ff */
[----:B------:R-:W2:Y:S01]  /*373b0*/  LDC R8, c[0x0][0x608] ;  /* 0x00018200ff087b82 */ /* 0x000ea20000000800 */
[----:B------:R-:W-:Y:S02]  /*373c0*/  IMAD.MOV.U32 R5, RZ, RZ, R20 ;  /* 0x000000ffff057224 */ /* 0x000fe400078e0014 */
[----:B------:R-:W-:-:S05]  /*373d0*/  IMAD.WIDE.U32 R4, R7, R18, R4 ;  /* 0x0000001207047225 */ /* 0x000fca00078e0004 */
[----:B------:R-:W3:Y:S01]  /*373e0*/  LDC R21, c[0x0][0x658] ;  /* 0x00019600ff157b82 */ /* 0x000ee20000000800 */
[----:B------:R-:W-:Y:S01]  /*373f0*/  IMAD R7, R7, R19, R0 ;  /* 0x0000001307077224 */ /* 0x000fe200078e0200 */
[----:B0-----:R-:W-:-:S03]  /*37400*/  ISETP.NE.U32.AND P0, PT, R22, RZ, PT ;  /* 0x000000ff1600720c */ /* 0x001fc60003f05070 */
[----:B------:R-:W-:Y:S01]  /*37410*/  IMAD.IADD R5, R5, 0x1, R7 ;  /* 0x0000000105057824 */ /* 0x000fe200078e0207 */
[----:B------:R-:W-:Y:S02]  /*37420*/  ISETP.NE.AND.EX P0, PT, R23, RZ, PT, P0 ;  /* 0x000000ff1700720c */ /* 0x000fe40003f05300 */
[----:B------:R-:W0:Y:S02]  /*37430*/  LDC R18, c[0x0][0x600] ;  /* 0x00018000ff127b82 */ /* 0x000e240000000800 */
[-CC-:B-1----:R-:W-:Y:S01]  /*37440*/  SHF.R.U64 R10, R4, R6.reuse, R5.reuse ;  /* 0x00000006040a7219 */ /* 0x182fe20000001205 */
[----:B------:R-:W-:Y:S01]  /*37450*/  IMAD.MOV.U32 R4, RZ, RZ, -0x1 ;  /* 0xffffffffff047424 */ /* 0x000fe200078e00ff */
[----:B------:R-:W-:-:S04]  /*37460*/  SHF.R.U32.HI R5, RZ, R6, R5 ;  /* 0x00000006ff057219 */ /* 0x000fc80000011605 */
[----:B------:R-:W1:Y:S01]  /*37470*/  LDC R19, c[0x0][0x648] ;  /* 0x00019200ff137b82 */ /* 0x000e620000000800 */
[-CC-:B--2---:R-:W-:Y:S02]  /*37480*/  SHF.R.U64 R17, R10, R8.reuse, R5.reuse ;  /* 0x000000080a117219 */ /* 0x184fe40000001205 */
[----:B------:R-:W-:-:S05]  /*37490*/  SHF.R.U32.HI R0, RZ, R8, R5 ;  /* 0x00000008ff007219 */ /* 0x000fca0000011605 */
[----:B------:R-:W2:Y:S01]  /*374a0*/  LDC R20, c[0x0][0x638] ;  /* 0x00018e00ff147b82 */ /* 0x000ea20000000800 */
[-C--:B---3--:R-:W-:Y:S02]  /*374b0*/  SHF.L.U32 R4, R4, R21.reuse, RZ ;  /* 0x0000001504047219 */ /* 0x088fe400000006ff */
[-CC-:B------:R-:W-:Y:S02]  /*374c0*/  SHF.R.U64 R16, R17, R21.reuse, R0.reuse ;  /* 0x0000001511107219 */ /* 0x180fe40000001200 */
[----:B------:R-:W-:Y:S01]  /*374d0*/  SHF.R.U32.HI R5, RZ, R21, R0 ;  /* 0x00000015ff057219 */ /* 0x000fe20000011600 */
[----:B------:R-:W-:Y:S01]  /*374e0*/  IMAD.MOV.U32 R0, RZ, RZ, 0x1 ;  /* 0x00000001ff007424 */ /* 0x000fe200078e00ff */
[----:B------:R-:W-:Y:S01]  /*374f0*/  LOP3.LUT R24, RZ, R4, RZ, 0x33, !PT ;  /* 0x00000004ff187212 */ /* 0x000fe200078e33ff */
[----:B------:R-:W3:Y:S01]  /*37500*/  LDC R25, c[0x0][0x610] ;  /* 0x00018400ff197b82 */ /* 0x000ee20000000800 */
[----:B------:R-:W-:Y:S01]  /*37510*/  IMAD.MOV.U32 R4, RZ, RZ, R16 ;  /* 0x000000ffff047224 */ /* 0x000fe200078e0010 */
[----:B------:R-:W-:Y:S06]  /*37520*/  @!P0 BRA `(.L_x_814) ;  /* 0x0000000000288947 */ /* 0x000fec0003800000 */
        /* <DEDUP_REMOVED lines=10> */
.L_x_814:
[----:B-1----:R-:W-:Y:S01]  /*375d0*/  SHF.R.U64 R3, R4, R19, R5 ;  /* 0x0000001304037219 */ /* 0x002fe20000001205 */
[----:B0-----:R-:W-:Y:S01]  /*375e0*/  VIADD R7, R18, 0xffffffff ;  /* 0xffffffff12077836 */ /* 0x001fe20000000000 */
[----:B------:R-:W-:Y:S01]  /*375f0*/  SHF.L.U32 R4, R0, R21, RZ ;  /* 0x0000001500047219 */ /* 0x000fe200000006ff */
[----:B------:R-:W-:Y:S01]  /*37600*/  @P4 IMAD R11, R13, R12, R2 ;  /* 0x0000000c0d0b4224 */ /* 0x000fe200078e0202 */
[----:B------:R-:W-:Y:S01]  /*37610*/  LOP3.LUT R0, R17, R24, RZ, 0xc0, !PT ;  /* 0x0000001811007212 */ /* 0x000fe200078ec0ff */
[----:B------:R-:W-:Y:S02]  /*37620*/  IMAD.MOV R5, RZ, RZ, -R3 ;  /* 0x000000ffff057224 */ /* 0x000fe400078e0a03 */
[----:B------:R-:W-:Y:S02]  /*37630*/  IMAD.MOV.U32 R2, RZ, RZ, 0x1 ;  /* 0x00000001ff027424 */ /* 0x000fe400078e00ff */
[----:B------:R-:W-:Y:S01]  /*37640*/  IMAD R4, R4, R3, R0 ;  /* 0x0000000304047224 */ /* 0x000fe200078e0200 */
[----:B------:R-:W-:Y:S01]  /*37650*/  LOP3.LUT R3, R10, R7, RZ, 0xc0, !PT ;  /* 0x000000070a037212 */ /* 0x000fe200078ec0ff */
[----:B--2---:R-:W-:-:S02]  /*37660*/  IMAD R0, R5, R20, R16 ;  /* 0x0000001405007224 */ /* 0x004fc400078e0210 */
[----:B---3--:R-:W-:Y:S02]  /*37670*/  IMAD R4, R4, R25, R11 ;  /* 0x0000001904047224 */ /* 0x008fe400078e020b */
[----:B------:R-:W-:Y:S01]  /*37680*/  IMAD R3, R0, R18, R3 ;  /* 0x0000001200037224 */ /* 0x000fe200078e0203 */
[----:B------:R-:W-:Y:S01]  /*37690*/  PRMT R0, R2, 0x7610, R0 ;  /* 0x0000761002007816 */ /* 0x000fe20000000000 */
[----:B------:R-:W-:-:S03]  /*376a0*/  IMAD.MOV.U32 R10, RZ, RZ, R14 ;  /* 0x000000ffff0a7224 */ /* 0x000fc600078e000e */
[----:B------:R-:W-:Y:S02]  /*376b0*/  SEL R5, R3, R4, !P4 ;  /* 0x0000000403057207 */ /* 0x000fe40006000000 */
[----:B------:R-:W-:-:S07]  /*376c0*/  SEL R4, R4, R3, !P4 ;  /* 0x0000000304047207 */ /* 0x000fce0006000000 */
.L_x_812:
[----:B------:R-:W-:-:S08]  /*376d0*/  NOP ;  /* 0x0000000000007918 */ /* 0x000fd00000000000 */
[----:B------:R-:W0:-:S00]  /*376e0*/  USETMAXREG.DEALLOC.CTAPOOL 0x18 ;  /* 0x00000018000079c8 */ /* 0x000e0000080e0500 */
[----:B------:R-:W-:-:S13]  /*376f0*/  ISETP.NE.AND P0, PT, RZ, UR8, PT ;  /* 0x00000008ff007c0c */ /* 0x000fda000bf05270 */
[----:B------:R-:W-:Y:S05]  /*37700*/  @P0 EXIT ;  /* 0x000000000000094d */ /* 0x000fea0003800000 */
[----:B0-----:R-:W-:Y:S01]  /*37710*/  LOP3.LUT P0, RZ, R0, 0xff, RZ, 0xc0, !PT ;  /* 0x000000ff00ff7812 */ /* 0x001fe2000780c0ff */
[----:B------:R-:W-:Y:S02]  /*37720*/  IMAD.MOV.U32 R6, RZ, RZ, 0x1 ;  /* 0x00000001ff067424 */ /* 0x000fe400078e00ff */
[----:B------:R-:W-:-:S10]  /*37730*/  IMAD.MOV.U32 R7, RZ, RZ, RZ ;  /* 0x000000ffff077224 */ /* 0x000fd400078e00ff */
[----:B------:R-:W-:Y:S05]  /*37740*/  @!P0 BRA `(.L_x_815) ;  /* 0x0000000c00508947 */ /* 0x000fea0003800000 */
[----:B------:R-:W0:Y:S01]  /*37750*/  LDC R0, c[0x0][0x28c] ;  /* 0x0000a300ff007b82 */ /* 0x000e220000000800 */
[----:B------:R-:W1:Y:S01]  /*37760*/  S2R R14, SR_CgaCtaId ;  /* 0x00000000000e7919 */ /* 0x000e620000008800 */
[----:B------:R-:W-:Y:S01]  /*37770*/  ULDC UR5, c[0x0][0x658] ;  /* 0x0001960000057ab9 */ /* 0x000fe20000000800 */
[----:B------:R-:W-:Y:S01]  /*37780*/  UMOV UR7, 0xffffffff ;  /* 0xffffffff00077882 */ /* 0x000fe20000000000 */
[----:B------:R-:W-:Y:S01]  /*37790*/  ULDC UR6, c[0x0][0xc] ;  /* 0x0000030000067ab9 */ /* 0x000fe20000000800 */
[----:B------:R-:W-:Y:S01]  /*377a0*/  USHF.L.U32 UR8, UR7, UR5, URZ ;  /* 0x0000000507087299 */ /* 0x000fe2000800063f */
[----:B------:R-:W-:Y:S01]  /*377b0*/  BSSY B0, `(.L_x_815) ;  /* 0x00000cd000007945 */ /* 0x000fe20003800000 */
[----:B------:R-:W-:Y:S01]  /*377c0*/  UMOV UR9, 0x1 ;  /* 0x0000000100097882 */ /* 0x000fe20000000000 */
[----:B------:R-:W-:Y:S01]  /*377d0*/  ULDC UR7, c[0x0][0x10] ;  /* 0x0000040000077ab9 */ /* 0x000fe20000000800 */
[----:B------:R-:W-:Y:S01]  /*377e0*/  USHF.L.U32 UR19, UR9, UR5, URZ ;  /* 0x0000000509137299 */ /* 0x000fe2000800063f */
[----:B------:R-:W-:Y:S01]  /*377f0*/  IMAD.MOV.U32 R9, RZ, RZ, 0x1 ;  /* 0x00000001ff097424 */ /* 0x000fe200078e00ff */
[----:B------:R-:W-:Y:S01]  /*37800*/  UIMAD.WIDE.U32 UR6, UR6, UR7, URZ ;  /* 0x00000007060672a5 */ /* 0x000fe2000f8e003f */
[----:B------:R-:W-:Y:S01]  /*37810*/  IMAD.MOV.U32 R6, RZ, RZ, 0x1 ;  /* 0x00000001ff067424 */ /* 0x000fe200078e00ff */
[----:B------:R-:W-:Y:S01]  /*37820*/  ULDC UR5, c[0x0][0x14] ;  /* 0x0000050000057ab9 */ /* 0x000fe20000000800 */
[----:B------:R-:W-:Y:S01]  /*37830*/  IMAD.MOV.U32 R7, RZ, RZ, RZ ;  /* 0x000000ffff077224 */ /* 0x000fe200078e00ff */
[----:B------:R-:W-:-:S02]  /*37840*/  UIMAD.WIDE.U32 UR22, UR6, UR5, URZ ;  /* 0x00000005061672a5 */ /* 0x000fc4000f8e003f */
[----:B------:R-:W-:Y:S01]  /*37850*/  UIMAD UR16, UR7, UR5, URZ ;  /* 0x00000005071072a4 */ /* 0x000fe2000f8e023f */
[----:B------:R-:W-:Y:S01]  /*37860*/  ULDC UR4, c[0x0][0x600] ;  /* 0x0001800000047ab9 */ /* 0x000fe20000000800 */
[----:B------:R-:W-:Y:S02]  /*37870*/  ULOP3.LUT UR21, UR13, 0x2, URZ, 0xfc, !UPT ;  /* 0x000000020d157892 */ /* 0x000fe4000f8efc3f */
[----:B------:R-:W-:Y:S01]  /*37880*/  UIADD3 UR4, UR4, -0x1, URZ ;  /* 0xffffffff04047890 */ /* 0x000fe2000fffe03f */
[----:B0-----:R-:W-:Y:S01]  /*37890*/  VIADD R0, R0, 0x3f ;  /* 0x0000003f00007836 */ /* 0x001fe20000000000 */
[----:B------:R-:W-:Y:S02]  /*378a0*/  ULOP3.LUT UR18, URZ, UR8, URZ, 0x33, !UPT ;  /* 0x000000083f127292 */ /* 0x000fe4000f8e333f */
[----:B------:R-:W-:Y:S02]  /*378b0*/  UIADD3 UR16, UR23, UR16, URZ ;  /* 0x0000001017107290 */ /* 0x000fe4000fffe03f */
[----:B------:R-:W-:Y:S01]  /*378c0*/  SHF.R.S32.HI R3, RZ, 0x1f, R0 ;  /* 0x0000001fff037819 */ /* 0x000fe20000011400 */
[----:B------:R-:W-:-:S03]  /*378d0*/  ULDC.64 UR24, c[0x0][0x198] ;  /* 0x0000660000187ab9 */ /* 0x000fc60000000a00 */
[----:B------:R-:W-:Y:S02]  /*378e0*/  LEA.HI R0, R3, R0, RZ, 0x6 ;  /* 0x0000000003007211 */ /* 0x000fe400078f30ff */
[----:B-1----:R-:W-:Y:S02]  /*378f0*/  LOP3.LUT R14, R14, 0x1, RZ, 0xc0, !PT ;  /* 0x000000010e0e7812 */ /* 0x002fe400078ec0ff */
[----:B------:R-:W-:-:S05]  /*37900*/  SHF.R.S32.HI R0, RZ, 0x6, R0 ;  /* 0x00000006ff007819 */ /* 0x000fca0000011400 */
[----:B------:R-:W-:-:S07]  /*37910*/  VIADD R16, R0, 0x1 ;  /* 0x0000000100107836 */ /* 0x000fce0000000000 */
.L_x_826:
[----:B------:R-:W-:-:S03]  /*37920*/  UMOV UR5, 0xffffffff ;  /* 0xffffffff00057882 */ /* 0x000fc60000000000 */
[----:B------:R-:W-:Y:S05]  /*37930*/  BRA.DIV UR5, `(.L_x_816) ;  /* 0x0000001205187947 */ /* 0x000fea000b800000 */
[----:B------:R-:W-:-:S13]  /*37940*/  ELECT P0, URZ, PT ;  /* 0x00000000003f782f */ /* 0x000fda0003800000 */
.L_x_839:
[----:B------:R-:W0:Y:S01]  /*37950*/  LDC R2, c[0x0][0x28c] ;  /* 0x0000a300ff027b82 */ /* 0x000e220000000800 */
[----:B------:R-:W-:Y:S01]  /*37960*/  BSSY B1, `(.L_x_817) ;  /* 0x000003b000017945 */ /* 0x000fe20003800000 */
[----:B0-----:R-:W-:-:S13]  /*37970*/  ISETP.LT.OR P0, PT, R2, 0x1, !P0 ;  /* 0x000000010200780c */ /* 0x001fda0004701670 */
[----:B------:R-:W-:Y:S05]  /*37980*/  @P0 BRA `(.L_x_818) ;  /* 0x0000000000e00947 */ /* 0x000fea0003800000 */
[----:B------:R-:W-:Y:S02]  /*37990*/  IMAD R3, R5, 0x2, R14 ;  /* 0x0000000205037824 */ /* 0x000fe400078e020e */
[----:B------:R-:W-:Y:S02]  /*379a0*/  IMAD R2, R4, 0xc0, RZ ;  /* 0x000000c004027824 */ /* 0x000fe400078e02ff */
[----:B------:R-:W-:Y:S02]  /*379b0*/  IMAD R3, R3, 0xc0, RZ ;  /* 0x000000c003037824 */ /* 0x000fe400078e02ff */
[----:B------:R-:W-:Y:S02]  /*379c0*/  IMAD.MOV.U32 R15, RZ, RZ, RZ ;  /* 0x000000ffff0f7224 */ /* 0x000fe400078e00ff */
[----:B------:R-:W-:Y:S02]  /*379d0*/  IMAD.MOV.U32 R4, RZ, RZ, R16 ;  /* 0x000000ffff047224 */ /* 0x000fe400078e0010 */
[----:B------:R-:W-:-:S02]  /*379e0*/  IMAD.MOV.U32 R5, RZ, RZ, R6 ;  /* 0x000000ffff057224 */ /* 0x000fc400078e0006 */
[----:B------:R-:W-:-:S07]  /*379f0*/  IMAD.MOV.U32 R11, RZ, RZ, R7 ;  /* 0x000000ffff0b7224 */ /* 0x000fce00078e0007 */
.L_x_821:
[----:B------:R-:W0:Y:S01]  /*37a00*/  S2R R13, SR_CgaCtaId ;  /* 0x00000000000d7919 */ /* 0x000e220000008800 */
[----:B------:R-:W-:Y:S02]  /*37a10*/  MOV R8, 0x400 ;  /* 0x0000040000087802 */ /* 0x000fe40000000f00 */
[----:B------:R-:W-:Y:S02]  /*37a20*/  SHF.L.U32 R12, R5, 0x1f, RZ ;  /* 0x0000001f050c7819 */ /* 0x000fe400000006ff */
[----:B0-----:R-:W-:-:S05]  /*37a30*/  LEA R8, R13, R8, 0x18 ;  /* 0x000000080d087211 */ /* 0x001fca00078ec0ff */
[----:B------:R-:W-:-:S04]  /*37a40*/  IMAD R13, R11, 0x8, R8 ;  /* 0x000000080b0d7824 */ /* 0x000fc800078e0208 */
[----:B------:R-:W0:Y:S02]  /*37a50*/  SYNCS.PHASECHK.TRANS64.TRYWAIT P0, [R13+URZ+0x30], R12 ;  /* 0x0000300c0d0075a7 */ /* 0x000e24000800017f */
[----:B0-----:R-:W-:Y:S05]  /*37a60*/  @!P0 BRA `(.L_x_819) ;  /* 0x0000000c00ec8947 */ /* 0x001fea0003800000 */
.L_x_840:
[----:B------:R-:W1:Y:S01]  /*37a70*/  S2R R17, SR_TID.X ;  /* 0x0000000000117919 */ /* 0x000e620000002100 */
[----:B------:R-:W-:-:S04]  /*37a80*/  UPRMT UR5, UR21, 0x9910, URZ ;  /* 0x0000991015057896 */ /* 0x000fc8000800003f */
[----:B------:R-:W-:Y:S01]  /*37a90*/  UISETP.NE.AND UP0, UPT, UR5, 0x2, UPT ;  /* 0x000000020500788c */ /* 0x000fe2000bf05270 */
[----:B-1----:R-:W-:-:S13]  /*37aa0*/  LOP3.LUT P0, RZ, R17, 0x7f, RZ, 0xc0, !PT ;  /* 0x0000007f11ff7812 */ /* 0x002fda000780c0ff */
[----:B0-----:R-:W0:Y:S02]  /*37ab0*/  @!P0 LDC R12, c[0x0][0x500] ;  /* 0x00014000ff0c8b82 */ /* 0x001e240000000800 */
[----:B0-----:R0:W-:Y:S01]  /*37ac0*/  @!P0 SYNCS.ARRIVE.TRANS64 RZ, [R13+URZ], R12 ;  /* 0x0000000c0dff89a7 */ /* 0x0011e2000800003f */
[----:B------:R-:W-:-:S13]  /*37ad0*/  PLOP3.LUT P0, PT, PT, PT, UP0, 0x80, 0x0 ;  /* 0x000000000000781c */ /* 0x000fda0003f0f008 */
[----:B0-----:R-:W-:Y:S05]  /*37ae0*/  @P0 BRA `(.L_x_820) ;  /* 0x0000000000040947 */ /* 0x001fea0003800000 */
[----:B------:R-:W-:Y:S01]  /*37af0*/  BPT.TRAP 0x1 ;  /* 0x000000040000795c */ /* 0x000fe20000300000 */
.L_x_820:
[----:B------:R-:W-:Y:S01]  /*37b00*/  R2UR UR9, R13 ;  /* 0x000000000d0972ca */ /* 0x000fe200000e0000 */
[C---:B------:R-:W-:Y:S01]  /*37b10*/  IMAD R13, R11.reuse, 0x2, R14 ;  /* 0x000000020b0d7824 */ /* 0x040fe200078e020e */
[----:B------:R-:W-:Y:S01]  /*37b20*/  UIADD3 UR6, UP0, UR24, 0xf0, URZ ;  /* 0x000000f018067890 */ /* 0x000fe2000ff1e03f */
[--C-:B------:R-:W-:Y:S01]  /*37b30*/  IMAD R12, R11, 0x3000, R8.reuse ;  /* 0x000030000b0c7824 */ /* 0x100fe200078e0208 */
[----:B------:R-:W-:Y:S01]  /*37b40*/  R2UR UR11, R2 ;  /* 0x00000000020b72ca */ /* 0x000fe200000e0000 */
[----:B------:R-:W-:Y:S01]  /*37b50*/  IMAD R13, R13, 0x3000, R8 ;  /* 0x000030000d0d7824 */ /* 0x000fe200078e0208 */
[----:B------:R-:W-:Y:S01]  /*37b60*/  R2UR UR10, R15 ;  /* 0x000000000f0a72ca */ /* 0x000fe200000e0000 */
[----:B------:R-:W-:Y:S01]  /*37b70*/  VIADD R4, R4, 0xffffffff ;  /* 0xffffffff04047836 */ /* 0x000fe20000000000 */
[----:B------:R-:W-:Y:S01]  /*37b80*/  R2UR UR5, R12 ;  /* 0x000000000c0572ca */ /* 0x000fe200000e0000 */
[----:B------:R-:W-:Y:S01]  /*37b90*/  UIADD3 UR26, UP1, UR24, 0x1f0, URZ ;  /* 0x000001f0181a7890 */ /* 0x000fe2000ff3e03f */
[----:B------:R-:W-:Y:S01]  /*37ba0*/  R2UR UR8, R13 ;  /* 0x000000000d0872ca */ /* 0x000fe200000e0000 */
[----:B------:R-:W-:Y:S01]  /*37bb0*/  UIADD3.X UR7, URZ, UR25, URZ, UP0, !UPT ;  /* 0x000000193f077290 */ /* 0x000fe200087fe43f */
[----:B------:R-:W-:Y:S01]  /*37bc0*/  R2UR UR12, R10 ;  /* 0x000000000a0c72ca */ /* 0x000fe200000e0000 */
[----:B------:R-:W-:Y:S01]  /*37bd0*/  VIADD R11, R11, 0x1 ;  /* 0x000000010b0b7836 */ /* 0x000fe20000000000 */
[----:B------:R-:W-:Y:S01]  /*37be0*/  R2UR UR20, R3 ;  /* 0x00000000031472ca */ /* 0x000fe200000e0000 */
[----:B------:R-:W-:Y:S01]  /*37bf0*/  UIADD3.X UR27, URZ, UR25, URZ, UP1, !UPT ;  /* 0x000000193f1b7290 */ /* 0x000fe20008ffe43f */
[----:B------:R-:W-:Y:S01]  /*37c00*/  ISETP.GT.AND P1, PT, R4, 0x1, PT ;  /* 0x000000010400780c */ /* 0x000fe20003f24270 */
[----:B------:R-:W-:Y:S01]  /*37c10*/  UMOV UR14, 0x0 ;  /* 0x00000000000e7882 */ /* 0x000fe20000000000 */
[----:B------:R-:W-:Y:S01]  /*37c20*/  UMOV UR15, 0x10000000 ;  /* 0x10000000000f7882 */ /* 0x000fe20000000000 */
[----:B------:R-:W-:Y:S01]  /*37c30*/  ISETP.NE.AND P0, PT, R11, 0x6, PT ;  /* 0x000000060b00780c */ /* 0x000fe20003f05270 */
[----:B------:R-:W-:Y:S01]  /*37c40*/  UMOV UR28, 0x30000 ;  /* 0x00030000001c7882 */ /* 0x000fe20000000000 */
[----:B------:R-:W-:Y:S01]  /*37c50*/  UIADD3 UR5, UR5, 0x180, URZ ;  /* 0x0000018005057890 */ /* 0x000fe2000fffe03f */
[----:B------:R-:W-:Y:S01]  /*37c60*/  VIADD R15, R15, 0x40 ;  /* 0x000000400f0f7836 */ /* 0x000fe20000000000 */
[----:B------:R-:W-:Y:S01]  /*37c70*/  UIADD3 UR17, UR8, 0x12180, URZ ;  /* 0x0001218008117890 */ /* 0x000fe2000fffe03f */
[----:B------:R-:W-:-:S02]  /*37c80*/  SEL R8, RZ, 0x1, P0 ;  /* 0x00000001ff087807 */ /* 0x000fc40000000000 */
[----:B------:R-:W-:Y:S02]  /*37c90*/  SEL R11, R11, RZ, P0 ;  /* 0x000000ff0b0b7207 */ /* 0x000fe40000000000 */
[----:B------:R-:W-:Y:S01]  /*37ca0*/  UMOV UR8, UR5 ;  /* 0x0000000500087c82 */ /* 0x000fe20008000000 */
[----:B------:R-:W-:Y:S01]  /*37cb0*/  LOP3.LUT R5, R5, R8, RZ, 0x3c, !PT ;  /* 0x0000000805057212 */ /* 0x000fe200078e3cff */
[----:B------:R0:W-:Y:S02]  /*37cc0*/  UTMALDG.3D [UR8], [UR6], desc[UR14] ;  /* 0x00000e08060075b4 */ /* 0x0001e40008011000 */
[----:B0-----:R-:W-:Y:S01]  /*37cd0*/  UMOV UR8, UR17 ;  /* 0x0000001100087c82 */ /* 0x001fe20008000000 */
[----:B------:R-:W-:Y:S02]  /*37ce0*/  UMOV UR11, UR20 ;  /* 0x00000014000b7c82 */ /* 0x000fe40008000000 */
[----:B------:R0:W-:Y:S02]  /*37cf0*/  UTMALDG.3D.MULTICAST [UR8], [UR26], UR28, desc[UR14] ;  /* 0x00000e081a0073b4 */ /* 0x0001e4000801181c */
[----:B0-----:R-:W-:Y:S05]  /*37d00*/  @P1 BRA `(.L_x_821) ;  /* 0xfffffffc003c1947 */ /* 0x001fea000383ffff */
.L_x_818:
[----:B------:R-:W-:Y:S05]  /*37d10*/  BSYNC B1 ;  /* 0x0000000000017941 */ /* 0x000fea0003800000 */
.L_x_817:
[----:B------:R-:W2:Y:S01]  /*37d20*/  LDL.LU R13, [R1+0x85c] ;  /* 0x00085c00010d7983 */ /* 0x000ea20000300800 */
[----:B------:R-:W-:Y:S01]  /*37d30*/  LOP3.LUT P0, RZ, R9, 0xff, RZ, 0xc0, !PT ;  /* 0x000000ff09ff7812 */ /* 0x000fe2000780c0ff */
[C---:B------:R-:W-:Y:S01]  /*37d40*/  IMAD.IADD R4, R0.reuse, 0x1, R7 ;  /* 0x0000000100047824 */ /* 0x040fe200078e0207 */
[----:B------:R-:W-:Y:S01]  /*37d50*/  ULDC.64 UR6, c[0x0][0x650] ;  /* 0x0001940000067ab9 */ /* 0x000fe20000000a00 */
[----:B------:R-:W3:Y:S01]  /*37d60*/  LDL.LU R12, [R1+0x860] ;  /* 0x00086000010c7983 */ /* 0x000ee20000300800 */
[----:B------:R-:W-:Y:S01]  /*37d70*/  ISETP.GE.U32.AND P1, PT, R0, 0x6, PT ;  /* 0x000000060000780c */ /* 0x000fe20003f26070 */
[----:B------:R-:W-:Y:S01]  /*37d80*/  BSSY B1, `(.L_x_822) ;  /* 0x000006d000017945 */ /* 0x000fe20003800000 */
[----:B------:R-:W-:Y:S01]  /*37d90*/  IMAD.MOV.U32 R10, RZ, RZ, -0x1 ;  /* 0xffffffffff0a7424 */ /* 0x000fe200078e00ff */
[----:B------:R-:W-:-:S06]  /*37da0*/  PRMT R9, RZ, 0x7610, R9 ;  /* 0x00007610ff097816 */ /* 0x000fcc0000000009 */
[----:B------:R-:W0:Y:S01]  /*37db0*/  @P0 S2R R3, SR_CgaCtaId ;  /* 0x0000000000030919 */ /* 0x000e220000008800 */
[----:B------:R-:W-:-:S04]  /*37dc0*/  @P0 MOV R2, 0x400 ;  /* 0x0000040000020802 */ /* 0x000fc80000000f00 */
[----:B0-----:R-:W-:-:S04]  /*37dd0*/  @P0 LEA R2, R3, R2, 0x18 ;  /* 0x0000000203020211 */ /* 0x001fc800078ec0ff */
[----:B------:R0:W-:Y:S01]  /*37de0*/  @P0 SYNCS.ARRIVE.TRANS64.A1T0 RZ, [R2+URZ+0x78], RZ ;  /* 0x000078ff02ff09a7 */ /* 0x0001e2000810003f */
[----:B------:R-:W-:-:S04]  /*37df0*/  ISETP.GT.U32.AND P0, PT, R4, 0x5, PT ;  /* 0x000000050400780c */ /* 0x000fc80003f04070 */
[----:B------:R-:W-:Y:S01]  /*37e00*/  ISETP.LT.U32.AND P0, PT, R0, 0x6, P0 ;  /* 0x000000060000780c */ /* 0x000fe20000701070 */
[----:B0-----:R-:W-:-:S05]  /*37e10*/  IMAD.WIDE.U32 R2, R4, -0x55555555, RZ ;  /* 0xaaaaaaab04027825 */ /* 0x001fca00078e00ff */
[----:B------:R-:W-:Y:S02]  /*37e20*/  SHF.R.U32.HI R5, RZ, 0x2, R3 ;  /* 0x00000002ff057819 */ /* 0x000fe40000011603 */
[----:B------:R-:W-:Y:S02]  /*37e30*/  SEL R3, RZ, 0x1, !P0 ;  /* 0x00000001ff037807 */ /* 0x000fe40004000000 */
[----:B------:R-:W-:Y:S01]  /*37e40*/  PRMT R2, RZ, 0x7610, R2 ;  /* 0x00007610ff027816 */ /* 0x000fe20000000002 */
[----:B------:R-:W-:Y:S01]  /*37e50*/  IMAD R7, R5, -0x6, R4 ;  /* 0xfffffffa05077824 */ /* 0x000fe200078e0204 */
[----:B------:R-:W-:Y:S01]  /*37e60*/  LOP3.LUT R6, R6, R3, RZ, 0x3c, !PT ;  /* 0x0000000306067212 */ /* 0x000fe200078e3cff */
[----:B------:R-:W-:-:S03]  /*37e70*/  IMAD.MOV.U32 R4, RZ, RZ, -0x1 ;  /* 0xffffffffff047424 */ /* 0x000fc600078e00ff */
[----:B------:R-:W-:Y:S01]  /*37e80*/  @P1 LOP3.LUT R6, R6, 0x1, R5, 0x78, !PT ;  /* 0x0000000106061812 */ /* 0x000fe200078e7805 */
[----:B------:R-:W-:Y:S01]  /*37e90*/  IMAD.MOV.U32 R5, RZ, RZ, -0x1 ;  /* 0xffffffffff057424 */ /* 0x000fe200078e00ff */
[----:B---3--:R-:W-:-:S04]  /*37ea0*/  IADD3 R12, P0, R12, UR22, RZ ;  /* 0x000000160c0c7c10 */ /* 0x008fc8000ff1e0ff */
[----:B--2---:R-:W-:Y:S01]  /*37eb0*/  IADD3.X R13, R13, UR16, RZ, P0, !PT ;  /* 0x000000100d0d7c10 */ /* 0x004fe200087fe4ff */
[----:B------:R0:W-:Y:S01]  /*37ec0*/  STL [R1+0x860], R12 ;  /* 0x0008600c01007387 */ /* 0x0001e20000100800 */
[----:B------:R-:W-:-:S03]  /*37ed0*/  ISETP.GE.U32.AND P0, PT, R12, UR6, PT ;  /* 0x000000060c007c0c */ /* 0x000fc6000bf06070 */
[----:B------:R0:W-:Y:S01]  /*37ee0*/  STL [R1+0x85c], R13 ;  /* 0x00085c0d01007387 */ /* 0x0001e20000100800 */
[----:B------:R-:W-:-:S13]  /*37ef0*/  ISETP.GE.U32.AND.EX P0, PT, R13, UR7, PT, P0 ;  /* 0x000000070d007c0c */ /* 0x000fda000bf06100 */
[----:B0-----:R-:W-:Y:S05]  /*37f00*/  @P0 BRA `(.L_x_823) ;  /* 0x0000000400500947 */ /* 0x001fea0003800000 */
[----:B------:R-:W0:Y:S01]  /*37f10*/  S2R R8, SR_CTAID.X ;  /* 0x0000000000087919 */ /* 0x000e220000002500 */
[----:B------:R-:W-:Y:S01]  /*37f20*/  ULDC UR5, c[0x0][0x150] ;  /* 0x0000540000057ab9 */ /* 0x000fe20000000800 */
[----:B------:R-:W1:Y:S01]  /*37f30*/  LDC R5, c[0x0][0x144] ;  /* 0x00005100ff057b82 */ /* 0x000e620000000800 */
[----:B------:R-:W-:Y:S01]  /*37f40*/  ULDC.64 UR6, c[0x0][0x628] ;  /* 0x00018a0000067ab9 */ /* 0x000fe20000000a00 */
[----:B------:R-:W2:Y:S01]  /*37f50*/  S2R R2, SR_CTAID.Y ;  /* 0x0000000000027919 */ /* 0x000ea20000002600 */
[----:B------:R-:W-:Y:S01]  /*37f60*/  ISETP.NE.U32.AND P0, PT, RZ, UR6, PT ;  /* 0x00000006ff007c0c */ /* 0x000fe2000bf05070 */
[----:B------:R-:W-:-:S03]  /*37f70*/  ULDC UR8, c[0x0][0x630] ;  /* 0x00018c0000087ab9 */ /* 0x000fc60000000800 */
[----:B------:R-:W-:Y:S01]  /*37f80*/  ISETP.NE.AND.EX P0, PT, RZ, UR7, PT, P0 ;  /* 0x00000007ff007c0c */ /* 0x000fe2000bf05300 */
[----:B------:R-:W3:Y:S01]  /*37f90*/  LDC R11, c[0x0][0x148] ;  /* 0x00005200ff0b7b82 */ /* 0x000ee20000000800 */
[----:B0-----:R-:W-:Y:S02]  /*37fa0*/  I2FP.F32.U32 R3, R8 ;  /* 0x0000000800037245 */ /* 0x001fe40000201000 */
[----:B--2---:R-:W-:-:S03]  /*37fb0*/  I2FP.F32.U32 R4, R2 ;  /* 0x0000000200047245 */ /* 0x004fc60000201000 */
[----:B------:R-:W-:Y:S01]  /*37fc0*/  FMUL R3, R3, UR5 ;  /* 0x0000000503037c20 */ /* 0x000fe20008400000 */
[----:B------:R-:W-:Y:S02]  /*37fd0*/  ULDC UR5, c[0x0][0x154] ;  /* 0x0000550000057ab9 */ /* 0x000fe40000000800 */
[----:B------:R-:W-:-:S03]  /*37fe0*/  FMUL R10, R4, UR5 ;  /* 0x00000005040a7c20 */ /* 0x000fc60008400000 */
[----:B------:R-:W0:Y:S08]  /*37ff0*/  F2I.U32.TRUNC.NTZ R3, R3 ;  /* 0x0000000300037305 */ /* 0x000e30000020f000 */
[----:B------:R-:W2:Y:S01]  /*38000*/  F2I.U32.TRUNC.NTZ R10, R10 ;  /* 0x0000000a000a7305 */ /* 0x000ea2000020f000 */
[----:B0-----:R-:W-:Y:S02]  /*38010*/  IMAD.MOV R4, RZ, RZ, -R3 ;  /* 0x000000ffff047224 */ /* 0x001fe400078e0a03 */
[----:B------:R-:W-:-:S02]  /*38020*/  IMAD.MOV.U32 R3, RZ, RZ, R13 ;  /* 0x000000ffff037224 */ /* 0x000fc400078e000d */
[----:B-1----:R-:W-:Y:S02]  /*38030*/  IMAD R8, R5, R4, R8 ;  /* 0x0000000405087224 */ /* 0x002fe400078e0208 */
[----:B--2---:R-:W-:-:S04]  /*38040*/  IMAD.MOV R4, RZ, RZ, -R10 ;  /* 0x000000ffff047224 */ /* 0x004fc800078e0a0a */
[----:B---3--:R-:W-:Y:S02]  /*38050*/  @P4 IMAD R8, R11, R4, R2 ;  /* 0x000000040b084224 */ /* 0x008fe400078e0202 */
[----:B------:R-:W-:Y:S01]  /*38060*/  IMAD.MOV.U32 R2, RZ, RZ, R12 ;  /* 0x000000ffff027224 */ /* 0x000fe200078e000c */
[----:B------:R-:W-:Y:S06]  /*38070*/  @!P0 BRA `(.L_x_824) ;  /* 0x0000000000288947 */ /* 0x000fec0003800000 */
[----:B------:R-:W-:Y:S02]  /*38080*/  ULDC UR5, c[0x0][0x634] ;  /* 0x00018d0000057ab9 */ /* 0x000fe40000000800 */
[----:B------:R-:W-:-:S05]  /*38090*/  IADD3 R3, P0, R12, UR5, RZ ;  /* 0x000000050c037c10 */ /* 0x000fca000ff1e0ff */
[----:B------:R-:W-:-:S04]  /*380a0*/  IMAD.X R11, RZ, RZ, R13, P0 ;  /* 0x000000ffff0b7224 */ /* 0x000fc800000e060d */
[----:B------:R-:W-:-:S04]  /*380b0*/  IMAD.WIDE.U32 R4, R11, UR6, RZ ;  /* 0x000000060b047c25 */ /* 0x000fc8000f8e00ff */
[----:B------:R-:W-:-:S04]  /*380c0*/  IMAD.WIDE.U32 R4, P0, R3, UR7, R4 ;  /* 0x0000000703047c25 */ /* 0x000fc8000f800004 */
[----:B------:R-:W-:-:S04]  /*380d0*/  IMAD.WIDE.U32 R2, R3, UR6, RZ ;  /* 0x0000000603027c25 */ /* 0x000fc8000f8e00ff */
[----:B------:R-:W-:Y:S01]  /*380e0*/  IMAD.MOV.U32 R2, RZ, RZ, R5 ;  /* 0x000000ffff027224 */ /* 0x000fe200078e0005 */
[----:B------:R-:W-:Y:S01]  /*380f0*/  IADD3 RZ, P1, R3, R4, RZ ;  /* 0x0000000403ff7210 */ /* 0x000fe20007f3e0ff */
[----:B------:R-:W-:-:S04]  /*38100*/  IMAD.X R3, RZ, RZ, RZ, P0 ;  /* 0x000000ffff037224 */ /* 0x000fc800000e06ff */
[----:B------:R-:W-:-:S08]  /*38110*/  IMAD.WIDE.U32.X R2, R11, UR7, R2, P1 ;  /* 0x000000070b027c25 */ /* 0x000fd000088e0402 */
.L_x_824:
[--C-:B------:R-:W-:Y:S01]  /*38120*/  SHF.R.U64 R10, R2, UR8, R3.reuse ;  /* 0x00000008020a7c19 */ /* 0x100fe20008001203 */
[----:B------:R-:W-:Y:S01]  /*38130*/  ULDC.64 UR6, c[0x0][0x620] ;  /* 0x0001880000067ab9 */ /* 0x000fe20000000a00 */
[----:B------:R-:W-:Y:S01]  /*38140*/  SHF.R.U32.HI R2, RZ, UR8, R3 ;  /* 0x00000008ff027c19 */ /* 0x000fe20008011603 */
[----:B------:R-:W-:Y:S01]  /*38150*/  IMAD.MOV.U32 R3, RZ, RZ, R13 ;  /* 0x000000ffff037224 */ /* 0x000fe200078e000d */
[----:B------:R-:W-:Y:S01]  /*38160*/  IADD3 R11, P0, RZ, -R10, RZ ;  /* 0x8000000aff0b7210 */ /* 0x000fe20007f1e0ff */
[----:B------:R-:W-:-:S04]  /*38170*/  ULDC UR5, c[0x0][0x618] ;  /* 0x0001860000057ab9 */ /* 0x000fc80000000800 */
[----:B------:R-:W-:-:S04]  /*38180*/  IMAD.X R2, RZ, RZ, ~R2, P0 ;  /* 0x000000ffff027224 */ /* 0x000fc800000e0e02 */
[----:B------:R-:W-:-:S04]  /*38190*/  IMAD R2, R2, UR6, RZ ;  /* 0x0000000602027c24 */ /* 0x000fc8000f8e02ff */
[----:B------:R-:W-:Y:S02]  /*381a0*/  IMAD R5, R11, UR7, R2 ;  /* 0x000000070b057c24 */ /* 0x000fe4000f8e0202 */
[----:B------:R-:W-:-:S04]  /*381b0*/  IMAD.MOV.U32 R2, RZ, RZ, R12 ;  /* 0x000000ffff027224 */ /* 0x000fc800078e000c */
[----:B------:R-:W-:Y:S01]  /*381c0*/  IMAD.WIDE.U32 R2, R11, UR6, R2 ;  /* 0x000000060b027c25 */ /* 0x000fe2000f8e0002 */
[----:B------:R-:W-:Y:S02]  /*381d0*/  ULDC.64 UR6, c[0x0][0x640] ;  /* 0x0001900000067ab9 */ /* 0x000fe40000000a00 */
[----:B------:R-:W-:Y:S01]  /*381e0*/  ISETP.NE.U32.AND P0, PT, RZ, UR6, PT ;  /* 0x00000006ff007c0c */ /* 0x000fe2000bf05070 */
[----:B------:R-:W-:-:S03]  /*381f0*/  IMAD.IADD R3, R3, 0x1, R5 ;  /* 0x0000000103037824 */ /* 0x000fc600078e0205 */
[----:B------:R-:W-:Y:S02]  /*38200*/  ISETP.NE.AND.EX P0, PT, RZ, UR7, PT, P0 ;  /* 0x00000007ff007c0c */ /* 0x000fe4000bf05300 */
[--C-:B------:R-:W-:Y:S02]  /*38210*/  SHF.R.U64 R11, R2, UR5, R3.reuse ;  /* 0x00000005020b7c19 */ /* 0x100fe40008001203 */
[----:B------:R-:W-:Y:S01]  /*38220*/  SHF.R.U32.HI R2, RZ, UR5, R3 ;  /* 0x00000005ff027c19 */ /* 0x000fe20008011603 */
[----:B------:R-:W-:-:S03]  /*38230*/  ULDC UR5, c[0x0][0x608] ;  /* 0x0001820000057ab9 */ /* 0x000fc60000000800 */
[--C-:B------:R-:W-:Y:S02]  /*38240*/  SHF.R.U64 R12, R11, UR5, R2.reuse ;  /* 0x000000050b0c7c19 */ /* 0x100fe40008001202 */
[----:B------:R-:W-:Y:S01]  /*38250*/  SHF.R.U32.HI R3, RZ, UR5, R2 ;  /* 0x00000005ff037c19 */ /* 0x000fe20008011602 */
[----:B------:R-:W-:-:S03]  /*38260*/  ULDC UR5, c[0x0][0x658] ;  /* 0x0001960000057ab9 */ /* 0x000fc60000000800 */
[--C-:B------:R-:W-:Y:S02]  /*38270*/  SHF.R.U64 R13, R12, UR5, R3.reuse ;  /* 0x000000050c0d7c19 */ /* 0x100fe40008001203 */
[----:B------:R-:W-:-:S03]  /*38280*/  SHF.R.U32.HI R15, RZ, UR5, R3 ;  /* 0x00000005ff0f7c19 */ /* 0x000fc60008011603 */
[----:B------:R-:W-:Y:S02]  /*38290*/  IMAD.MOV.U32 R2, RZ, RZ, R13 ;  /* 0x000000ffff027224 */ /* 0x000fe400078e000d */
        /* <DEDUP_REMOVED lines=12> */
.L_x_825:
[----:B------:R-:W-:Y:S01]  /*38360*/  ULDC UR5, c[0x0][0x648] ;  /* 0x0001920000057ab9 */ /* 0x000fe20000000800 */
[----:B------:R-:W-:Y:S02]  /*38370*/  LOP3.LUT R12, R12, UR18, RZ, 0xc0, !PT ;  /* 0x000000120c0c7c12 */ /* 0x000fe4000f8ec0ff */
[----:B------:R-:W-:Y:S01]  /*38380*/  SHF.R.U64 R3, R2, UR5, R3 ;  /* 0x0000000502037c19 */ /* 0x000fe20008001203 */
[----:B------:R-:W-:-:S04]  /*38390*/  ULDC UR5, c[0x0][0x638] ;  /* 0x00018e0000057ab9 */ /* 0x000fc80000000800 */
[----:B------:R-:W-:Y:S02]  /*383a0*/  IMAD.MOV R2, RZ, RZ, -R3 ;  /* 0x000000ffff027224 */ /* 0x000fe400078e0a03 */
[----:B------:R-:W-:Y:S02]  /*383b0*/  IMAD R5, R3, UR19, R12 ;  /* 0x0000001303057c24 */ /* 0x000fe4000f8e020c */
[----:B------:R-:W-:Y:S01]  /*383c0*/  IMAD R13, R2, UR5, R13 ;  /* 0x00000005020d7c24 */ /* 0x000fe2000f8e020d */
[----:B------:R-:W-:Y:S01]  /*383d0*/  ULDC UR5, c[0x0][0x610] ;  /* 0x0001840000057ab9 */ /* 0x000fe20000000800 */
[----:B------:R-:W-:Y:S01]  /*383e0*/  LOP3.LUT R2, R11, UR4, RZ, 0xc0, !PT ;  /* 0x000000040b027c12 */ /* 0x000fe2000f8ec0ff */
[----:B------:R-:W-:Y:S01]  /*383f0*/  IMAD R8, R5, UR5, R8 ;  /* 0x0000000505087c24 */ /* 0x000fe2000f8e0208 */
[----:B------:R-:W-:-:S03]  /*38400*/  ULDC UR5, c[0x0][0x600] ;  /* 0x0001800000057ab9 */ /* 0x000fc60000000800 */
[----:B------:R-:W-:Y:S02]  /*38410*/  IMAD R13, R13, UR5, R2 ;  /* 0x000000050d0d7c24 */ /* 0x000fe4000f8e0202 */
[----:B------:R-:W-:-:S03]  /*38420*/  IMAD.MOV.U32 R2, RZ, RZ, 0x1 ;  /* 0x00000001ff027424 */ /* 0x000fc600078e00ff */
[----:B------:R-:W-:Y:S02]  /*38430*/  SEL R5, R13, R8, !P4 ;  /* 0x000000080d057207 */ /* 0x000fe40006000000 */
[----:B------:R-:W-:-:S07]  /*38440*/  SEL R4, R8, R13, !P4 ;  /* 0x0000000d08047207 */ /* 0x000fce0006000000 */
.L_x_823:
[----:B------:R-:W-:Y:S05]  /*38450*/  BSYNC B1 ;  /* 0x0000000000017941 */ /* 0x000fea0003800000 */
.L_x_822:
[----:B------:R-:W-:-:S13]  /*38460*/  LOP3.LUT P0, RZ, R2, 0xff, RZ, 0xc0, !PT ;  /* 0x000000ff02ff7812 */ /* 0x000fda000780c0ff */
[----:B------:R-:W-:Y:S05]  /*38470*/  @P0 BRA `(.L_x_826) ;  /* 0xfffffff400280947 */ /* 0x000fea000383ffff */
[----:B------:R-:W-:Y:S05]  /*38480*/  BSYNC B0 ;  /* 0x0000000000007941 */ /* 0x000fea0003800000 */
.L_x_815:
[----:B------:R-:W-:-:S03]  /*38490*/  UMOV UR5, 0xffffffff ;  /* 0xffffffff00057882 */ /* 0x000fc60000000000 */
[----:B------:R-:W-:Y:S05]  /*384a0*/  BRA.DIV UR5, `(.L_x_827) ;  /* 0x0000000605707947 */ /* 0x000fea000b800000 */
[----:B------:R-:W-:-:S13]  /*384b0*/  ELECT P0, URZ, PT ;  /* 0x00000000003f782f */ /* 0x000fda0003800000 */
.L_x_843:
[----:B------:R-:W-:Y:S04]  /*384c0*/  BSSY B0, `(.L_x_828) ;  /* 0x000003e000007945 */ /* 0x000fe80003800000 */
[----:B------:R-:W-:Y:S05]  /*384d0*/  @!P0 BRA `(.L_x_829) ;  /* 0x0000000000f08947 */ /* 0x000fea0003800000 */
[----:B------:R-:W-:-:S04]  /*384e0*/  ULOP3.LUT UR5, UR13, 0x2, URZ, 0xfc, !UPT ;  /* 0x000000020d057892 */ /* 0x000fc8000f8efc3f */
[----:B------:R-:W-:-:S06]  /*384f0*/  UISETP.NE.AND UP0, UPT, UR5, 0x3, UPT ;  /* 0x000000030500788c */ /* 0x000fcc000bf05270 */
[----:B------:R-:W-:-:S13]  /*38500*/  PLOP3.LUT P0, PT, PT, PT, UP0, 0x80, 0x0 ;  /* 0x000000000000781c */ /* 0x000fda0003f0f008 */
[----:B------:R-:W-:Y:S05]  /*38510*/  @!P0 BRA `(.L_x_830) ;  /* 0x0000000000048947 */ /* 0x000fea0003800000 */
[----:B------:R-:W-:Y:S01]  /*38520*/  BPT.TRAP 0x1 ;  /* 0x000000040000795c */ /* 0x000fe20000300000 */
.L_x_830:
[----:B------:R-:W0:Y:S01]  /*38530*/  S2R R3, SR_CgaCtaId ;  /* 0x0000000000037919 */ /* 0x000e220000008800 */
[----:B------:R-:W-:Y:S02]  /*38540*/  MOV R0, 0x400 ;  /* 0x0000040000007802 */ /* 0x000fe40000000f00 */
[----:B------:R-:W-:Y:S02]  /*38550*/  SHF.L.U32 R2, R6, 0x1f, RZ ;  /* 0x0000001f06027819 */ /* 0x000fe400000006ff */
[----:B0-----:R-:W-:-:S05]  /*38560*/  LEA R0, R3, R0, 0x18 ;  /* 0x0000000003007211 */ /* 0x001fca00078ec0ff */
[----:B------:R-:W-:-:S04]  /*38570*/  VIADD R0, R0, 0x30 ;  /* 0x0000003000007836 */ /* 0x000fc80000000000 */
[----:B------:R-:W-:-:S04]  /*38580*/  IMAD R3, R7, 0x8, R0 ;  /* 0x0000000807037824 */ /* 0x000fc800078e0200 */
[----:B------:R-:W0:Y:S02]  /*38590*/  SYNCS.PHASECHK.TRANS64.TRYWAIT P0, [R3+URZ], R2 ;  /* 0x00000002030075a7 */ /* 0x000e24000800017f */
[----:B0-----:R-:W-:Y:S05]  /*385a0*/  @!P0 BRA `(.L_x_831) ;  /* 0x0000000400508947 */ /* 0x001fea0003800000 */
.L_x_844:
[----:B------:R-:W-:-:S05]  /*385b0*/  VIADD R7, R7, 0x1 ;  /* 0x0000000107077836 */ /* 0x000fca0000000000 */
[----:B------:R-:W-:-:S04]  /*385c0*/  ISETP.NE.AND P0, PT, R7, 0x6, PT ;  /* 0x000000060700780c */ /* 0x000fc80003f05270 */
[----:B0-----:R-:W-:Y:S02]  /*385d0*/  SEL R3, RZ, 0x1, P0 ;  /* 0x00000001ff037807 */ /* 0x001fe40000000000 */
[----:B------:R-:W-:Y:S02]  /*385e0*/  SEL R7, R7, RZ, P0 ;  /* 0x000000ff07077207 */ /* 0x000fe40000000000 */
[----:B------:R-:W-:-:S03]  /*385f0*/  LOP3.LUT R6, R6, R3, RZ, 0x3c, !PT ;  /* 0x0000000306067212 */ /* 0x000fc600078e3cff */
[----:B------:R-:W-:Y:S01]  /*38600*/  IMAD R3, R7, 0x8, R0 ;  /* 0x0000000807037824 */ /* 0x000fe200078e0200 */
[----:B------:R-:W-:-:S04]  /*38610*/  SHF.L.U32 R2, R6, 0x1f, RZ ;  /* 0x0000001f06027819 */ /* 0x000fc800000006ff */
[----:B------:R-:W0:Y:S02]  /*38620*/  SYNCS.PHASECHK.TRANS64.TRYWAIT P0, [R3+URZ], R2 ;  /* 0x00000002030075a7 */ /* 0x000e24000800017f */
[----:B0-----:R-:W-:Y:S05]  /*38630*/  @!P0 BRA `(.L_x_832) ;  /* 0x0000000400408947 */ /* 0x001fea0003800000 */
.L_x_845:
[----:B0-----:R-:W-:-:S05]  /*38640*/  VIADD R2, R7, 0x1 ;  /* 0x0000000107027836 */ /* 0x001fca0000000000 */
[----:B------:R-:W-:-:S04]  /*38650*/  ISETP.NE.AND P0, PT, R2, 0x6, PT ;  /* 0x000000060200780c */ /* 0x000fc80003f05270 */
[----:B------:R-:W-:Y:S02]  /*38660*/  SEL R3, RZ, 0x1, P0 ;  /* 0x00000001ff037807 */ /* 0x000fe40000000000 */
[----:B------:R-:W-:Y:S02]  /*38670*/  SEL R5, R2, RZ, P0 ;  /* 0x000000ff02057207 */ /* 0x000fe40000000000 */
[----:B------:R-:W-:-:S03]  /*38680*/  LOP3.LUT R6, R6, R3, RZ, 0x3c, !PT ;  /* 0x0000000306067212 */ /* 0x000fc600078e3cff */
[----:B------:R-:W-:Y:S01]  /*38690*/  IMAD R3, R5, 0x8, R0 ;  /* 0x0000000805037824 */ /* 0x000fe200078e0200 */
[----:B------:R-:W-:-:S04]  /*386a0*/  SHF.L.U32 R2, R6, 0x1f, RZ ;  /* 0x0000001f06027819 */ /* 0x000fc800000006ff */
[----:B------:R-:W0:Y:S02]  /*386b0*/  SYNCS.PHASECHK.TRANS64.TRYWAIT P0, [R3+URZ], R2 ;  /* 0x00000002030075a7 */ /* 0x000e24000800017f */
[----:B0-----:R-:W-:Y:S05]  /*386c0*/  @!P0 BRA `(.L_x_833) ;  /* 0x0000000400308947 */ /* 0x001fea0003800000 */
.L_x_846:
        /* <DEDUP_REMOVED lines=9> */
.L_x_847:
        /* <DEDUP_REMOVED lines=9> */
.L_x_848:
[----:B0-----:R-:W-:-:S05]  /*387f0*/  VIADD R2, R5, 0x1 ;  /* 0x0000000105027836 */ /* 0x001fca0000000000 */
[----:B------:R-:W-:-:S04]  /*38800*/  ISETP.NE.AND P0, PT, R2, 0x6, PT ;  /* 0x000000060200780c */ /* 0x000fc80003f05270 */
[----:B------:R-:W-:Y:S02]  /*38810*/  SEL R4, RZ, 0x1, P0 ;  /* 0x00000001ff047807 */ /* 0x000fe40000000000 */
[----:B------:R-:W-:Y:S02]  /*38820*/  SEL R3, R2, RZ, P0 ;  /* 0x000000ff02037207 */ /* 0x000fe40000000000 */
[----:B------:R-:W-:-:S03]  /*38830*/  LOP3.LUT R4, R7, R4, RZ, 0x3c, !PT ;  /* 0x0000000407047212 */ /* 0x000fc600078e3cff */
[----:B------:R-:W-:Y:S01]  /*38840*/  IMAD R3, R3, 0x8, R0 ;  /* 0x0000000803037824 */ /* 0x000fe200078e0200 */
[----:B------:R-:W-:-:S07]  /*38850*/  SHF.L.U32 R0, R4, 0x1f, RZ ;  /* 0x0000001f04007819 */ /* 0x000fce00000006ff */
.L_x_836:
[----:B0-----:R0:W1:Y:S02]  /*38860*/  SYNCS.PHASECHK.TRANS64.TRYWAIT P0, [R3+URZ], R0 ;  /* 0x00000000030075a7 */ /* 0x001064000800017f */
[----:B-1----:R-:W-:Y:S05]  /*38870*/  @!P0 NANOSLEEP.SYNCS 0x989680 ;  /* 0x009896800000895d */ /* 0x002fea0003900000 */
[----:B------:R-:W1:Y:S02]  /*38880*/  @!P0 SYNCS.PHASECHK.TRANS64 P0, [R3+URZ], R0 ;  /* 0x00000000030085a7 */ /* 0x000e64000800007f */
[----:B-1----:R-:W-:Y:S05]  /*38890*/  @!P0 BRA `(.L_x_836) ;  /* 0xfffffffc00f08947 */ /* 0x002fea000383ffff */
.L_x_829:
[----:B------:R-:W-:Y:S05]  /*388a0*/  BSYNC B0 ;  /* 0x0000000000007941 */ /* 0x000fea0003800000 */
.L_x_828:
[----:B------:R-:W-:Y:S05]  /*388b0*/  EXIT ;  /* 0x000000000000794d */ /* 0x000fea0003800000 */
.L_x_21:
[----:B--2---:R-:W-:-:S04]  /*388c0*/  IMAD.U32 R3, RZ, RZ, UR7 ;  /* 0x00000007ff037e24 */ /* 0x004fc8000f8e00ff */
[----:B------:R2:W4:Y:S03]  /*388d0*/  SYNCS.PHASECHK.TRANS64.TRYWAIT P0, [R3+URZ], R0 ;  /* 0x00000000030075a7 */ /* 0x000526000800017f */
[----:B----4-:R-:W-:Y:S05]  /*388e0*/  @!P0 NANOSLEEP.SYNCS 0x989680 ;  /* 0x009896800000895d */ /* 0x010fea0003900000 */
[----:B------:R-:W4:Y:S02]  /*388f0*/  @!P0 SYNCS.PHASECHK.TRANS64 P0, [R3+URZ], R0 ;  /* 0x00000000030085a7 */ /* 0x000f24000800007f */
[----:B----4-:R-:W-:Y:S05]  /*38900*/  @!P0 BRA `(.L_x_21) ;  /* 0xfffffffc00ec8947 */ /* 0x010fea000383ffff */
[----:B------:R-:W-:Y:S05]  /*38910*/  BRA `(.L_x_20) ;  /* 0xfffffcb4004c7947 */ /* 0x000fea000383ffff */
.L_x_27:
[----:B-----5:R3:W-:Y:S02]  /*38920*/  STL [R1+0x874], R0 ;  /* 0x0008740001007387 */ /* 0x0207e40000100800 */
[----:B---3--:R-:W-:-:S04]  /*38930*/  IMAD.U32 R0, RZ, RZ, UR9 ;  /* 0x00000009ff007e24 */ /* 0x008fc8000f8e00ff */
[----:B------:R3:W4:Y:S03]  /*38940*/  SYNCS.PHASECHK.TRANS64.TRYWAIT P0, [R0+URZ], R2 ;  /* 0x00000002000075a7 */ /* 0x000726000800017f */
[----:B----4-:R-:W-:Y:S05]  /*38950*/  @!P0 NANOSLEEP.SYNCS 0x989680 ;  /* 0x009896800000895d */ /* 0x010fea0003900000 */
[----:B------:R3:W4:Y:S02]  /*38960*/  @!P0 SYNCS.PHASECHK.TRANS64 P0, [R0+URZ], R2 ;  /* 0x00000002000085a7 */ /* 0x000724000800007f */
[----:B---3--:R3:W5:Y:S02]  /*38970*/  LDL.LU R0, [R1+0x874] ;  /* 0x0008740001007983 */ /* 0x0087640000300800 */
[----:B---34-:R-:W-:Y:S05]  /*38980*/  @!P0 BRA `(.L_x_27) ;  /* 0xfffffffc00e48947 */ /* 0x018fea000383ffff */
[----:B------:R-:W-:Y:S05]  /*38990*/  BRA `(.L_x_26) ;  /* 0xfffffd2c00d47947 */ /* 0x000fea000383ffff */
.L_x_816:
[----:B------:R-:W-:Y:S01]  /*389a0*/  BSSY B1, `(.L_x_837) ;  /* 0x0000006000017945 */ /* 0x000fe20003800000 */
[----:B------:R-:W-:-:S07]  /*389b0*/  IMAD.MOV.U32 R2, RZ, RZ, -0x1 ;  /* 0xffffffffff027424 */ /* 0x000fce00078e00ff */
[----:B------:R-:W-:Y:S05]  /*389c0*/  WARPSYNC.COLLECTIVE R2, `(.L_x_838) ;  /* 0x00000000020c7348 */ /* 0x000fea0003c00000 */
[----:B------:R-:W-:Y:S02]  /*389d0*/  ELECT P0, UR62, PT ;  /* 0x00000000003e782f */ /* 0x000fe40003800000 */
[----:B------:R-:W-:Y:S01]  /*389e0*/  MOV R2, UR62 ;  /* 0x0000003e00027c02 */ /* 0x000fe20008000f00 */
[----:B------:R-:W-:Y:S10]  /*389f0*/  ENDCOLLECTIVE ;  /* 0x000000000000791b */ /* 0x000ff40003800000 */
.L_x_838:
[----:B------:R-:W-:Y:S05]  /*38a00*/  BSYNC B1 ;  /* 0x0000000000017941 */ /* 0x000fea0003800000 */
.L_x_837:
[----:B------:R-:W-:Y:S05]  /*38a10*/  BRA `(.L_x_839) ;  /* 0xffffffec00cc7947 */ /* 0x000fea000383ffff */
.L_x_819:
[----:B0-----:R0:W1:Y:S02]  /*38a20*/  SYNCS.PHASECHK.TRANS64.TRYWAIT P0, [R13+URZ+0x30], R12 ;  /* 0x0000300c0d0075a7 */ /* 0x001064000800017f */
[----:B-1----:R-:W-:Y:S05]  /*38a30*/  @!P0 NANOSLEEP.SYNCS 0x989680 ;  /* 0x009896800000895d */ /* 0x002fea0003900000 */
[----:B------:R-:W1:Y:S02]  /*38a40*/  @!P0 SYNCS.PHASECHK.TRANS64 P0, [R13+URZ+0x30], R12 ;  /* 0x0000300c0d0085a7 */ /* 0x000e64000800007f */
[----:B-1----:R-:W-:Y:S05]  /*38a50*/  @!P0 BRA `(.L_x_819) ;  /* 0xfffffffc00f08947 */ /* 0x002fea000383ffff */
[----:B------:R-:W-:Y:S05]  /*38a60*/  BRA `(.L_x_840) ;  /* 0xfffffff000007947 */ /* 0x000fea000383ffff */
.L_x_827:
[----:B------:R-:W-:Y:S01]  /*38a70*/  BSSY B0, `(.L_x_841) ;  /* 0x0000006000007945 */ /* 0x000fe20003800000 */
[----:B------:R-:W-:-:S07]  /*38a80*/  IMAD.MOV.U32 R2, RZ, RZ, -0x1 ;  /* 0xffffffffff027424 */ /* 0x000fce00078e00ff */
[----:B------:R-:W-:Y:S05]  /*38a90*/  WARPSYNC.COLLECTIVE R2, `(.L_x_842) ;  /* 0x00000000020c7348 */ /* 0x000fea0003c00000 */
[----:B------:R-:W-:Y:S02]  /*38aa0*/  ELECT P0, UR62, PT ;  /* 0x00000000003e782f */ /* 0x000fe40003800000 */
[----:B------:R-:W-:Y:S01]  /*38ab0*/  MOV R2, UR62 ;  /* 0x0000003e00027c02 */ /* 0x000fe20008000f00 */
[----:B------:R-:W-:Y:S10]  /*38ac0*/  ENDCOLLECTIVE ;  /* 0x000000000000791b */ /* 0x000ff40003800000 */
.L_x_842:
[----:B------:R-:W-:Y:S05]  /*38ad0*/  BSYNC B0 ;  /* 0x0000000000007941 */ /* 0x000fea0003800000 */
.L_x_841:
[----:B------:R-:W-:Y:S05]  /*38ae0*/  BRA `(.L_x_843) ;  /* 0xfffffff800747947 */ /* 0x000fea000383ffff */
.L_x_831:
[----:B0-----:R0:W1:Y:S02]  /*38af0*/  SYNCS.PHASECHK.TRANS64.TRYWAIT P0, [R3+URZ], R2 ;  /* 0x00000002030075a7 */ /* 0x001064000800017f */
[----:B-1----:R-:W-:Y:S05]  /*38b00*/  @!P0 NANOSLEEP.SYNCS 0x989680 ;  /* 0x009896800000895d */ /* 0x002fea0003900000 */
[----:B------:R-:W1:Y:S02]  /*38b10*/  @!P0 SYNCS.PHASECHK.TRANS64 P0, [R3+URZ], R2 ;  /* 0x00000002030085a7 */ /* 0x000e64000800007f */
[----:B-1----:R-:W-:Y:S05]  /*38b20*/  @!P0 BRA `(.L_x_831) ;  /* 0xfffffffc00f08947 */ /* 0x002fea000383ffff */
[----:B------:R-:W-:Y:S05]  /*38b30*/  BRA `(.L_x_844) ;  /* 0xfffffff8009c7947 */ /* 0x000fea000383ffff */
.L_x_832:
[----:B0-----:R0:W1:Y:S02]  /*38b40*/  SYNCS.PHASECHK.TRANS64.TRYWAIT P0, [R3+URZ], R2 ;  /* 0x00000002030075a7 */ /* 0x001064000800017f */
[----:B-1----:R-:W-:Y:S05]  /*38b50*/  @!P0 NANOSLEEP.SYNCS 0x989680 ;  /* 0x009896800000895d */ /* 0x002fea0003900000 */
[----:B------:R-:W1:Y:S02]  /*38b60*/  @!P0 SYNCS.PHASECHK.TRANS64 P0, [R3+URZ], R2 ;  /* 0x00000002030085a7 */ /* 0x000e64000800007f */
[----:B-1----:R-:W-:Y:S05]  /*38b70*/  @!P0 BRA `(.L_x_832) ;  /* 0xfffffffc00f08947 */ /* 0x002fea000383ffff */
[----:B------:R-:W-:Y:S05]  /*38b80*/  BRA `(.L_x_845) ;  /* 0xfffffff800ac7947 */ /* 0x000fea000383ffff */
.L_x_833:
[----:B0-----:R0:W1:Y:S02]  /*38b90*/  SYNCS.PHASECHK.TRANS64.TRYWAIT P0, [R3+URZ], R2 ;  /* 0x00000002030075a7 */ /* 0x001064000800017f */
[----:B-1----:R-:W-:Y:S05]  /*38ba0*/  @!P0 NANOSLEEP.SYNCS 0x989680 ;  /* 0x009896800000895d */ /* 0x002fea0003900000 */
[----:B------:R-:W1:Y:S02]  /*38bb0*/  @!P0 SYNCS.PHASECHK.TRANS64 P0, [R3+URZ], R2 ;  /* 0x00000002030085a7 */ /* 0x000e64000800007f */
[----:B-1----:R-:W-:Y:S05]  /*38bc0*/  @!P0 BRA `(.L_x_833) ;  /* 0xfffffffc00f08947 */ /* 0x002fea000383ffff */
[----:B------:R-:W-:Y:S05]  /*38bd0*/  BRA `(.L_x_846) ;  /* 0xfffffff800bc7947 */ /* 0x000fea000383ffff */
.L_x_834:
[----:B0-----:R0:W1:Y:S02]  /*38be0*/  SYNCS.PHASECHK.TRANS64.TRYWAIT P0, [R3+URZ], R2 ;  /* 0x00000002030075a7 */ /* 0x001064000800017f */
[----:B-1----:R-:W-:Y:S05]  /*38bf0*/  @!P0 NANOSLEEP.SYNCS 0x989680 ;  /* 0x009896800000895d */ /* 0x002fea0003900000 */
[----:B------:R-:W1:Y:S02]  /*38c00*/  @!P0 SYNCS.PHASECHK.TRANS64 P0, [R3+URZ], R2 ;  /* 0x00000002030085a7 */ /* 0x000e64000800007f */
[----:B-1----:R-:W-:Y:S05]  /*38c10*/  @!P0 BRA `(.L_x_834) ;  /* 0xfffffffc00f08947 */ /* 0x002fea000383ffff */
[----:B------:R-:W-:Y:S05]  /*38c20*/  BRA `(.L_x_847) ;  /* 0xfffffff800cc7947 */ /* 0x000fea000383ffff */
.L_x_835:
[----:B0-----:R0:W1:Y:S02]  /*38c30*/  SYNCS.PHASECHK.TRANS64.TRYWAIT P0, [R3+URZ], R2 ;  /* 0x00000002030075a7 */ /* 0x001064000800017f */
[----:B-1----:R-:W-:Y:S05]  /*38c40*/  @!P0 NANOSLEEP.SYNCS 0x989680 ;  /* 0x009896800000895d */ /* 0x002fea0003900000 */
[----:B------:R-:W1:Y:S02]  /*38c50*/  @!P0 SYNCS.PHASECHK.TRANS64 P0, [R3+URZ], R2 ;  /* 0x00000002030085a7 */ /* 0x000e64000800007f */
[----:B-1----:R-:W-:Y:S05]  /*38c60*/  @!P0 BRA `(.L_x_835) ;  /* 0xfffffffc00f08947 */ /* 0x002fea000383ffff */
[----:B------:R-:W-:Y:S05]  /*38c70*/  BRA `(.L_x_848) ;  /* 0xfffffff800dc7947 */ /* 0x000fea000383ffff */
.L_x_849:
[----:B------:R-:W-:-:S00]  /*38c80*/  BRA `(.L_x_849) ;  /* 0xfffffffc00fc7947 */ /* 0x000fc0000383ffff */
[----:B------:R-:W-:-:S00]  /*38c90*/  NOP ;  /* 0x0000000000007918 */ /* 0x000fc00000000000 */
        /* <DEDUP_REMOVED lines=14> */
.L_x_850:


//--------------------- .nv.shared._ZN7cutlass13device_kernelINS_4gemm6kernel13GemmUniversalIN4cute5tupleIJiiiiEEENS1_10collective13CollectiveMmaINS1_37MainloopSm90TmaGmmaWarpSpecializedFP8ILi6ENS5_IJNS4_1CILi2EEENSA_ILi1EEESC_EEENS1_35KernelTmaWarpSpecializedCooperativeEEENS5_IJNSA_ILi192EEENSA_ILi384EEENSA_ILi64EEEEEENS_12float_e4m3_tENS5_IJlSC_lEEESK_SL_NS4_8TiledMMAINS4_8MMA_AtomIJNS4_4SM904GMMA31MMA_64x192x32_F32E4M3E4M3_SS_TNILNSP_7ScaleInE1ELSR_1EEEEEENS4_6LayoutISD_NS5_IJSC_NSA_ILi0EEESV_EEEEENS5_IJNS4_10UnderscoreESY_SY_EEEEENS4_13SM90_TMA_LOADENS4_14ComposedLayoutINS4_7SwizzleILi2ELi4ELi3EEENS4_18smem_ptr_flag_bitsILi8EEENSU_INS5_IJNSA_ILi8EEESI_EEENS5_IJSI_SC_EEEEEEEvNS4_8identityENS4_23SM90_TMA_LOAD_MULTICASTES1B_vS1C_EENS_8epilogue10collective6detail29Sm90TmaWarpSpecializedAdapterINS1G_15DefaultEpilogueISK_SL_SL_NS1F_6thread17LinearCombinationISK_Li1EffLNS1K_9ScaleType4KindE0ELNS_15FloatRoundStyleE2ESK_EENS1_15EpilogueDefaultEEEEEvvEEEEvNT_6ParamsE --------------------------
	.section	.nv.shared._ZN7cutlass13device_kernelINS_4gemm6kernel13GemmUniversalIN4cute5tupleIJiiiiEEENS1_10collective13CollectiveMmaINS1_37MainloopSm90TmaGmmaWarpSpecializedFP8ILi6ENS5_IJNS4_1CILi2EEENSA_ILi1EEESC_EEENS1_35KernelTmaWarpSpecializedCooperativeEEENS5_IJNSA_ILi192EEENSA_ILi384EEENSA_ILi64EEEEEENS_12float_e4m3_tENS5_IJlSC_lEEESK_SL_NS4_8TiledMMAINS4_8MMA_AtomIJNS4_4SM904GMMA31MMA_64x192x32_F32E4M3E4M3_SS_TNILNSP_7ScaleInE1ELSR_1EEEEEENS4_6LayoutISD_NS5_IJSC_NSA_ILi0EEESV_EEEEENS5_IJNS4_10UnderscoreESY_SY_EEEEENS4_13SM90_TMA_LOADENS4_14ComposedLayoutINS4_7SwizzleILi2ELi4ELi3EEENS4_18smem_ptr_flag_bitsILi8EEENSU_INS5_IJNSA_ILi8EEESI_EEENS5_IJSI_SC_EEEEEEEvNS4_8identityENS4_23SM90_TMA_LOAD_MULTICASTES1B_vS1C_EENS_8epilogue10collective6detail29Sm90TmaWarpSpecializedAdapterINS1G_15DefaultEpilogueISK_SL_SL_NS1F_6thread17LinearCombinationISK_Li1EffLNS1K_9ScaleType4KindE0ELNS_15FloatRoundStyleE2ESK_EENS1_15EpilogueDefaultEEEEEvvEEEEvNT_6ParamsE,"aw",@nobits
	.sectionflags	@""
	.align	16
	.zero		1024


//--------------------- .nv.shared.reserved.0     --------------------------
	.section	.nv.shared.reserved.0,"aw",@nobits
	.weak		__nv_reservedSMEM_offset_0_alias
	.size		__nv_reservedSMEM_offset_0_alias, 0, 0
	.other		__nv_reservedSMEM_offset_0_alias,@"STO_CUDA_RESERVED_SHARED STV_DEFAULT"
__nv_reservedSMEM_offset_0_alias:
	.zero		0


//--------------------- .nv.global                --------------------------
	.section	.nv.global,"aw",@nobits
.nv.global:
	.type		_ZN40_INTERNAL_51f35d6f_4_k_cu_3c57cc73_127974cute1_E,@object
	.size		_ZN40_INTERNAL_51f35d6f_4_k_cu_3c57cc73_127974cute1_E,(_ZN40_INTERNAL_51f35d6f_4_k_cu_3c57cc73_127974cuda3std3__45__cpo6cbeginE - _ZN40_INTERNAL_51f35d6f_4_k_cu_3c57cc73_127974cute1_E)
_ZN40_INTERNAL_51f35d6f_4_k_cu_3c57cc73_127974cute1_E:
	.zero		1
	.type		_ZN40_INTERNAL_51f35d6f_4_k_cu_3c57cc73_127974cuda3std3__45__cpo6cbeginE,@object
	.size		_ZN40_INTERNAL_51f35d6f_4_k_cu_3c57cc73_127974cuda3std3__45__cpo6cbeginE,(_ZN40_INTERNAL_51f35d6f_4_k_cu_3c57cc73_127974cuda3std3__48in_placeE - _ZN40_INTERNAL_51f35d6f_4_k_cu_3c57cc73_127974cuda3std3__45__cpo6cbeginE)
_ZN40_INTERNAL_51f35d6f_4_k_cu_3c57cc73_127974cuda3std3__45__cpo6cbeginE:
	.zero		1
	.type		_ZN40_INTERNAL_51f35d6f_4_k_cu_3c57cc73_127974cuda3std3__48in_placeE,@object
	.size		_ZN40_INTERNAL_51f35d6f_4_k_cu_3c57cc73_127974cuda3std3__48in_placeE,(_ZN40_INTERNAL_51f35d6f_4_k_cu_3c57cc73_127974cuda3std6ranges3__45__cpo9iter_moveE - _ZN40_INTERNAL_51f35d6f_4_k_cu_3c57cc73_127974cuda3std3__48in_placeE)
_ZN40_INTERNAL_51f35d6f_4_k_cu_3c57cc73_127974cuda3std3__48in_placeE:
	.zero		1
	.type		_ZN40_INTERNAL_51f35d6f_4_k_cu_3c57cc73_127974cuda3std6ranges3__45__cpo9iter_moveE,@object
	.size		_ZN40_INTERNAL_51f35d6f_4_k_cu_3c57cc73_127974cuda3std6ranges3__45__cpo9iter_moveE,(_ZN40_INTERNAL_51f35d6f_4_k_cu_3c57cc73_127974cuda3std3__45__cpo5beginE - _ZN40_INTERNAL_51f35d6f_4_k_cu_3c57cc73_127974cuda3std6ranges3__45__cpo9iter_moveE)
_ZN40_INTERNAL_51f35d6f_4_k_cu_3c57cc73_127974cuda3std6ranges3__45__cpo9iter_moveE:
	.zero		1
	.type		_ZN40_INTERNAL_51f35d6f_4_k_cu_3c57cc73_127974cuda3std3__45__cpo5beginE,@object
	.size		_ZN40_INTERNAL_51f35d6f_4_k_cu_3c57cc73_127974cuda3std3__45__cpo5beginE,(_ZN40_INTERNAL_51f35d6f_4_k_cu_3c57cc73_127974cuda3std3__442_GLOBAL__N__51f35d6f_4_k_cu_3c57cc73_127976ignoreE - _ZN40_INTERNAL_51f35d6f_4_k_cu_3c57cc73_127974cuda3std3__45__cpo5beginE)
_ZN40_INTERNAL_51f35d6f_4_k_cu_3c57cc73_127974cuda3std3__45__cpo5beginE:
	.zero		1
	.type		_ZN40_INTERNAL_51f35d6f_4_k_cu_3c57cc73_127974cuda3std3__442_GLOBAL__N__51f35d6f_4_k_cu_3c57cc73_127976ignoreE,@object
	.size		_ZN40_INTERNAL_51f35d6f_4_k_cu_3c57cc73_127974cuda3std3__442_GLOBAL__N__51f35d6f_4_k_cu_3c57cc73_127976ignoreE,(_ZN40_INTERNAL_51f35d6f_4_k_cu_3c57cc73_127974cute7productE - _ZN40_INTERNAL_51f35d6f_4_k_cu_3c57cc73_127974cuda3std3__442_GLOBAL__N__51f35d6f_4_k_cu_3c57cc73_127976ignoreE)
_ZN40_INTERNAL_51f35d6f_4_k_cu_3c57cc73_127974cuda3std3__442_GLOBAL__N__51f35d6f_4_k_cu_3c57cc73_127976ignoreE:
	.zero		1
	.type		_ZN40_INTERNAL_51f35d6f_4_k_cu_3c57cc73_127974cute7productE,@object
	.size		_ZN40_INTERNAL_51f35d6f_4_k_cu_3c57cc73_127974cute7productE,(_ZN40_INTERNAL_51f35d6f_4_k_cu_3c57cc73_127974cuda3std3__45__cpo3endE - _ZN40_INTERNAL_51f35d6f_4_k_cu_3c57cc73_127974cute7productE)
_ZN40_INTERNAL_51f35d6f_4_k_cu_3c57cc73_127974cute7productE:
	.zero		1
	.type		_ZN40_INTERNAL_51f35d6f_4_k_cu_3c57cc73_127974cuda3std3__45__cpo3endE,@object
	.size		_ZN40_INTERNAL_51f35d6f_4_k_cu_3c57cc73_127974cuda3std3__45__cpo3endE,(_ZN40_INTERNAL_51f35d6f_4_k_cu_3c57cc73_127974cuda3std3__419piecewise_constructE - _ZN40_INTERNAL_51f35d6f_4_k_cu_3c57cc73_127974cuda3std3__45__cpo3endE)
_ZN40_INTERNAL_51f35d6f_4_k_cu_3c57cc73_127974cuda3std3__45__cpo3endE:
	.zero		1
	.type		_ZN40_INTERNAL_51f35d6f_4_k_cu_3c57cc73_127974cuda3std3__419piecewise_constructE,@object
	.size		_ZN40_INTERNAL_51f35d6f_4_k_cu_3c57cc73_127974cuda3std3__419piecewise_constructE,(_ZN40_INTERNAL_51f35d6f_4_k_cu_3c57cc73_127974cuda3std3__45__cpo4cendE - _ZN40_INTERNAL_51f35d6f_4_k_cu_3c57cc73_127974cuda3std3__419piecewise_constructE)
_ZN40_INTERNAL_51f35d6f_4_k_cu_3c57cc73_127974cuda3std3__419piecewise_constructE:
	.zero		1
	.type		_ZN40_INTERNAL_51f35d6f_4_k_cu_3c57cc73_127974cuda3std3__45__cpo4cendE,@object
	.size		_ZN40_INTERNAL_51f35d6f_4_k_cu_3c57cc73_127974cuda3std3__45__cpo4cendE,(_ZN40_INTERNAL_51f35d6f_4_k_cu_3c57cc73_127974cuda3std6ranges3__45__cpo4swapE - _ZN40_INTERNAL_51f35d6f_4_k_cu_3c57cc73_127974cuda3std3__45__cpo4cendE)
_ZN40_INTERNAL_51f35d6f_4_k_cu_3c57cc73_127974cuda3std3__45__cpo4cendE:
	.zero		1
	.type		_ZN40_INTERNAL_51f35d6f_4_k_cu_3c57cc73_127974cuda3std6ranges3__45__cpo4swapE,@object
	.size		_ZN40_INTERNAL_51f35d6f_4_k_cu_3c57cc73_127974cuda3std6ranges3__45__cpo4swapE,(.L_7 - _ZN40_INTERNAL_51f35d6f_4_k_cu_3c57cc73_127974cuda3std6ranges3__45__cpo4swapE)
_ZN40_INTERNAL_51f35d6f_4_k_cu_3c57cc73_127974cuda3std6ranges3__45__cpo4swapE:
	.zero		1
.L_7:


//--------------------- .nv.constant0._ZN7cutlass13device_kernelINS_4gemm6kernel13GemmUniversalIN4cute5tupleIJiiiiEEENS1_10collective13CollectiveMmaINS1_37MainloopSm90TmaGmmaWarpSpecializedFP8ILi6ENS5_IJNS4_1CILi2EEENSA_ILi1EEESC_EEENS1_35KernelTmaWarpSpecializedCooperativeEEENS5_IJNSA_ILi192EEENSA_ILi384EEENSA_ILi64EEEEEENS_12float_e4m3_tENS5_IJlSC_lEEESK_SL_NS4_8TiledMMAINS4_8MMA_AtomIJNS4_4SM904GMMA31MMA_64x192x32_F32E4M3E4M3_SS_TNILNSP_7ScaleInE1ELSR_1EEEEEENS4_6LayoutISD_NS5_IJSC_NSA_ILi0EEESV_EEEEENS5_IJNS4_10UnderscoreESY_SY_EEEEENS4_13SM90_TMA_LOADENS4_14ComposedLayoutINS4_7SwizzleILi2ELi4ELi3EEENS4_18smem_ptr_flag_bitsILi8EEENSU_INS5_IJNSA_ILi8EEESI_EEENS5_IJSI_SC_EEEEEEEvNS4_8identityENS4_23SM90_TMA_LOAD_MULTICASTES1B_vS1C_EENS_8epilogue10collective6detail29Sm90TmaWarpSpecializedAdapterINS1G_15DefaultEpilogueISK_SL_SL_NS1F_6thread17LinearCombinationISK_Li1EffLNS1K_9ScaleType4KindE0ELNS_15FloatRoundStyleE2ESK_EENS1_15EpilogueDefaultEEEEEvvEEEEvNT_6ParamsE --------------------------
	.section	.nv.constant0._ZN7cutlass13device_kernelINS_4gemm6kernel13GemmUniversalIN4cute5tupleIJiiiiEEENS1_10collective13CollectiveMmaINS1_37MainloopSm90TmaGmmaWarpSpecializedFP8ILi6ENS5_IJNS4_1CILi2EEENSA_ILi1EEESC_EEENS1_35KernelTmaWarpSpecializedCooperativeEEENS5_IJNSA_ILi192EEENSA_ILi384EEENSA_ILi64EEEEEENS_12float_e4m3_tENS5_IJlSC_lEEESK_SL_NS4_8TiledMMAINS4_8MMA_AtomIJNS4_4SM904GMMA31MMA_64x192x32_F32E4M3E4M3_SS_TNILNSP_7ScaleInE1ELSR_1EEEEEENS4_6LayoutISD_NS5_IJSC_NSA_ILi0EEESV_EEEEENS5_IJNS4_10UnderscoreESY_SY_EEEEENS4_13SM90_TMA_LOADENS4_14ComposedLayoutINS4_7SwizzleILi2ELi4ELi3EEENS4_18smem_ptr_flag_bitsILi8EEENSU_INS5_IJNSA_ILi8EEESI_EEENS5_IJSI_SC_EEEEEEEvNS4_8identityENS4_23SM90_TMA_LOAD_MULTICASTES1B_vS1C_EENS_8epilogue10collective6detail29Sm90TmaWarpSpecializedAdapterINS1G_15DefaultEpilogueISK_SL_SL_NS1F_6thread17LinearCombinationISK_Li1EffLNS1K_9ScaleType4KindE0ELNS_15FloatRoundStyleE2ESK_EENS1_15EpilogueDefaultEEEEEvvEEEEvNT_6ParamsE,"a",@progbits
	.sectionflags	@""
	.align	4
.nv.constant0._ZN7cutlass13device_kernelINS_4gemm6kernel13GemmUniversalIN4cute5tupleIJiiiiEEENS1_10collective13CollectiveMmaINS1_37MainloopSm90TmaGmmaWarpSpecializedFP8ILi6ENS5_IJNS4_1CILi2EEENSA_ILi1EEESC_EEENS1_35KernelTmaWarpSpecializedCooperativeEEENS5_IJNSA_ILi192EEENSA_ILi384EEENSA_ILi64EEEEEENS_12float_e4m3_tENS5_IJlSC_lEEESK_SL_NS4_8TiledMMAINS4_8MMA_AtomIJNS4_4SM904GMMA31MMA_64x192x32_F32E4M3E4M3_SS_TNILNSP_7ScaleInE1ELSR_1EEEEEENS4_6LayoutISD_NS5_IJSC_NSA_ILi0EEESV_EEEEENS5_IJNS4_10UnderscoreESY_SY_EEEEENS4_13SM90_TMA_LOADENS4_14ComposedLayoutINS4_7SwizzleILi2ELi4ELi3EEENS4_18smem_ptr_flag_bitsILi8EEENSU_INS5_IJNSA_ILi8EEESI_EEENS5_IJSI_SC_EEEEEEEvNS4_8identityENS4_23SM90_TMA_LOAD_MULTICASTES1B_vS1C_EENS_8epilogue10collective6detail29Sm90TmaWarpSpecializedAdapterINS1G_15DefaultEpilogueISK_SL_SL_NS1F_6thread17LinearCombinationISK_Li1EffLNS1K_9ScaleType4KindE0ELNS_15FloatRoundStyleE2ESK_EENS1_15EpilogueDefaultEEEEEvvEEEEvNT_6ParamsE:
	.zero		1664


//--------------------- SYMBOLS --------------------------

	.type		.nv.reservedSmem.offset0,@object
	.size		.nv.reservedSmem.offset0,0x4
